	.target	sm_100a

	.elftype	@"ET_EXEC"


//--------------------- .note.nv.tkinfo           --------------------------
	.section	.note.nv.tkinfo,"",@"SHT_NOTE"
	.sectionflags	@"SHF_NOTE_NV_TKINFO"
	.tkinfo
        /*0018*/ 	.word	0x00000002
        /*0030*/ 	.string	""
        /*0030*/ 	.string	"ptxas"
        /*0030*/ 	.string	"Cuda compilation tools, release 13.0, V13.0.88"
        /*0030*/ 	.string	"Build cuda_13.0.r13.0/compiler.36424714_0"
        /*0030*/ 	.string	"-arch sm_100a -m 64 "



//--------------------- .note.nv.cuinfo           --------------------------
	.section	.note.nv.cuinfo,"",@"SHT_NOTE"
	.sectionflags	@"SHF_NOTE_NV_CUINFO"
        /*0018*/ 	.short	0x0002
        /*001a*/ 	.short	0x0064
        /*001c*/ 	.short	0x0082
	.zero		2


//--------------------- .nv.info                  --------------------------
	.section	.nv.info,"",@"SHT_CUDA_INFO"
	.align	4


	//----- nvinfo : EIATTR_REGCOUNT
	.align		4
        /*0000*/ 	.byte	0x04, 0x2f
        /*0002*/ 	.short	(.L_12 - .L_11)
	.align		4
.L_11:
        /*0004*/ 	.word	index@(_ZN7cutlass13device_kernelIN5flash19enable_sm80_to_sm89INS1_16FlashAttnFwdSm80INS1_25CollectiveMainloopFwdSm80ILi4ELi1ELb0EN4cute5tupleIJNS5_1CILi128EEENS7_ILi64EEES8_EEELi128ENS_6half_tEfNS_4arch4Sm80ELb1ELb0ELb0ELb1ELb1ELb1ELb1ELb0EEENS1_21CollectiveEpilogueFwdINS6_IJS8_S8_S9_EEENS6_IJNS7_ILi1EEESH_SH_EEESB_SD_Li128ELb1ELb1ELb0ELb0EEENS1_19SingleTileSchedulerILb1ELb0ELb1ELi128EEEEEEEEEvNT_6ParamsE)
        /*0008*/ 	.word	0x00000004


	//----- nvinfo : EIATTR_FRAME_SIZE
	.align		4
.L_12:
        /*000c*/ 	.byte	0x04, 0x11
        /*000e*/ 	.short	(.L_14 - .L_13)
	.align		4
.L_13:
        /*0010*/ 	.word	index@(_ZN7cutlass13device_kernelIN5flash19enable_sm80_to_sm89INS1_16FlashAttnFwdSm80INS1_25CollectiveMainloopFwdSm80ILi4ELi1ELb0EN4cute5tupleIJNS5_1CILi128EEENS7_ILi64EEES8_EEELi128ENS_6half_tEfNS_4arch4Sm80ELb1ELb0ELb0ELb1ELb1ELb1ELb1ELb0EEENS1_21CollectiveEpilogueFwdINS6_IJS8_S8_S9_EEENS6_IJNS7_ILi1EEESH_SH_EEESB_SD_Li128ELb1ELb1ELb0ELb0EEENS1_19SingleTileSchedulerILb1ELb0ELb1ELi128EEEEEEEEEvNT_6ParamsE)
        /*0014*/ 	.word	0x00000000


	//----- nvinfo : EIATTR_REGCOUNT
	.align		4
.L_14:
        /*0018*/ 	.byte	0x04, 0x2f
        /*001a*/ 	.short	(.L_16 - .L_15)
	.align		4
.L_15:
        /*001c*/ 	.word	index@(_ZN7cutlass13device_kernelIN5flash19enable_sm80_to_sm89INS1_16FlashAttnFwdSm80INS1_25CollectiveMainloopFwdSm80ILi4ELi1ELb0EN4cute5tupleIJNS5_1CILi128EEENS7_ILi64EEES8_EEELi128ENS_6half_tEfNS_4arch4Sm80ELb1ELb0ELb0ELb1ELb1ELb0ELb1ELb0EEENS1_21CollectiveEpilogueFwdINS6_IJS8_S8_S9_EEENS6_IJNS7_ILi1EEESH_SH_EEESB_SD_Li128ELb1ELb1ELb0ELb0EEENS1_19SingleTileSchedulerILb1ELb0ELb1ELi128EEEEEEEEEvNT_6ParamsE)
        /*0020*/ 	.word	0x00000004


	//----- nvinfo : EIATTR_FRAME_SIZE
	.align		4
.L_16:
        /*0024*/ 	.byte	0x04, 0x11
        /*0026*/ 	.short	(.L_18 - .L_17)
	.align		4
.L_17:
        /*0028*/ 	.word	index@(_ZN7cutlass13device_kernelIN5flash19enable_sm80_to_sm89INS1_16FlashAttnFwdSm80INS1_25CollectiveMainloopFwdSm80ILi4ELi1ELb0EN4cute5tupleIJNS5_1CILi128EEENS7_ILi64EEES8_EEELi128ENS_6half_tEfNS_4arch4Sm80ELb1ELb0ELb0ELb1ELb1ELb0ELb1ELb0EEENS1_21CollectiveEpilogueFwdINS6_IJS8_S8_S9_EEENS6_IJNS7_ILi1EEESH_SH_EEESB_SD_Li128ELb1ELb1ELb0ELb0EEENS1_19SingleTileSchedulerILb1ELb0ELb1ELi128EEEEEEEEEvNT_6ParamsE)
        /*002c*/ 	.word	0x00000000


	//----- nvinfo : EIATTR_REGCOUNT
	.align		4
.L_18:
        /*0030*/ 	.byte	0x04, 0x2f
        /*0032*/ 	.short	(.L_20 - .L_19)
	.align		4
.L_19:
        /*0034*/ 	.word	index@(_ZN7cutlass13device_kernelIN5flash19enable_sm80_to_sm89INS1_16FlashAttnFwdSm80INS1_25CollectiveMainloopFwdSm80ILi4ELi1ELb0EN4cute5tupleIJNS5_1CILi128EEENS7_ILi64EEES8_EEELi128ENS_6half_tEfNS_4arch4Sm80ELb1ELb0ELb0ELb0ELb1ELb0ELb1ELb0EEENS1_21CollectiveEpilogueFwdINS6_IJS8_S8_S9_EEENS6_IJNS7_ILi1EEESH_SH_EEESB_SD_Li128ELb0ELb1ELb0ELb0EEENS1_30DynamicPersistentTileSchedulerILi128ELi128ELb0ELb1ELb0EEEEEEEEEvNT_6ParamsE)
        /*0038*/ 	.word	0x00000004


	//----- nvinfo : EIATTR_FRAME_SIZE
	.align		4
.L_20:
        /*003c*/ 	.byte	0x04, 0x11
        /*003e*/ 	.short	(.L_22 - .L_21)
	.align		4
.L_21:
        /*0040*/ 	.word	index@(_ZN7cutlass13device_kernelIN5flash19enable_sm80_to_sm89INS1_16FlashAttnFwdSm80INS1_25CollectiveMainloopFwdSm80ILi4ELi1ELb0EN4cute5tupleIJNS5_1CILi128EEENS7_ILi64EEES8_EEELi128ENS_6half_tEfNS_4arch4Sm80ELb1ELb0ELb0ELb0ELb1ELb0ELb1ELb0EEENS1_21CollectiveEpilogueFwdINS6_IJS8_S8_S9_EEENS6_IJNS7_ILi1EEESH_SH_EEESB_SD_Li128ELb0ELb1ELb0ELb0EEENS1_30DynamicPersistentTileSchedulerILi128ELi128ELb0ELb1ELb0EEEEEEEEEvNT_6ParamsE)
        /*0044*/ 	.word	0x00000000


	//----- nvinfo : EIATTR_REGCOUNT
	.align		4
.L_22:
        /*0048*/ 	.byte	0x04, 0x2f
        /*004a*/ 	.short	(.L_24 - .L_23)
	.align		4
.L_23:
        /*004c*/ 	.word	index@(_ZN7cutlass13device_kernelIN5flash19enable_sm80_to_sm89INS1_16FlashAttnFwdSm80INS1_25CollectiveMainloopFwdSm80ILi4ELi1ELb0EN4cute5tupleIJNS5_1CILi128EEENS7_ILi48EEES8_EEELi128ENS_6half_tEfNS_4arch4Sm80ELb0ELb1ELb0ELb1ELb1ELb1ELb1ELb0EEENS1_21CollectiveEpilogueFwdINS6_IJS8_S8_S9_EEENS6_IJNS7_ILi1EEESH_SH_EEESB_SD_Li128ELb1ELb1ELb0ELb0EEENS1_19SingleTileSchedulerILb1ELb0ELb1ELi128EEEEEEEEEvNT_6ParamsE)
        /*0050*/ 	.word	0x00000004


	//----- nvinfo : EIATTR_FRAME_SIZE
	.align		4
.L_24:
        /*0054*/ 	.byte	0x04, 0x11
        /*0056*/ 	.short	(.L_26 - .L_25)
	.align		4
.L_25:
        /*0058*/ 	.word	index@(_ZN7cutlass13device_kernelIN5flash19enable_sm80_to_sm89INS1_16FlashAttnFwdSm80INS1_25CollectiveMainloopFwdSm80ILi4ELi1ELb0EN4cute5tupleIJNS5_1CILi128EEENS7_ILi48EEES8_EEELi128ENS_6half_tEfNS_4arch4Sm80ELb0ELb1ELb0ELb1ELb1ELb1ELb1ELb0EEENS1_21CollectiveEpilogueFwdINS6_IJS8_S8_S9_EEENS6_IJNS7_ILi1EEESH_SH_EEESB_SD_Li128ELb1ELb1ELb0ELb0EEENS1_19SingleTileSchedulerILb1ELb0ELb1ELi128EEEEEEEEEvNT_6ParamsE)
        /*005c*/ 	.word	0x00000000


	//----- nvinfo : EIATTR_REGCOUNT
	.align		4
.L_26:
        /*0060*/ 	.byte	0x04, 0x2f
        /*0062*/ 	.short	(.L_28 - .L_27)
	.align		4
.L_27:
        /*0064*/ 	.word	index@(_ZN7cutlass13device_kernelIN5flash19enable_sm80_to_sm89INS1_16FlashAttnFwdSm80INS1_25CollectiveMainloopFwdSm80ILi4ELi1ELb0EN4cute5tupleIJNS5_1CILi128EEENS7_ILi48EEES8_EEELi128ENS_6half_tEfNS_4arch4Sm80ELb0ELb1ELb0ELb1ELb1ELb0ELb1ELb0EEENS1_21CollectiveEpilogueFwdINS6_IJS8_S8_S9_EEENS6_IJNS7_ILi1EEESH_SH_EEESB_SD_Li128ELb1ELb1ELb0ELb0EEENS1_19SingleTileSchedulerILb1ELb0ELb1ELi128EEEEEEEEEvNT_6ParamsE)
        /*0068*/ 	.word	0x00000004


	//----- nvinfo : EIATTR_FRAME_SIZE
	.align		4
.L_28:
        /*006c*/ 	.byte	0x04, 0x11
        /*006e*/ 	.short	(.L_30 - .L_29)
	.align		4
.L_29:
        /*0070*/ 	.word	index@(_ZN7cutlass13device_kernelIN5flash19enable_sm80_to_sm89INS1_16FlashAttnFwdSm80INS1_25CollectiveMainloopFwdSm80ILi4ELi1ELb0EN4cute5tupleIJNS5_1CILi128EEENS7_ILi48EEES8_EEELi128ENS_6half_tEfNS_4arch4Sm80ELb0ELb1ELb0ELb1ELb1ELb0ELb1ELb0EEENS1_21CollectiveEpilogueFwdINS6_IJS8_S8_S9_EEENS6_IJNS7_ILi1EEESH_SH_EEESB_SD_Li128ELb1ELb1ELb0ELb0EEENS1_19SingleTileSchedulerILb1ELb0ELb1ELi128EEEEEEEEEvNT_6ParamsE)
        /*0074*/ 	.word	0x00000000


	//----- nvinfo : EIATTR_REGCOUNT
	.align		4
.L_30:
        /*0078*/ 	.byte	0x04, 0x2f
        /*007a*/ 	.short	(.L_32 - .L_31)
	.align		4
.L_31:
        /*007c*/ 	.word	index@(_ZN7cutlass13device_kernelIN5flash19enable_sm80_to_sm89INS1_16FlashAttnFwdSm80INS1_25CollectiveMainloopFwdSm80ILi4ELi1ELb0EN4cute5tupleIJNS5_1CILi128EEENS7_ILi48EEES8_EEELi128ENS_6half_tEfNS_4arch4Sm80ELb0ELb1ELb0ELb0ELb1ELb0ELb1ELb0EEENS1_21CollectiveEpilogueFwdINS6_IJS8_S8_S9_EEENS6_IJNS7_ILi1EEESH_SH_EEESB_SD_Li128ELb0ELb1ELb0ELb0EEENS1_19SingleTileSchedulerILb0ELb0ELb1ELi128EEEEEEEEEvNT_6ParamsE)
        /*0080*/ 	.word	0x00000004


	//----- nvinfo : EIATTR_FRAME_SIZE
	.align		4
.L_32:
        /*0084*/ 	.byte	0x04, 0x11
        /*0086*/ 	.short	(.L_34 - .L_33)
	.align		4
.L_33:
        /*0088*/ 	.word	index@(_ZN7cutlass13device_kernelIN5flash19enable_sm80_to_sm89INS1_16FlashAttnFwdSm80INS1_25CollectiveMainloopFwdSm80ILi4ELi1ELb0EN4cute5tupleIJNS5_1CILi128EEENS7_ILi48EEES8_EEELi128ENS_6half_tEfNS_4arch4Sm80ELb0ELb1ELb0ELb0ELb1ELb0ELb1ELb0EEENS1_21CollectiveEpilogueFwdINS6_IJS8_S8_S9_EEENS6_IJNS7_ILi1EEESH_SH_EEESB_SD_Li128ELb0ELb1ELb0ELb0EEENS1_19SingleTileSchedulerILb0ELb0ELb1ELi128EEEEEEEEEvNT_6ParamsE)
        /*008c*/ 	.word	0x00000000


	//----- nvinfo : EIATTR_REGCOUNT
	.align		4
.L_34:
        /*0090*/ 	.byte	0x04, 0x2f
        /*0092*/ 	.short	(.L_36 - .L_35)
	.align		4
.L_35:
        /*0094*/ 	.word	index@(_ZN7cutlass13device_kernelIN5flash19enable_sm80_to_sm89INS1_16FlashAttnFwdSm80INS1_25CollectiveMainloopFwdSm80ILi4ELi1ELb0EN4cute5tupleIJNS5_1CILi128EEENS7_ILi64EEES8_EEELi128ENS_6half_tEfNS_4arch4Sm80ELb0ELb0ELb0ELb1ELb1ELb1ELb1ELb0EEENS1_21CollectiveEpilogueFwdINS6_IJS8_S8_S9_EEENS6_IJNS7_ILi1EEESH_SH_EEESB_SD_Li128ELb1ELb1ELb0ELb0EEENS1_19SingleTileSchedulerILb1ELb0ELb1ELi128EEEEEEEEEvNT_6ParamsE)
        /*0098*/ 	.word	0x00000004


	//----- nvinfo : EIATTR_FRAME_SIZE
	.align		4
.L_36:
        /*009c*/ 	.byte	0x04, 0x11
        /*009e*/ 	.short	(.L_38 - .L_37)
	.align		4
.L_37:
        /*00a0*/ 	.word	index@(_ZN7cutlass13device_kernelIN5flash19enable_sm80_to_sm89INS1_16FlashAttnFwdSm80INS1_25CollectiveMainloopFwdSm80ILi4ELi1ELb0EN4cute5tupleIJNS5_1CILi128EEENS7_ILi64EEES8_EEELi128ENS_6half_tEfNS_4arch4Sm80ELb0ELb0ELb0ELb1ELb1ELb1ELb1ELb0EEENS1_21CollectiveEpilogueFwdINS6_IJS8_S8_S9_EEENS6_IJNS7_ILi1EEESH_SH_EEESB_SD_Li128ELb1ELb1ELb0ELb0EEENS1_19SingleTileSchedulerILb1ELb0ELb1ELi128EEEEEEEEEvNT_6ParamsE)
        /*00a4*/ 	.word	0x00000000


	//----- nvinfo : EIATTR_REGCOUNT
	.align		4
.L_38:
        /*00a8*/ 	.byte	0x04, 0x2f
        /*00aa*/ 	.short	(.L_40 - .L_39)
	.align		4
.L_39:
        /*00ac*/ 	.word	index@(_ZN7cutlass13device_kernelIN5flash19enable_sm80_to_sm89INS1_16FlashAttnFwdSm80INS1_25CollectiveMainloopFwdSm80ILi4ELi1ELb0EN4cute5tupleIJNS5_1CILi128EEENS7_ILi64EEES8_EEELi128ENS_6half_tEfNS_4arch4Sm80ELb0ELb0ELb0ELb1ELb1ELb0ELb1ELb0EEENS1_21CollectiveEpilogueFwdINS6_IJS8_S8_S9_EEENS6_IJNS7_ILi1EEESH_SH_EEESB_SD_Li128ELb1ELb1ELb0ELb0EEENS1_19SingleTileSchedulerILb1ELb0ELb1ELi128EEEEEEEEEvNT_6ParamsE)
        /*00b0*/ 	.word	0x00000004


	//----- nvinfo : EIATTR_FRAME_SIZE
	.align		4
.L_40:
        /*00b4*/ 	.byte	0x04, 0x11
        /*00b6*/ 	.short	(.L_42 - .L_41)
	.align		4
.L_41:
        /*00b8*/ 	.word	index@(_ZN7cutlass13device_kernelIN5flash19enable_sm80_to_sm89INS1_16FlashAttnFwdSm80INS1_25CollectiveMainloopFwdSm80ILi4ELi1ELb0EN4cute5tupleIJNS5_1CILi128EEENS7_ILi64EEES8_EEELi128ENS_6half_tEfNS_4arch4Sm80ELb0ELb0ELb0ELb1ELb1ELb0ELb1ELb0EEENS1_21CollectiveEpilogueFwdINS6_IJS8_S8_S9_EEENS6_IJNS7_ILi1EEESH_SH_EEESB_SD_Li128ELb1ELb1ELb0ELb0EEENS1_19SingleTileSchedulerILb1ELb0ELb1ELi128EEEEEEEEEvNT_6ParamsE)
        /*00bc*/ 	.word	0x00000000


	//----- nvinfo : EIATTR_REGCOUNT
	.align		4
.L_42:
        /*00c0*/ 	.byte	0x04, 0x2f
        /*00c2*/ 	.short	(.L_44 - .L_43)
	.align		4
.L_43:
        /*00c4*/ 	.word	index@(_ZN7cutlass13device_kernelIN5flash19enable_sm80_to_sm89INS1_16FlashAttnFwdSm80INS1_25CollectiveMainloopFwdSm80ILi4ELi1ELb0EN4cute5tupleIJNS5_1CILi128EEENS7_ILi64EEES8_EEELi128ENS_6half_tEfNS_4arch4Sm80ELb0ELb0ELb0ELb0ELb1ELb0ELb1ELb0EEENS1_21CollectiveEpilogueFwdINS6_IJS8_S8_S9_EEENS6_IJNS7_ILi1EEESH_SH_EEESB_SD_Li128ELb0ELb1ELb0ELb0EEENS1_19SingleTileSchedulerILb0ELb0ELb1ELi128EEEEEEEEEvNT_6ParamsE)
        /*00c8*/ 	.word	0x00000004


	//----- nvinfo : EIATTR_FRAME_SIZE
	.align		4
.L_44:
        /*00cc*/ 	.byte	0x04, 0x11
        /*00ce*/ 	.short	(.L_46 - .L_45)
	.align		4
.L_45:
        /*00d0*/ 	.word	index@(_ZN7cutlass13device_kernelIN5flash19enable_sm80_to_sm89INS1_16FlashAttnFwdSm80INS1_25CollectiveMainloopFwdSm80ILi4ELi1ELb0EN4cute5tupleIJNS5_1CILi128EEENS7_ILi64EEES8_EEELi128ENS_6half_tEfNS_4arch4Sm80ELb0ELb0ELb0ELb0ELb1ELb0ELb1ELb0EEENS1_21CollectiveEpilogueFwdINS6_IJS8_S8_S9_EEENS6_IJNS7_ILi1EEESH_SH_EEESB_SD_Li128ELb0ELb1ELb0ELb0EEENS1_19SingleTileSchedulerILb0ELb0ELb1ELi128EEEEEEEEEvNT_6ParamsE)
        /*00d4*/ 	.word	0x00000000


	//----- nvinfo : EIATTR_REGCOUNT
	.align		4
.L_46:
        /*00d8*/ 	.byte	0x04, 0x2f
        /*00da*/ 	.short	(.L_48 - .L_47)
	.align		4
.L_47:
        /*00dc*/ 	.word	index@(_ZN7cutlass13device_kernelIN5flash19enable_sm80_to_sm89INS1_16FlashAttnFwdSm80INS1_25CollectiveMainloopFwdSm80ILi8ELi1ELb1EN4cute5tupleIJNS5_1CILi128EEES8_S8_EEELi128ENS_6half_tEfNS_4arch4Sm80ELb1ELb0ELb0ELb1ELb1ELb1ELb1ELb0EEENS1_21CollectiveEpilogueFwdIS9_NS6_IJNS7_ILi1EEESF_SF_EEESA_SC_Li256ELb1ELb1ELb0ELb0EEENS1_19SingleTileSchedulerILb1ELb0ELb1ELi128EEEEEEEEEvNT_6ParamsE)
        /*00e0*/ 	.word	0x00000004


	//----- nvinfo : EIATTR_FRAME_SIZE
	.align		4
.L_48:
        /*00e4*/ 	.byte	0x04, 0x11
        /*00e6*/ 	.short	(.L_50 - .L_49)
	.align		4
.L_49:
        /*00e8*/ 	.word	index@(_ZN7cutlass13device_kernelIN5flash19enable_sm80_to_sm89INS1_16FlashAttnFwdSm80INS1_25CollectiveMainloopFwdSm80ILi8ELi1ELb1EN4cute5tupleIJNS5_1CILi128EEES8_S8_EEELi128ENS_6half_tEfNS_4arch4Sm80ELb1ELb0ELb0ELb1ELb1ELb1ELb1ELb0EEENS1_21CollectiveEpilogueFwdIS9_NS6_IJNS7_ILi1EEESF_SF_EEESA_SC_Li256ELb1ELb1ELb0ELb0EEENS1_19SingleTileSchedulerILb1ELb0ELb1ELi128EEEEEEEEEvNT_6ParamsE)
        /*00ec*/ 	.word	0x00000000


	//----- nvinfo : EIATTR_REGCOUNT
	.align		4
.L_50:
        /*00f0*/ 	.byte	0x04, 0x2f
        /*00f2*/ 	.short	(.L_52 - .L_51)
	.align		4
.L_51:
        /*00f4*/ 	.word	index@(_ZN7cutlass13device_kernelIN5flash19enable_sm80_to_sm89INS1_16FlashAttnFwdSm80INS1_25CollectiveMainloopFwdSm80ILi8ELi1ELb1EN4cute5tupleIJNS5_1CILi128EEES8_S8_EEELi128ENS_6half_tEfNS_4arch4Sm80ELb1ELb0ELb0ELb1ELb1ELb0ELb1ELb0EEENS1_21CollectiveEpilogueFwdIS9_NS6_IJNS7_ILi1EEESF_SF_EEESA_SC_Li256ELb1ELb1ELb0ELb0EEENS1_19SingleTileSchedulerILb1ELb0ELb1ELi128EEEEEEEEEvNT_6ParamsE)
        /*00f8*/ 	.word	0x00000004


	//----- nvinfo : EIATTR_FRAME_SIZE
	.align		4
.L_52:
        /*00fc*/ 	.byte	0x04, 0x11
        /*00fe*/ 	.short	(.L_54 - .L_53)
	.align		4
.L_53:
        /*0100*/ 	.word	index@(_ZN7cutlass13device_kernelIN5flash19enable_sm80_to_sm89INS1_16FlashAttnFwdSm80INS1_25CollectiveMainloopFwdSm80ILi8ELi1ELb1EN4cute5tupleIJNS5_1CILi128EEES8_S8_EEELi128ENS_6half_tEfNS_4arch4Sm80ELb1ELb0ELb0ELb1ELb1ELb0ELb1ELb0EEENS1_21CollectiveEpilogueFwdIS9_NS6_IJNS7_ILi1EEESF_SF_EEESA_SC_Li256ELb1ELb1ELb0ELb0EEENS1_19SingleTileSchedulerILb1ELb0ELb1ELi128EEEEEEEEEvNT_6ParamsE)
        /*0104*/ 	.word	0x00000000


	//----- nvinfo : EIATTR_REGCOUNT
	.align		4
.L_54:
        /*0108*/ 	.byte	0x04, 0x2f
        /*010a*/ 	.short	(.L_56 - .L_55)
	.align		4
.L_55:
        /*010c*/ 	.word	index@(_ZN7cutlass13device_kernelIN5flash19enable_sm80_to_sm89INS1_16FlashAttnFwdSm80INS1_25CollectiveMainloopFwdSm80ILi8ELi1ELb1EN4cute5tupleIJNS5_1CILi128EEES8_S8_EEELi128ENS_6half_tEfNS_4arch4Sm80ELb1ELb0ELb0ELb0ELb1ELb0ELb1ELb0EEENS1_21CollectiveEpilogueFwdIS9_NS6_IJNS7_ILi1EEESF_SF_EEESA_SC_Li256ELb0ELb1ELb0ELb0EEENS1_30DynamicPersistentTileSchedulerILi256ELi256ELb0ELb1ELb0EEEEEEEEEvNT_6ParamsE)
        /*0110*/ 	.word	0x00000004


	//----- nvinfo : EIATTR_FRAME_SIZE
	.align		4
.L_56:
        /*0114*/ 	.byte	0x04, 0x11
        /*0116*/ 	.short	(.L_58 - .L_57)
	.align		4
.L_57:
        /*0118*/ 	.word	index@(_ZN7cutlass13device_kernelIN5flash19enable_sm80_to_sm89INS1_16FlashAttnFwdSm80INS1_25CollectiveMainloopFwdSm80ILi8ELi1ELb1EN4cute5tupleIJNS5_1CILi128EEES8_S8_EEELi128ENS_6half_tEfNS_4arch4Sm80ELb1ELb0ELb0ELb0ELb1ELb0ELb1ELb0EEENS1_21CollectiveEpilogueFwdIS9_NS6_IJNS7_ILi1EEESF_SF_EEESA_SC_Li256ELb0ELb1ELb0ELb0EEENS1_30DynamicPersistentTileSchedulerILi256ELi256ELb0ELb1ELb0EEEEEEEEEvNT_6ParamsE)
        /*011c*/ 	.word	0x00000000


	//----- nvinfo : EIATTR_REGCOUNT
	.align		4
.L_58:
        /*0120*/ 	.byte	0x04, 0x2f
        /*0122*/ 	.short	(.L_60 - .L_59)
	.align		4
.L_59:
        /*0124*/ 	.word	index@(_ZN7cutlass13device_kernelIN5flash19enable_sm80_to_sm89INS1_16FlashAttnFwdSm80INS1_25CollectiveMainloopFwdSm80ILi8ELi1ELb1EN4cute5tupleIJNS5_1CILi128EEENS7_ILi96EEES8_EEELi128ENS_6half_tEfNS_4arch4Sm80ELb0ELb1ELb0ELb1ELb1ELb1ELb1ELb0EEENS1_21CollectiveEpilogueFwdINS6_IJS8_S8_S9_EEENS6_IJNS7_ILi1EEESH_SH_EEESB_SD_Li256ELb1ELb1ELb0ELb0EEENS1_19SingleTileSchedulerILb1ELb0ELb1ELi128EEEEEEEEEvNT_6ParamsE)
        /*0128*/ 	.word	0x00000004


	//----- nvinfo : EIATTR_FRAME_SIZE
	.align		4
.L_60:
        /*012c*/ 	.byte	0x04, 0x11
        /*012e*/ 	.short	(.L_62 - .L_61)
	.align		4
.L_61:
        /*0130*/ 	.word	index@(_ZN7cutlass13device_kernelIN5flash19enable_sm80_to_sm89INS1_16FlashAttnFwdSm80INS1_25CollectiveMainloopFwdSm80ILi8ELi1ELb1EN4cute5tupleIJNS5_1CILi128EEENS7_ILi96EEES8_EEELi128ENS_6half_tEfNS_4arch4Sm80ELb0ELb1ELb0ELb1ELb1ELb1ELb1ELb0EEENS1_21CollectiveEpilogueFwdINS6_IJS8_S8_S9_EEENS6_IJNS7_ILi1EEESH_SH_EEESB_SD_Li256ELb1ELb1ELb0ELb0EEENS1_19SingleTileSchedulerILb1ELb0ELb1ELi128EEEEEEEEEvNT_6ParamsE)
        /*0134*/ 	.word	0x00000000


	//----- nvinfo : EIATTR_REGCOUNT
	.align		4
.L_62:
        /*0138*/ 	.byte	0x04, 0x2f
        /*013a*/ 	.short	(.L_64 - .L_63)
	.align		4
.L_63:
        /*013c*/ 	.word	index@(_ZN7cutlass13device_kernelIN5flash19enable_sm80_to_sm89INS1_16FlashAttnFwdSm80INS1_25CollectiveMainloopFwdSm80ILi8ELi1ELb1EN4cute5tupleIJNS5_1CILi128EEENS7_ILi96EEES8_EEELi128ENS_6half_tEfNS_4arch4Sm80ELb0ELb1ELb0ELb1ELb1ELb0ELb1ELb0EEENS1_21CollectiveEpilogueFwdINS6_IJS8_S8_S9_EEENS6_IJNS7_ILi1EEESH_SH_EEESB_SD_Li256ELb1ELb1ELb0ELb0EEENS1_19SingleTileSchedulerILb1ELb0ELb1ELi128EEEEEEEEEvNT_6ParamsE)
        /*0140*/ 	.word	0x00000004


	//----- nvinfo : EIATTR_FRAME_SIZE
	.align		4
.L_64:
        /*0144*/ 	.byte	0x04, 0x11
        /*0146*/ 	.short	(.L_66 - .L_65)
	.align		4
.L_65:
        /*0148*/ 	.word	index@(_ZN7cutlass13device_kernelIN5flash19enable_sm80_to_sm89INS1_16FlashAttnFwdSm80INS1_25CollectiveMainloopFwdSm80ILi8ELi1ELb1EN4cute5tupleIJNS5_1CILi128EEENS7_ILi96EEES8_EEELi128ENS_6half_tEfNS_4arch4Sm80ELb0ELb1ELb0ELb1ELb1ELb0ELb1ELb0EEENS1_21CollectiveEpilogueFwdINS6_IJS8_S8_S9_EEENS6_IJNS7_ILi1EEESH_SH_EEESB_SD_Li256ELb1ELb1ELb0ELb0EEENS1_19SingleTileSchedulerILb1ELb0ELb1ELi128EEEEEEEEEvNT_6ParamsE)
        /*014c*/ 	.word	0x00000000


	//----- nvinfo : EIATTR_REGCOUNT
	.align		4
.L_66:
        /*0150*/ 	.byte	0x04, 0x2f
        /*0152*/ 	.short	(.L_68 - .L_67)
	.align		4
.L_67:
        /*0154*/ 	.word	index@(_ZN7cutlass13device_kernelIN5flash19enable_sm80_to_sm89INS1_16FlashAttnFwdSm80INS1_25CollectiveMainloopFwdSm80ILi8ELi1ELb1EN4cute5tupleIJNS5_1CILi128EEENS7_ILi96EEES8_EEELi128ENS_6half_tEfNS_4arch4Sm80ELb0ELb1ELb0ELb0ELb1ELb0ELb1ELb0EEENS1_21CollectiveEpilogueFwdINS6_IJS8_S8_S9_EEENS6_IJNS7_ILi1EEESH_SH_EEESB_SD_Li256ELb0ELb1ELb0ELb0EEENS1_19SingleTileSchedulerILb0ELb0ELb1ELi128EEEEEEEEEvNT_6ParamsE)
        /*0158*/ 	.word	0x00000004


	//----- nvinfo : EIATTR_FRAME_SIZE
	.align		4
.L_68:
        /*015c*/ 	.byte	0x04, 0x11
        /*015e*/ 	.short	(.L_70 - .L_69)
	.align		4
.L_69:
        /*0160*/ 	.word	index@(_ZN7cutlass13device_kernelIN5flash19enable_sm80_to_sm89INS1_16FlashAttnFwdSm80INS1_25CollectiveMainloopFwdSm80ILi8ELi1ELb1EN4cute5tupleIJNS5_1CILi128EEENS7_ILi96EEES8_EEELi128ENS_6half_tEfNS_4arch4Sm80ELb0ELb1ELb0ELb0ELb1ELb0ELb1ELb0EEENS1_21CollectiveEpilogueFwdINS6_IJS8_S8_S9_EEENS6_IJNS7_ILi1EEESH_SH_EEESB_SD_Li256ELb0ELb1ELb0ELb0EEENS1_19SingleTileSchedulerILb0ELb0ELb1ELi128EEEEEEEEEvNT_6ParamsE)
        /*0164*/ 	.word	0x00000000


	//----- nvinfo : EIATTR_REGCOUNT
	.align		4
.L_70:
        /*0168*/ 	.byte	0x04, 0x2f
        /*016a*/ 	.short	(.L_72 - .L_71)
	.align		4
.L_71:
        /*016c*/ 	.word	index@(_ZN7cutlass13device_kernelIN5flash19enable_sm80_to_sm89INS1_16FlashAttnFwdSm80INS1_25CollectiveMainloopFwdSm80ILi8ELi1ELb1EN4cute5tupleIJNS5_1CILi128EEES8_S8_EEELi128ENS_6half_tEfNS_4arch4Sm80ELb0ELb0ELb0ELb1ELb1ELb1ELb1ELb0EEENS1_21CollectiveEpilogueFwdIS9_NS6_IJNS7_ILi1EEESF_SF_EEESA_SC_Li256ELb1ELb1ELb0ELb0EEENS1_19SingleTileSchedulerILb1ELb0ELb1ELi128EEEEEEEEEvNT_6ParamsE)
        /*0170*/ 	.word	0x00000004


	//----- nvinfo : EIATTR_FRAME_SIZE
	.align		4
.L_72:
        /*0174*/ 	.byte	0x04, 0x11
        /*0176*/ 	.short	(.L_74 - .L_73)
	.align		4
.L_73:
        /*0178*/ 	.word	index@(_ZN7cutlass13device_kernelIN5flash19enable_sm80_to_sm89INS1_16FlashAttnFwdSm80INS1_25CollectiveMainloopFwdSm80ILi8ELi1ELb1EN4cute5tupleIJNS5_1CILi128EEES8_S8_EEELi128ENS_6half_tEfNS_4arch4Sm80ELb0ELb0ELb0ELb1ELb1ELb1ELb1ELb0EEENS1_21CollectiveEpilogueFwdIS9_NS6_IJNS7_ILi1EEESF_SF_EEESA_SC_Li256ELb1ELb1ELb0ELb0EEENS1_19SingleTileSchedulerILb1ELb0ELb1ELi128EEEEEEEEEvNT_6ParamsE)
        /*017c*/ 	.word	0x00000000


	//----- nvinfo : EIATTR_REGCOUNT
	.align		4
.L_74:
        /*0180*/ 	.byte	0x04, 0x2f
        /*0182*/ 	.short	(.L_76 - .L_75)
	.align		4
.L_75:
        /*0184*/ 	.word	index@(_ZN7cutlass13device_kernelIN5flash19enable_sm80_to_sm89INS1_16FlashAttnFwdSm80INS1_25CollectiveMainloopFwdSm80ILi8ELi1ELb1EN4cute5tupleIJNS5_1CILi128EEES8_S8_EEELi128ENS_6half_tEfNS_4arch4Sm80ELb0ELb0ELb0ELb1ELb1ELb0ELb1ELb0EEENS1_21CollectiveEpilogueFwdIS9_NS6_IJNS7_ILi1EEESF_SF_EEESA_SC_Li256ELb1ELb1ELb0ELb0EEENS1_19SingleTileSchedulerILb1ELb0ELb1ELi128EEEEEEEEEvNT_6ParamsE)
        /*0188*/ 	.word	0x00000004


	//----- nvinfo : EIATTR_FRAME_SIZE
	.align		4
.L_76:
        /*018c*/ 	.byte	0x04, 0x11
        /*018e*/ 	.short	(.L_78 - .L_77)
	.align		4
.L_77:
        /*0190*/ 	.word	index@(_ZN7cutlass13device_kernelIN5flash19enable_sm80_to_sm89INS1_16FlashAttnFwdSm80INS1_25CollectiveMainloopFwdSm80ILi8ELi1ELb1EN4cute5tupleIJNS5_1CILi128EEES8_S8_EEELi128ENS_6half_tEfNS_4arch4Sm80ELb0ELb0ELb0ELb1ELb1ELb0ELb1ELb0EEENS1_21CollectiveEpilogueFwdIS9_NS6_IJNS7_ILi1EEESF_SF_EEESA_SC_Li256ELb1ELb1ELb0ELb0EEENS1_19SingleTileSchedulerILb1ELb0ELb1ELi128EEEEEEEEEvNT_6ParamsE)
        /*0194*/ 	.word	0x00000000


	//----- nvinfo : EIATTR_REGCOUNT
	.align		4
.L_78:
        /*0198*/ 	.byte	0x04, 0x2f
        /*019a*/ 	.short	(.L_80 - .L_79)
	.align		4
.L_79:
        /*019c*/ 	.word	index@(_ZN7cutlass13device_kernelIN5flash19enable_sm80_to_sm89INS1_16FlashAttnFwdSm80INS1_25CollectiveMainloopFwdSm80ILi8ELi1ELb1EN4cute5tupleIJNS5_1CILi128EEES8_S8_EEELi128ENS_6half_tEfNS_4arch4Sm80ELb0ELb0ELb0ELb0ELb1ELb0ELb1ELb0EEENS1_21CollectiveEpilogueFwdIS9_NS6_IJNS7_ILi1EEESF_SF_EEESA_SC_Li256ELb0ELb1ELb0ELb0EEENS1_19SingleTileSchedulerILb0ELb0ELb1ELi128EEEEEEEEEvNT_6ParamsE)
        /*01a0*/ 	.word	0x00000004


	//----- nvinfo : EIATTR_FRAME_SIZE
	.align		4
.L_80:
        /*01a4*/ 	.byte	0x04, 0x11
        /*01a6*/ 	.short	(.L_82 - .L_81)
	.align		4
.L_81:
        /*01a8*/ 	.word	index@(_ZN7cutlass13device_kernelIN5flash19enable_sm80_to_sm89INS1_16FlashAttnFwdSm80INS1_25CollectiveMainloopFwdSm80ILi8ELi1ELb1EN4cute5tupleIJNS5_1CILi128EEES8_S8_EEELi128ENS_6half_tEfNS_4arch4Sm80ELb0ELb0ELb0ELb0ELb1ELb0ELb1ELb0EEENS1_21CollectiveEpilogueFwdIS9_NS6_IJNS7_ILi1EEESF_SF_EEESA_SC_Li256ELb0ELb1ELb0ELb0EEENS1_19SingleTileSchedulerILb0ELb0ELb1ELi128EEEEEEEEEvNT_6ParamsE)
        /*01ac*/ 	.word	0x00000000


	//----- nvinfo : EIATTR_REGCOUNT
	.align		4
.L_82:
        /*01b0*/ 	.byte	0x04, 0x2f
        /*01b2*/ 	.short	(.L_84 - .L_83)
	.align		4
.L_83:
        /*01b4*/ 	.word	index@(_ZN7cutlass13device_kernelIN5flash19enable_sm80_to_sm89INS1_16FlashAttnFwdSm80INS1_25CollectiveMainloopFwdSm80ILi4ELi1ELb0EN4cute5tupleIJNS5_1CILi128EEENS7_ILi64EEES8_EEELi128ENS_6half_tEfNS_4arch4Sm80ELb1ELb0ELb1ELb1ELb1ELb1ELb1ELb0EEENS1_21CollectiveEpilogueFwdINS6_IJS8_S8_S9_EEENS6_IJNS7_ILi1EEESH_SH_EEESB_SD_Li128ELb1ELb1ELb0ELb0EEENS1_19SingleTileSchedulerILb1ELb0ELb1ELi128EEEEEEEEEvNT_6ParamsE)
        /*01b8*/ 	.word	0x00000004


	//----- nvinfo : EIATTR_FRAME_SIZE
	.align		4
.L_84:
        /*01bc*/ 	.byte	0x04, 0x11
        /*01be*/ 	.short	(.L_86 - .L_85)
	.align		4
.L_85:
        /*01c0*/ 	.word	index@(_ZN7cutlass13device_kernelIN5flash19enable_sm80_to_sm89INS1_16FlashAttnFwdSm80INS1_25CollectiveMainloopFwdSm80ILi4ELi1ELb0EN4cute5tupleIJNS5_1CILi128EEENS7_ILi64EEES8_EEELi128ENS_6half_tEfNS_4arch4Sm80ELb1ELb0ELb1ELb1ELb1ELb1ELb1ELb0EEENS1_21CollectiveEpilogueFwdINS6_IJS8_S8_S9_EEENS6_IJNS7_ILi1EEESH_SH_EEESB_SD_Li128ELb1ELb1ELb0ELb0EEENS1_19SingleTileSchedulerILb1ELb0ELb1ELi128EEEEEEEEEvNT_6ParamsE)
        /*01c4*/ 	.word	0x00000000


	//----- nvinfo : EIATTR_REGCOUNT
	.align		4
.L_86:
        /*01c8*/ 	.byte	0x04, 0x2f
        /*01ca*/ 	.short	(.L_88 - .L_87)
	.align		4
.L_87:
        /*01cc*/ 	.word	index@(_ZN7cutlass13device_kernelIN5flash19enable_sm80_to_sm89INS1_16FlashAttnFwdSm80INS1_25CollectiveMainloopFwdSm80ILi4ELi1ELb0EN4cute5tupleIJNS5_1CILi128EEENS7_ILi64EEES8_EEELi128ENS_6half_tEfNS_4arch4Sm80ELb1ELb0ELb1ELb1ELb1ELb0ELb1ELb0EEENS1_21CollectiveEpilogueFwdINS6_IJS8_S8_S9_EEENS6_IJNS7_ILi1EEESH_SH_EEESB_SD_Li128ELb1ELb1ELb0ELb0EEENS1_19SingleTileSchedulerILb1ELb0ELb1ELi128EEEEEEEEEvNT_6ParamsE)
        /*01d0*/ 	.word	0x00000004


	//----- nvinfo : EIATTR_FRAME_SIZE
	.align		4
.L_88:
        /*01d4*/ 	.byte	0x04, 0x11
        /*01d6*/ 	.short	(.L_90 - .L_89)
	.align		4
.L_89:
        /*01d8*/ 	.word	index@(_ZN7cutlass13device_kernelIN5flash19enable_sm80_to_sm89INS1_16FlashAttnFwdSm80INS1_25CollectiveMainloopFwdSm80ILi4ELi1ELb0EN4cute5tupleIJNS5_1CILi128EEENS7_ILi64EEES8_EEELi128ENS_6half_tEfNS_4arch4Sm80ELb1ELb0ELb1ELb1ELb1ELb0ELb1ELb0EEENS1_21CollectiveEpilogueFwdINS6_IJS8_S8_S9_EEENS6_IJNS7_ILi1EEESH_SH_EEESB_SD_Li128ELb1ELb1ELb0ELb0EEENS1_19SingleTileSchedulerILb1ELb0ELb1ELi128EEEEEEEEEvNT_6ParamsE)
        /*01dc*/ 	.word	0x00000000


	//----- nvinfo : EIATTR_REGCOUNT
	.align		4
.L_90:
        /*01e0*/ 	.byte	0x04, 0x2f
        /*01e2*/ 	.short	(.L_92 - .L_91)
	.align		4
.L_91:
        /*01e4*/ 	.word	index@(_ZN7cutlass13device_kernelIN5flash19enable_sm80_to_sm89INS1_16FlashAttnFwdSm80INS1_25CollectiveMainloopFwdSm80ILi4ELi1ELb0EN4cute5tupleIJNS5_1CILi128EEENS7_ILi64EEES8_EEELi128ENS_6half_tEfNS_4arch4Sm80ELb1ELb0ELb1ELb0ELb1ELb0ELb1ELb0EEENS1_21CollectiveEpilogueFwdINS6_IJS8_S8_S9_EEENS6_IJNS7_ILi1EEESH_SH_EEESB_SD_Li128ELb0ELb1ELb0ELb0EEENS1_30DynamicPersistentTileSchedulerILi128ELi128ELb0ELb1ELb0EEEEEEEEEvNT_6ParamsE)
        /*01e8*/ 	.word	0x00000004


	//----- nvinfo : EIATTR_FRAME_SIZE
	.align		4
.L_92:
        /*01ec*/ 	.byte	0x04, 0x11
        /*01ee*/ 	.short	(.L_94 - .L_93)
	.align		4
.L_93:
        /*01f0*/ 	.word	index@(_ZN7cutlass13device_kernelIN5flash19enable_sm80_to_sm89INS1_16FlashAttnFwdSm80INS1_25CollectiveMainloopFwdSm80ILi4ELi1ELb0EN4cute5tupleIJNS5_1CILi128EEENS7_ILi64EEES8_EEELi128ENS_6half_tEfNS_4arch4Sm80ELb1ELb0ELb1ELb0ELb1ELb0ELb1ELb0EEENS1_21CollectiveEpilogueFwdINS6_IJS8_S8_S9_EEENS6_IJNS7_ILi1EEESH_SH_EEESB_SD_Li128ELb0ELb1ELb0ELb0EEENS1_30DynamicPersistentTileSchedulerILi128ELi128ELb0ELb1ELb0EEEEEEEEEvNT_6ParamsE)
        /*01f4*/ 	.word	0x00000000


	//----- nvinfo : EIATTR_REGCOUNT
	.align		4
.L_94:
        /*01f8*/ 	.byte	0x04, 0x2f
        /*01fa*/ 	.short	(.L_96 - .L_95)
	.align		4
.L_95:
        /*01fc*/ 	.word	index@(_ZN7cutlass13device_kernelIN5flash19enable_sm80_to_sm89INS1_16FlashAttnFwdSm80INS1_25CollectiveMainloopFwdSm80ILi4ELi1ELb0EN4cute5tupleIJNS5_1CILi128EEENS7_ILi48EEES8_EEELi128ENS_6half_tEfNS_4arch4Sm80ELb0ELb1ELb1ELb1ELb1ELb1ELb1ELb0EEENS1_21CollectiveEpilogueFwdINS6_IJS8_S8_S9_EEENS6_IJNS7_ILi1EEESH_SH_EEESB_SD_Li128ELb1ELb1ELb0ELb0EEENS1_19SingleTileSchedulerILb1ELb0ELb1ELi128EEEEEEEEEvNT_6ParamsE)
        /*0200*/ 	.word	0x00000004


	//----- nvinfo : EIATTR_FRAME_SIZE
	.align		4
.L_96:
        /*0204*/ 	.byte	0x04, 0x11
        /*0206*/ 	.short	(.L_98 - .L_97)
	.align		4
.L_97:
        /*0208*/ 	.word	index@(_ZN7cutlass13device_kernelIN5flash19enable_sm80_to_sm89INS1_16FlashAttnFwdSm80INS1_25CollectiveMainloopFwdSm80ILi4ELi1ELb0EN4cute5tupleIJNS5_1CILi128EEENS7_ILi48EEES8_EEELi128ENS_6half_tEfNS_4arch4Sm80ELb0ELb1ELb1ELb1ELb1ELb1ELb1ELb0EEENS1_21CollectiveEpilogueFwdINS6_IJS8_S8_S9_EEENS6_IJNS7_ILi1EEESH_SH_EEESB_SD_Li128ELb1ELb1ELb0ELb0EEENS1_19SingleTileSchedulerILb1ELb0ELb1ELi128EEEEEEEEEvNT_6ParamsE)
        /*020c*/ 	.word	0x00000000


	//----- nvinfo : EIATTR_REGCOUNT
	.align		4
.L_98:
        /*0210*/ 	.byte	0x04, 0x2f
        /*0212*/ 	.short	(.L_100 - .L_99)
	.align		4
.L_99:
        /*0214*/ 	.word	index@(_ZN7cutlass13device_kernelIN5flash19enable_sm80_to_sm89INS1_16FlashAttnFwdSm80INS1_25CollectiveMainloopFwdSm80ILi4ELi1ELb0EN4cute5tupleIJNS5_1CILi128EEENS7_ILi48EEES8_EEELi128ENS_6half_tEfNS_4arch4Sm80ELb0ELb1ELb1ELb1ELb1ELb0ELb1ELb0EEENS1_21CollectiveEpilogueFwdINS6_IJS8_S8_S9_EEENS6_IJNS7_ILi1EEESH_SH_EEESB_SD_Li128ELb1ELb1ELb0ELb0EEENS1_19SingleTileSchedulerILb1ELb0ELb1ELi128EEEEEEEEEvNT_6ParamsE)
        /*0218*/ 	.word	0x00000004


	//----- nvinfo : EIATTR_FRAME_SIZE
	.align		4
.L_100:
        /*021c*/ 	.byte	0x04, 0x11
        /*021e*/ 	.short	(.L_102 - .L_101)
	.align		4
.L_101:
        /*0220*/ 	.word	index@(_ZN7cutlass13device_kernelIN5flash19enable_sm80_to_sm89INS1_16FlashAttnFwdSm80INS1_25CollectiveMainloopFwdSm80ILi4ELi1ELb0EN4cute5tupleIJNS5_1CILi128EEENS7_ILi48EEES8_EEELi128ENS_6half_tEfNS_4arch4Sm80ELb0ELb1ELb1ELb1ELb1ELb0ELb1ELb0EEENS1_21CollectiveEpilogueFwdINS6_IJS8_S8_S9_EEENS6_IJNS7_ILi1EEESH_SH_EEESB_SD_Li128ELb1ELb1ELb0ELb0EEENS1_19SingleTileSchedulerILb1ELb0ELb1ELi128EEEEEEEEEvNT_6ParamsE)
        /*0224*/ 	.word	0x00000000


	//----- nvinfo : EIATTR_REGCOUNT
	.align		4
.L_102:
        /*0228*/ 	.byte	0x04, 0x2f
        /*022a*/ 	.short	(.L_104 - .L_103)
	.align		4
.L_103:
        /*022c*/ 	.word	index@(_ZN7cutlass13device_kernelIN5flash19enable_sm80_to_sm89INS1_16FlashAttnFwdSm80INS1_25CollectiveMainloopFwdSm80ILi4ELi1ELb0EN4cute5tupleIJNS5_1CILi128EEENS7_ILi48EEES8_EEELi128ENS_6half_tEfNS_4arch4Sm80ELb0ELb1ELb1ELb0ELb1ELb0ELb1ELb0EEENS1_21CollectiveEpilogueFwdINS6_IJS8_S8_S9_EEENS6_IJNS7_ILi1EEESH_SH_EEESB_SD_Li128ELb0ELb1ELb0ELb0EEENS1_19SingleTileSchedulerILb0ELb0ELb1ELi128EEEEEEEEEvNT_6ParamsE)
        /*0230*/ 	.word	0x00000004


	//----- nvinfo : EIATTR_FRAME_SIZE
	.align		4
.L_104:
        /*0234*/ 	.byte	0x04, 0x11
        /*0236*/ 	.short	(.L_106 - .L_105)
	.align		4
.L_105:
        /*0238*/ 	.word	index@(_ZN7cutlass13device_kernelIN5flash19enable_sm80_to_sm89INS1_16FlashAttnFwdSm80INS1_25CollectiveMainloopFwdSm80ILi4ELi1ELb0EN4cute5tupleIJNS5_1CILi128EEENS7_ILi48EEES8_EEELi128ENS_6half_tEfNS_4arch4Sm80ELb0ELb1ELb1ELb0ELb1ELb0ELb1ELb0EEENS1_21CollectiveEpilogueFwdINS6_IJS8_S8_S9_EEENS6_IJNS7_ILi1EEESH_SH_EEESB_SD_Li128ELb0ELb1ELb0ELb0EEENS1_19SingleTileSchedulerILb0ELb0ELb1ELi128EEEEEEEEEvNT_6ParamsE)
        /*023c*/ 	.word	0x00000000


	//----- nvinfo : EIATTR_REGCOUNT
	.align		4
.L_106:
        /*0240*/ 	.byte	0x04, 0x2f
        /*0242*/ 	.short	(.L_108 - .L_107)
	.align		4
.L_107:
        /*0244*/ 	.word	index@(_ZN7cutlass13device_kernelIN5flash19enable_sm80_to_sm89INS1_16FlashAttnFwdSm80INS1_25CollectiveMainloopFwdSm80ILi4ELi1ELb0EN4cute5tupleIJNS5_1CILi128EEENS7_ILi64EEES8_EEELi128ENS_6half_tEfNS_4arch4Sm80ELb0ELb0ELb1ELb1ELb1ELb1ELb1ELb0EEENS1_21CollectiveEpilogueFwdINS6_IJS8_S8_S9_EEENS6_IJNS7_ILi1EEESH_SH_EEESB_SD_Li128ELb1ELb1ELb0ELb0EEENS1_19SingleTileSchedulerILb1ELb0ELb1ELi128EEEEEEEEEvNT_6ParamsE)
        /*0248*/ 	.word	0x00000004


	//----- nvinfo : EIATTR_FRAME_SIZE
	.align		4
.L_108:
        /*024c*/ 	.byte	0x04, 0x11
        /*024e*/ 	.short	(.L_110 - .L_109)
	.align		4
.L_109:
        /*0250*/ 	.word	index@(_ZN7cutlass13device_kernelIN5flash19enable_sm80_to_sm89INS1_16FlashAttnFwdSm80INS1_25CollectiveMainloopFwdSm80ILi4ELi1ELb0EN4cute5tupleIJNS5_1CILi128EEENS7_ILi64EEES8_EEELi128ENS_6half_tEfNS_4arch4Sm80ELb0ELb0ELb1ELb1ELb1ELb1ELb1ELb0EEENS1_21CollectiveEpilogueFwdINS6_IJS8_S8_S9_EEENS6_IJNS7_ILi1EEESH_SH_EEESB_SD_Li128ELb1ELb1ELb0ELb0EEENS1_19SingleTileSchedulerILb1ELb0ELb1ELi128EEEEEEEEEvNT_6ParamsE)
        /*0254*/ 	.word	0x00000000


	//----- nvinfo : EIATTR_REGCOUNT
	.align		4
.L_110:
        /*0258*/ 	.byte	0x04, 0x2f
        /*025a*/ 	.short	(.L_112 - .L_111)
	.align		4
.L_111:
        /*025c*/ 	.word	index@(_ZN7cutlass13device_kernelIN5flash19enable_sm80_to_sm89INS1_16FlashAttnFwdSm80INS1_25CollectiveMainloopFwdSm80ILi4ELi1ELb0EN4cute5tupleIJNS5_1CILi128EEENS7_ILi64EEES8_EEELi128ENS_6half_tEfNS_4arch4Sm80ELb0ELb0ELb1ELb1ELb1ELb0ELb1ELb0EEENS1_21CollectiveEpilogueFwdINS6_IJS8_S8_S9_EEENS6_IJNS7_ILi1EEESH_SH_EEESB_SD_Li128ELb1ELb1ELb0ELb0EEENS1_19SingleTileSchedulerILb1ELb0ELb1ELi128EEEEEEEEEvNT_6ParamsE)
        /*0260*/ 	.word	0x00000004


	//----- nvinfo : EIATTR_FRAME_SIZE
	.align		4
.L_112:
        /*0264*/ 	.byte	0x04, 0x11
        /*0266*/ 	.short	(.L_114 - .L_113)
	.align		4
.L_113:
        /*0268*/ 	.word	index@(_ZN7cutlass13device_kernelIN5flash19enable_sm80_to_sm89INS1_16FlashAttnFwdSm80INS1_25CollectiveMainloopFwdSm80ILi4ELi1ELb0EN4cute5tupleIJNS5_1CILi128EEENS7_ILi64EEES8_EEELi128ENS_6half_tEfNS_4arch4Sm80ELb0ELb0ELb1ELb1ELb1ELb0ELb1ELb0EEENS1_21CollectiveEpilogueFwdINS6_IJS8_S8_S9_EEENS6_IJNS7_ILi1EEESH_SH_EEESB_SD_Li128ELb1ELb1ELb0ELb0EEENS1_19SingleTileSchedulerILb1ELb0ELb1ELi128EEEEEEEEEvNT_6ParamsE)
        /*026c*/ 	.word	0x00000000


	//----- nvinfo : EIATTR_REGCOUNT
	.align		4
.L_114:
        /*0270*/ 	.byte	0x04, 0x2f
        /*0272*/ 	.short	(.L_116 - .L_115)
	.align		4
.L_115:
        /*0274*/ 	.word	index@(_ZN7cutlass13device_kernelIN5flash19enable_sm80_to_sm89INS1_16FlashAttnFwdSm80INS1_25CollectiveMainloopFwdSm80ILi4ELi1ELb0EN4cute5tupleIJNS5_1CILi128EEENS7_ILi64EEES8_EEELi128ENS_6half_tEfNS_4arch4Sm80ELb0ELb0ELb1ELb0ELb1ELb0ELb1ELb0EEENS1_21CollectiveEpilogueFwdINS6_IJS8_S8_S9_EEENS6_IJNS7_ILi1EEESH_SH_EEESB_SD_Li128ELb0ELb1ELb0ELb0EEENS1_19SingleTileSchedulerILb0ELb0ELb1ELi128EEEEEEEEEvNT_6ParamsE)
        /*0278*/ 	.word	0x00000004


	//----- nvinfo : EIATTR_FRAME_SIZE
	.align		4
.L_116:
        /*027c*/ 	.byte	0x04, 0x11
        /*027e*/ 	.short	(.L_118 - .L_117)
	.align		4
.L_117:
        /*0280*/ 	.word	index@(_ZN7cutlass13device_kernelIN5flash19enable_sm80_to_sm89INS1_16FlashAttnFwdSm80INS1_25CollectiveMainloopFwdSm80ILi4ELi1ELb0EN4cute5tupleIJNS5_1CILi128EEENS7_ILi64EEES8_EEELi128ENS_6half_tEfNS_4arch4Sm80ELb0ELb0ELb1ELb0ELb1ELb0ELb1ELb0EEENS1_21CollectiveEpilogueFwdINS6_IJS8_S8_S9_EEENS6_IJNS7_ILi1EEESH_SH_EEESB_SD_Li128ELb0ELb1ELb0ELb0EEENS1_19SingleTileSchedulerILb0ELb0ELb1ELi128EEEEEEEEEvNT_6ParamsE)
        /*0284*/ 	.word	0x00000000


	//----- nvinfo : EIATTR_REGCOUNT
	.align		4
.L_118:
        /*0288*/ 	.byte	0x04, 0x2f
        /*028a*/ 	.short	(.L_120 - .L_119)
	.align		4
.L_119:
        /*028c*/ 	.word	index@(_ZN7cutlass13device_kernelIN5flash19enable_sm80_to_sm89INS1_16FlashAttnFwdSm80INS1_25CollectiveMainloopFwdSm80ILi8ELi1ELb1EN4cute5tupleIJNS5_1CILi128EEES8_S8_EEELi128ENS_6half_tEfNS_4arch4Sm80ELb1ELb0ELb1ELb1ELb1ELb1ELb1ELb0EEENS1_21CollectiveEpilogueFwdIS9_NS6_IJNS7_ILi1EEESF_SF_EEESA_SC_Li256ELb1ELb1ELb0ELb0EEENS1_19SingleTileSchedulerILb1ELb0ELb1ELi128EEEEEEEEEvNT_6ParamsE)
        /*0290*/ 	.word	0x00000004


	//----- nvinfo : EIATTR_FRAME_SIZE
	.align		4
.L_120:
        /*0294*/ 	.byte	0x04, 0x11
        /*0296*/ 	.short	(.L_122 - .L_121)
	.align		4
.L_121:
        /*0298*/ 	.word	index@(_ZN7cutlass13device_kernelIN5flash19enable_sm80_to_sm89INS1_16FlashAttnFwdSm80INS1_25CollectiveMainloopFwdSm80ILi8ELi1ELb1EN4cute5tupleIJNS5_1CILi128EEES8_S8_EEELi128ENS_6half_tEfNS_4arch4Sm80ELb1ELb0ELb1ELb1ELb1ELb1ELb1ELb0EEENS1_21CollectiveEpilogueFwdIS9_NS6_IJNS7_ILi1EEESF_SF_EEESA_SC_Li256ELb1ELb1ELb0ELb0EEENS1_19SingleTileSchedulerILb1ELb0ELb1ELi128EEEEEEEEEvNT_6ParamsE)
        /*029c*/ 	.word	0x00000000


	//----- nvinfo : EIATTR_REGCOUNT
	.align		4
.L_122:
        /*02a0*/ 	.byte	0x04, 0x2f
        /*02a2*/ 	.short	(.L_124 - .L_123)
	.align		4
.L_123:
        /*02a4*/ 	.word	index@(_ZN7cutlass13device_kernelIN5flash19enable_sm80_to_sm89INS1_16FlashAttnFwdSm80INS1_25CollectiveMainloopFwdSm80ILi8ELi1ELb1EN4cute5tupleIJNS5_1CILi128EEES8_S8_EEELi128ENS_6half_tEfNS_4arch4Sm80ELb1ELb0ELb1ELb1ELb1ELb0ELb1ELb0EEENS1_21CollectiveEpilogueFwdIS9_NS6_IJNS7_ILi1EEESF_SF_EEESA_SC_Li256ELb1ELb1ELb0ELb0EEENS1_19SingleTileSchedulerILb1ELb0ELb1ELi128EEEEEEEEEvNT_6ParamsE)
        /*02a8*/ 	.word	0x00000004


	//----- nvinfo : EIATTR_FRAME_SIZE
	.align		4
.L_124:
        /*02ac*/ 	.byte	0x04, 0x11
        /*02ae*/ 	.short	(.L_126 - .L_125)
	.align		4
.L_125:
        /*02b0*/ 	.word	index@(_ZN7cutlass13device_kernelIN5flash19enable_sm80_to_sm89INS1_16FlashAttnFwdSm80INS1_25CollectiveMainloopFwdSm80ILi8ELi1ELb1EN4cute5tupleIJNS5_1CILi128EEES8_S8_EEELi128ENS_6half_tEfNS_4arch4Sm80ELb1ELb0ELb1ELb1ELb1ELb0ELb1ELb0EEENS1_21CollectiveEpilogueFwdIS9_NS6_IJNS7_ILi1EEESF_SF_EEESA_SC_Li256ELb1ELb1ELb0ELb0EEENS1_19SingleTileSchedulerILb1ELb0ELb1ELi128EEEEEEEEEvNT_6ParamsE)
        /*02b4*/ 	.word	0x00000000


	//----- nvinfo : EIATTR_REGCOUNT
	.align		4
.L_126:
        /*02b8*/ 	.byte	0x04, 0x2f
        /*02ba*/ 	.short	(.L_128 - .L_127)
	.align		4
.L_127:
        /*02bc*/ 	.word	index@(_ZN7cutlass13device_kernelIN5flash19enable_sm80_to_sm89INS1_16FlashAttnFwdSm80INS1_25CollectiveMainloopFwdSm80ILi8ELi1ELb1EN4cute5tupleIJNS5_1CILi128EEES8_S8_EEELi128ENS_6half_tEfNS_4arch4Sm80ELb1ELb0ELb1ELb0ELb1ELb0ELb1ELb0EEENS1_21CollectiveEpilogueFwdIS9_NS6_IJNS7_ILi1EEESF_SF_EEESA_SC_Li256ELb0ELb1ELb0ELb0EEENS1_30DynamicPersistentTileSchedulerILi256ELi256ELb0ELb1ELb0EEEEEEEEEvNT_6ParamsE)
        /*02c0*/ 	.word	0x00000004


	//----- nvinfo : EIATTR_FRAME_SIZE
	.align		4
.L_128:
        /*02c4*/ 	.byte	0x04, 0x11
        /*02c6*/ 	.short	(.L_130 - .L_129)
	.align		4
.L_129:
        /*02c8*/ 	.word	index@(_ZN7cutlass13device_kernelIN5flash19enable_sm80_to_sm89INS1_16FlashAttnFwdSm80INS1_25CollectiveMainloopFwdSm80ILi8ELi1ELb1EN4cute5tupleIJNS5_1CILi128EEES8_S8_EEELi128ENS_6half_tEfNS_4arch4Sm80ELb1ELb0ELb1ELb0ELb1ELb0ELb1ELb0EEENS1_21CollectiveEpilogueFwdIS9_NS6_IJNS7_ILi1EEESF_SF_EEESA_SC_Li256ELb0ELb1ELb0ELb0EEENS1_30DynamicPersistentTileSchedulerILi256ELi256ELb0ELb1ELb0EEEEEEEEEvNT_6ParamsE)
        /*02cc*/ 	.word	0x00000000


	//----- nvinfo : EIATTR_REGCOUNT
	.align		4
.L_130:
        /*02d0*/ 	.byte	0x04, 0x2f
        /*02d2*/ 	.short	(.L_132 - .L_131)
	.align		4
.L_131:
        /*02d4*/ 	.word	index@(_ZN7cutlass13device_kernelIN5flash19enable_sm80_to_sm89INS1_16FlashAttnFwdSm80INS1_25CollectiveMainloopFwdSm80ILi8ELi1ELb1EN4cute5tupleIJNS5_1CILi128EEENS7_ILi96EEES8_EEELi128ENS_6half_tEfNS_4arch4Sm80ELb0ELb1ELb1ELb1ELb1ELb1ELb1ELb0EEENS1_21CollectiveEpilogueFwdINS6_IJS8_S8_S9_EEENS6_IJNS7_ILi1EEESH_SH_EEESB_SD_Li256ELb1ELb1ELb0ELb0EEENS1_19SingleTileSchedulerILb1ELb0ELb1ELi128EEEEEEEEEvNT_6ParamsE)
        /*02d8*/ 	.word	0x00000004


	//----- nvinfo : EIATTR_FRAME_SIZE
	.align		4
.L_132:
        /*02dc*/ 	.byte	0x04, 0x11
        /*02de*/ 	.short	(.L_134 - .L_133)
	.align		4
.L_133:
        /*02e0*/ 	.word	index@(_ZN7cutlass13device_kernelIN5flash19enable_sm80_to_sm89INS1_16FlashAttnFwdSm80INS1_25CollectiveMainloopFwdSm80ILi8ELi1ELb1EN4cute5tupleIJNS5_1CILi128EEENS7_ILi96EEES8_EEELi128ENS_6half_tEfNS_4arch4Sm80ELb0ELb1ELb1ELb1ELb1ELb1ELb1ELb0EEENS1_21CollectiveEpilogueFwdINS6_IJS8_S8_S9_EEENS6_IJNS7_ILi1EEESH_SH_EEESB_SD_Li256ELb1ELb1ELb0ELb0EEENS1_19SingleTileSchedulerILb1ELb0ELb1ELi128EEEEEEEEEvNT_6ParamsE)
        /*02e4*/ 	.word	0x00000000


	//----- nvinfo : EIATTR_REGCOUNT
	.align		4
.L_134:
        /*02e8*/ 	.byte	0x04, 0x2f
        /*02ea*/ 	.short	(.L_136 - .L_135)
	.align		4
.L_135:
        /*02ec*/ 	.word	index@(_ZN7cutlass13device_kernelIN5flash19enable_sm80_to_sm89INS1_16FlashAttnFwdSm80INS1_25CollectiveMainloopFwdSm80ILi8ELi1ELb1EN4cute5tupleIJNS5_1CILi128EEENS7_ILi96EEES8_EEELi128ENS_6half_tEfNS_4arch4Sm80ELb0ELb1ELb1ELb1ELb1ELb0ELb1ELb0EEENS1_21CollectiveEpilogueFwdINS6_IJS8_S8_S9_EEENS6_IJNS7_ILi1EEESH_SH_EEESB_SD_Li256ELb1ELb1ELb0ELb0EEENS1_19SingleTileSchedulerILb1ELb0ELb1ELi128EEEEEEEEEvNT_6ParamsE)
        /*02f0*/ 	.word	0x00000004


	//----- nvinfo : EIATTR_FRAME_SIZE
	.align		4
.L_136:
        /*02f4*/ 	.byte	0x04, 0x11
        /*02f6*/ 	.short	(.L_138 - .L_137)
	.align		4
.L_137:
        /*02f8*/ 	.word	index@(_ZN7cutlass13device_kernelIN5flash19enable_sm80_to_sm89INS1_16FlashAttnFwdSm80INS1_25CollectiveMainloopFwdSm80ILi8ELi1ELb1EN4cute5tupleIJNS5_1CILi128EEENS7_ILi96EEES8_EEELi128ENS_6half_tEfNS_4arch4Sm80ELb0ELb1ELb1ELb1ELb1ELb0ELb1ELb0EEENS1_21CollectiveEpilogueFwdINS6_IJS8_S8_S9_EEENS6_IJNS7_ILi1EEESH_SH_EEESB_SD_Li256ELb1ELb1ELb0ELb0EEENS1_19SingleTileSchedulerILb1ELb0ELb1ELi128EEEEEEEEEvNT_6ParamsE)
        /*02fc*/ 	.word	0x00000000


	//----- nvinfo : EIATTR_REGCOUNT
	.align		4
.L_138:
        /*0300*/ 	.byte	0x04, 0x2f
        /*0302*/ 	.short	(.L_140 - .L_139)
	.align		4
.L_139:
        /*0304*/ 	.word	index@(_ZN7cutlass13device_kernelIN5flash19enable_sm80_to_sm89INS1_16FlashAttnFwdSm80INS1_25CollectiveMainloopFwdSm80ILi8ELi1ELb1EN4cute5tupleIJNS5_1CILi128EEENS7_ILi96EEES8_EEELi128ENS_6half_tEfNS_4arch4Sm80ELb0ELb1ELb1ELb0ELb1ELb0ELb1ELb0EEENS1_21CollectiveEpilogueFwdINS6_IJS8_S8_S9_EEENS6_IJNS7_ILi1EEESH_SH_EEESB_SD_Li256ELb0ELb1ELb0ELb0EEENS1_19SingleTileSchedulerILb0ELb0ELb1ELi128EEEEEEEEEvNT_6ParamsE)
        /*0308*/ 	.word	0x00000004


	//----- nvinfo : EIATTR_FRAME_SIZE
	.align		4
.L_140:
        /*030c*/ 	.byte	0x04, 0x11
        /*030e*/ 	.short	(.L_142 - .L_141)
	.align		4
.L_141:
        /*0310*/ 	.word	index@(_ZN7cutlass13device_kernelIN5flash19enable_sm80_to_sm89INS1_16FlashAttnFwdSm80INS1_25CollectiveMainloopFwdSm80ILi8ELi1ELb1EN4cute5tupleIJNS5_1CILi128EEENS7_ILi96EEES8_EEELi128ENS_6half_tEfNS_4arch4Sm80ELb0ELb1ELb1ELb0ELb1ELb0ELb1ELb0EEENS1_21CollectiveEpilogueFwdINS6_IJS8_S8_S9_EEENS6_IJNS7_ILi1EEESH_SH_EEESB_SD_Li256ELb0ELb1ELb0ELb0EEENS1_19SingleTileSchedulerILb0ELb0ELb1ELi128EEEEEEEEEvNT_6ParamsE)
        /*0314*/ 	.word	0x00000000


	//----- nvinfo : EIATTR_REGCOUNT
	.align		4
.L_142:
        /*0318*/ 	.byte	0x04, 0x2f
        /*031a*/ 	.short	(.L_144 - .L_143)
	.align		4
.L_143:
        /*031c*/ 	.word	index@(_ZN7cutlass13device_kernelIN5flash19enable_sm80_to_sm89INS1_16FlashAttnFwdSm80INS1_25CollectiveMainloopFwdSm80ILi8ELi1ELb1EN4cute5tupleIJNS5_1CILi128EEES8_S8_EEELi128ENS_6half_tEfNS_4arch4Sm80ELb0ELb0ELb1ELb1ELb1ELb1ELb1ELb0EEENS1_21CollectiveEpilogueFwdIS9_NS6_IJNS7_ILi1EEESF_SF_EEESA_SC_Li256ELb1ELb1ELb0ELb0EEENS1_19SingleTileSchedulerILb1ELb0ELb1ELi128EEEEEEEEEvNT_6ParamsE)
        /*0320*/ 	.word	0x00000004


	//----- nvinfo : EIATTR_FRAME_SIZE
	.align		4
.L_144:
        /*0324*/ 	.byte	0x04, 0x11
        /*0326*/ 	.short	(.L_146 - .L_145)
	.align		4
.L_145:
        /*0328*/ 	.word	index@(_ZN7cutlass13device_kernelIN5flash19enable_sm80_to_sm89INS1_16FlashAttnFwdSm80INS1_25CollectiveMainloopFwdSm80ILi8ELi1ELb1EN4cute5tupleIJNS5_1CILi128EEES8_S8_EEELi128ENS_6half_tEfNS_4arch4Sm80ELb0ELb0ELb1ELb1ELb1ELb1ELb1ELb0EEENS1_21CollectiveEpilogueFwdIS9_NS6_IJNS7_ILi1EEESF_SF_EEESA_SC_Li256ELb1ELb1ELb0ELb0EEENS1_19SingleTileSchedulerILb1ELb0ELb1ELi128EEEEEEEEEvNT_6ParamsE)
        /*032c*/ 	.word	0x00000000


	//----- nvinfo : EIATTR_REGCOUNT
	.align		4
.L_146:
        /*0330*/ 	.byte	0x04, 0x2f
        /*0332*/ 	.short	(.L_148 - .L_147)
	.align		4
.L_147:
        /*0334*/ 	.word	index@(_ZN7cutlass13device_kernelIN5flash19enable_sm80_to_sm89INS1_16FlashAttnFwdSm80INS1_25CollectiveMainloopFwdSm80ILi8ELi1ELb1EN4cute5tupleIJNS5_1CILi128EEES8_S8_EEELi128ENS_6half_tEfNS_4arch4Sm80ELb0ELb0ELb1ELb1ELb1ELb0ELb1ELb0EEENS1_21CollectiveEpilogueFwdIS9_NS6_IJNS7_ILi1EEESF_SF_EEESA_SC_Li256ELb1ELb1ELb0ELb0EEENS1_19SingleTileSchedulerILb1ELb0ELb1ELi128EEEEEEEEEvNT_6ParamsE)
        /*0338*/ 	.word	0x00000004


	//----- nvinfo : EIATTR_FRAME_SIZE
	.align		4
.L_148:
        /*033c*/ 	.byte	0x04, 0x11
        /*033e*/ 	.short	(.L_150 - .L_149)
	.align		4
.L_149:
        /*0340*/ 	.word	index@(_ZN7cutlass13device_kernelIN5flash19enable_sm80_to_sm89INS1_16FlashAttnFwdSm80INS1_25CollectiveMainloopFwdSm80ILi8ELi1ELb1EN4cute5tupleIJNS5_1CILi128EEES8_S8_EEELi128ENS_6half_tEfNS_4arch4Sm80ELb0ELb0ELb1ELb1ELb1ELb0ELb1ELb0EEENS1_21CollectiveEpilogueFwdIS9_NS6_IJNS7_ILi1EEESF_SF_EEESA_SC_Li256ELb1ELb1ELb0ELb0EEENS1_19SingleTileSchedulerILb1ELb0ELb1ELi128EEEEEEEEEvNT_6ParamsE)
        /*0344*/ 	.word	0x00000000


	//----- nvinfo : EIATTR_REGCOUNT
	.align		4
.L_150:
        /*0348*/ 	.byte	0x04, 0x2f
        /*034a*/ 	.short	(.L_152 - .L_151)
	.align		4
.L_151:
        /*034c*/ 	.word	index@(_ZN7cutlass13device_kernelIN5flash19enable_sm80_to_sm89INS1_16FlashAttnFwdSm80INS1_25CollectiveMainloopFwdSm80ILi8ELi1ELb1EN4cute5tupleIJNS5_1CILi128EEES8_S8_EEELi128ENS_6half_tEfNS_4arch4Sm80ELb0ELb0ELb1ELb0ELb1ELb0ELb1ELb0EEENS1_21CollectiveEpilogueFwdIS9_NS6_IJNS7_ILi1EEESF_SF_EEESA_SC_Li256ELb0ELb1ELb0ELb0EEENS1_19SingleTileSchedulerILb0ELb0ELb1ELi128EEEEEEEEEvNT_6ParamsE)
        /*0350*/ 	.word	0x00000004


	//----- nvinfo : EIATTR_FRAME_SIZE
	.align		4
.L_152:
        /*0354*/ 	.byte	0x04, 0x11
        /*0356*/ 	.short	(.L_154 - .L_153)
	.align		4
.L_153:
        /*0358*/ 	.word	index@(_ZN7cutlass13device_kernelIN5flash19enable_sm80_to_sm89INS1_16FlashAttnFwdSm80INS1_25CollectiveMainloopFwdSm80ILi8ELi1ELb1EN4cute5tupleIJNS5_1CILi128EEES8_S8_EEELi128ENS_6half_tEfNS_4arch4Sm80ELb0ELb0ELb1ELb0ELb1ELb0ELb1ELb0EEENS1_21CollectiveEpilogueFwdIS9_NS6_IJNS7_ILi1EEESF_SF_EEESA_SC_Li256ELb0ELb1ELb0ELb0EEENS1_19SingleTileSchedulerILb0ELb0ELb1ELi128EEEEEEEEEvNT_6ParamsE)
        /*035c*/ 	.word	0x00000000


	//----- nvinfo : EIATTR_MIN_STACK_SIZE
	.align		4
.L_154:
        /*0360*/ 	.byte	0x04, 0x12
        /*0362*/ 	.short	(.L_156 - .L_155)
	.align		4
.L_155:
        /*0364*/ 	.word	index@(_ZN7cutlass13device_kernelIN5flash19enable_sm80_to_sm89INS1_16FlashAttnFwdSm80INS1_25CollectiveMainloopFwdSm80ILi8ELi1ELb1EN4cute5tupleIJNS5_1CILi128EEES8_S8_EEELi128ENS_6half_tEfNS_4arch4Sm80ELb0ELb0ELb1ELb0ELb1ELb0ELb1ELb0EEENS1_21CollectiveEpilogueFwdIS9_NS6_IJNS7_ILi1EEESF_SF_EEESA_SC_Li256ELb0ELb1ELb0ELb0EEENS1_19SingleTileSchedulerILb0ELb0ELb1ELi128EEEEEEEEEvNT_6ParamsE)
        /*0368*/ 	.word	0x00000000


	//----- nvinfo : EIATTR_MIN_STACK_SIZE
	.align		4
.L_156:
        /*036c*/ 	.byte	0x04, 0x12
        /*036e*/ 	.short	(.L_158 - .L_157)
	.align		4
.L_157:
        /*0370*/ 	.word	index@(_ZN7cutlass13device_kernelIN5flash19enable_sm80_to_sm89INS1_16FlashAttnFwdSm80INS1_25CollectiveMainloopFwdSm80ILi8ELi1ELb1EN4cute5tupleIJNS5_1CILi128EEES8_S8_EEELi128ENS_6half_tEfNS_4arch4Sm80ELb0ELb0ELb1ELb1ELb1ELb0ELb1ELb0EEENS1_21CollectiveEpilogueFwdIS9_NS6_IJNS7_ILi1EEESF_SF_EEESA_SC_Li256ELb1ELb1ELb0ELb0EEENS1_19SingleTileSchedulerILb1ELb0ELb1ELi128EEEEEEEEEvNT_6ParamsE)
        /*0374*/ 	.word	0x00000000


	//----- nvinfo : EIATTR_MIN_STACK_SIZE
	.align		4
.L_158:
        /*0378*/ 	.byte	0x04, 0x12
        /*037a*/ 	.short	(.L_160 - .L_159)
	.align		4
.L_159:
        /*037c*/ 	.word	index@(_ZN7cutlass13device_kernelIN5flash19enable_sm80_to_sm89INS1_16FlashAttnFwdSm80INS1_25CollectiveMainloopFwdSm80ILi8ELi1ELb1EN4cute5tupleIJNS5_1CILi128EEES8_S8_EEELi128ENS_6half_tEfNS_4arch4Sm80ELb0ELb0ELb1ELb1ELb1ELb1ELb1ELb0EEENS1_21CollectiveEpilogueFwdIS9_NS6_IJNS7_ILi1EEESF_SF_EEESA_SC_Li256ELb1ELb1ELb0ELb0EEENS1_19SingleTileSchedulerILb1ELb0ELb1ELi128EEEEEEEEEvNT_6ParamsE)
        /*0380*/ 	.word	0x00000000


	//----- nvinfo : EIATTR_MIN_STACK_SIZE
	.align		4
.L_160:
        /*0384*/ 	.byte	0x04, 0x12
        /*0386*/ 	.short	(.L_162 - .L_161)
	.align		4
.L_161:
        /*0388*/ 	.word	index@(_ZN7cutlass13device_kernelIN5flash19enable_sm80_to_sm89INS1_16FlashAttnFwdSm80INS1_25CollectiveMainloopFwdSm80ILi8ELi1ELb1EN4cute5tupleIJNS5_1CILi128EEENS7_ILi96EEES8_EEELi128ENS_6half_tEfNS_4arch4Sm80ELb0ELb1ELb1ELb0ELb1ELb0ELb1ELb0EEENS1_21CollectiveEpilogueFwdINS6_IJS8_S8_S9_EEENS6_IJNS7_ILi1EEESH_SH_EEESB_SD_Li256ELb0ELb1ELb0ELb0EEENS1_19SingleTileSchedulerILb0ELb0ELb1ELi128EEEEEEEEEvNT_6ParamsE)
        /*038c*/ 	.word	0x00000000


	//----- nvinfo : EIATTR_MIN_STACK_SIZE
	.align		4
.L_162:
        /*0390*/ 	.byte	0x04, 0x12
        /*0392*/ 	.short	(.L_164 - .L_163)
	.align		4
.L_163:
        /*0394*/ 	.word	index@(_ZN7cutlass13device_kernelIN5flash19enable_sm80_to_sm89INS1_16FlashAttnFwdSm80INS1_25CollectiveMainloopFwdSm80ILi8ELi1ELb1EN4cute5tupleIJNS5_1CILi128EEENS7_ILi96EEES8_EEELi128ENS_6half_tEfNS_4arch4Sm80ELb0ELb1ELb1ELb1ELb1ELb0ELb1ELb0EEENS1_21CollectiveEpilogueFwdINS6_IJS8_S8_S9_EEENS6_IJNS7_ILi1EEESH_SH_EEESB_SD_Li256ELb1ELb1ELb0ELb0EEENS1_19SingleTileSchedulerILb1ELb0ELb1ELi128EEEEEEEEEvNT_6ParamsE)
        /*0398*/ 	.word	0x00000000


	//----- nvinfo : EIATTR_MIN_STACK_SIZE
	.align		4
.L_164:
        /*039c*/ 	.byte	0x04, 0x12
        /*039e*/ 	.short	(.L_166 - .L_165)
	.align		4
.L_165:
        /*03a0*/ 	.word	index@(_ZN7cutlass13device_kernelIN5flash19enable_sm80_to_sm89INS1_16FlashAttnFwdSm80INS1_25CollectiveMainloopFwdSm80ILi8ELi1ELb1EN4cute5tupleIJNS5_1CILi128EEENS7_ILi96EEES8_EEELi128ENS_6half_tEfNS_4arch4Sm80ELb0ELb1ELb1ELb1ELb1ELb1ELb1ELb0EEENS1_21CollectiveEpilogueFwdINS6_IJS8_S8_S9_EEENS6_IJNS7_ILi1EEESH_SH_EEESB_SD_Li256ELb1ELb1ELb0ELb0EEENS1_19SingleTileSchedulerILb1ELb0ELb1ELi128EEEEEEEEEvNT_6ParamsE)
        /*03a4*/ 	.word	0x00000000


	//----- nvinfo : EIATTR_MIN_STACK_SIZE
	.align		4
.L_166:
        /*03a8*/ 	.byte	0x04, 0x12
        /*03aa*/ 	.short	(.L_168 - .L_167)
	.align		4
.L_167:
        /*03ac*/ 	.word	index@(_ZN7cutlass13device_kernelIN5flash19enable_sm80_to_sm89INS1_16FlashAttnFwdSm80INS1_25CollectiveMainloopFwdSm80ILi8ELi1ELb1EN4cute5tupleIJNS5_1CILi128EEES8_S8_EEELi128ENS_6half_tEfNS_4arch4Sm80ELb1ELb0ELb1ELb0ELb1ELb0ELb1ELb0EEENS1_21CollectiveEpilogueFwdIS9_NS6_IJNS7_ILi1EEESF_SF_EEESA_SC_Li256ELb0ELb1ELb0ELb0EEENS1_30DynamicPersistentTileSchedulerILi256ELi256ELb0ELb1ELb0EEEEEEEEEvNT_6ParamsE)
        /*03b0*/ 	.word	0x00000000


	//----- nvinfo : EIATTR_MIN_STACK_SIZE
	.align		4
.L_168:
        /*03b4*/ 	.byte	0x04, 0x12
        /*03b6*/ 	.short	(.L_170 - .L_169)
	.align		4
.L_169:
        /*03b8*/ 	.word	index@(_ZN7cutlass13device_kernelIN5flash19enable_sm80_to_sm89INS1_16FlashAttnFwdSm80INS1_25CollectiveMainloopFwdSm80ILi8ELi1ELb1EN4cute5tupleIJNS5_1CILi128EEES8_S8_EEELi128ENS_6half_tEfNS_4arch4Sm80ELb1ELb0ELb1ELb1ELb1ELb0ELb1ELb0EEENS1_21CollectiveEpilogueFwdIS9_NS6_IJNS7_ILi1EEESF_SF_EEESA_SC_Li256ELb1ELb1ELb0ELb0EEENS1_19SingleTileSchedulerILb1ELb0ELb1ELi128EEEEEEEEEvNT_6ParamsE)
        /*03bc*/ 	.word	0x00000000


	//----- nvinfo : EIATTR_MIN_STACK_SIZE
	.align		4
.L_170:
        /*03c0*/ 	.byte	0x04, 0x12
        /*03c2*/ 	.short	(.L_172 - .L_171)
	.align		4
.L_171:
        /*03c4*/ 	.word	index@(_ZN7cutlass13device_kernelIN5flash19enable_sm80_to_sm89INS1_16FlashAttnFwdSm80INS1_25CollectiveMainloopFwdSm80ILi8ELi1ELb1EN4cute5tupleIJNS5_1CILi128EEES8_S8_EEELi128ENS_6half_tEfNS_4arch4Sm80ELb1ELb0ELb1ELb1ELb1ELb1ELb1ELb0EEENS1_21CollectiveEpilogueFwdIS9_NS6_IJNS7_ILi1EEESF_SF_EEESA_SC_Li256ELb1ELb1ELb0ELb0EEENS1_19SingleTileSchedulerILb1ELb0ELb1ELi128EEEEEEEEEvNT_6ParamsE)
        /*03c8*/ 	.word	0x00000000


	//----- nvinfo : EIATTR_MIN_STACK_SIZE
	.align		4
.L_172:
        /*03cc*/ 	.byte	0x04, 0x12
        /*03ce*/ 	.short	(.L_174 - .L_173)
	.align		4
.L_173:
        /*03d0*/ 	.word	index@(_ZN7cutlass13device_kernelIN5flash19enable_sm80_to_sm89INS1_16FlashAttnFwdSm80INS1_25CollectiveMainloopFwdSm80ILi4ELi1ELb0EN4cute5tupleIJNS5_1CILi128EEENS7_ILi64EEES8_EEELi128ENS_6half_tEfNS_4arch4Sm80ELb0ELb0ELb1ELb0ELb1ELb0ELb1ELb0EEENS1_21CollectiveEpilogueFwdINS6_IJS8_S8_S9_EEENS6_IJNS7_ILi1EEESH_SH_EEESB_SD_Li128ELb0ELb1ELb0ELb0EEENS1_19SingleTileSchedulerILb0ELb0ELb1ELi128EEEEEEEEEvNT_6ParamsE)
        /*03d4*/ 	.word	0x00000000


	//----- nvinfo : EIATTR_MIN_STACK_SIZE
	.align		4
.L_174:
        /*03d8*/ 	.byte	0x04, 0x12
        /*03da*/ 	.short	(.L_176 - .L_175)
	.align		4
.L_175:
        /*03dc*/ 	.word	index@(_ZN7cutlass13device_kernelIN5flash19enable_sm80_to_sm89INS1_16FlashAttnFwdSm80INS1_25CollectiveMainloopFwdSm80ILi4ELi1ELb0EN4cute5tupleIJNS5_1CILi128EEENS7_ILi64EEES8_EEELi128ENS_6half_tEfNS_4arch4Sm80ELb0ELb0ELb1ELb1ELb1ELb0ELb1ELb0EEENS1_21CollectiveEpilogueFwdINS6_IJS8_S8_S9_EEENS6_IJNS7_ILi1EEESH_SH_EEESB_SD_Li128ELb1ELb1ELb0ELb0EEENS1_19SingleTileSchedulerILb1ELb0ELb1ELi128EEEEEEEEEvNT_6ParamsE)
        /*03e0*/ 	.word	0x00000000


	//----- nvinfo : EIATTR_MIN_STACK_SIZE
	.align		4
.L_176:
        /*03e4*/ 	.byte	0x04, 0x12
        /*03e6*/ 	.short	(.L_178 - .L_177)
	.align		4
.L_177:
        /*03e8*/ 	.word	index@(_ZN7cutlass13device_kernelIN5flash19enable_sm80_to_sm89INS1_16FlashAttnFwdSm80INS1_25CollectiveMainloopFwdSm80ILi4ELi1ELb0EN4cute5tupleIJNS5_1CILi128EEENS7_ILi64EEES8_EEELi128ENS_6half_tEfNS_4arch4Sm80ELb0ELb0ELb1ELb1ELb1ELb1ELb1ELb0EEENS1_21CollectiveEpilogueFwdINS6_IJS8_S8_S9_EEENS6_IJNS7_ILi1EEESH_SH_EEESB_SD_Li128ELb1ELb1ELb0ELb0EEENS1_19SingleTileSchedulerILb1ELb0ELb1ELi128EEEEEEEEEvNT_6ParamsE)
        /*03ec*/ 	.word	0x00000000


	//----- nvinfo : EIATTR_MIN_STACK_SIZE
	.align		4
.L_178:
        /*03f0*/ 	.byte	0x04, 0x12
        /*03f2*/ 	.short	(.L_180 - .L_179)
	.align		4
.L_179:
        /*03f4*/ 	.word	index@(_ZN7cutlass13device_kernelIN5flash19enable_sm80_to_sm89INS1_16FlashAttnFwdSm80INS1_25CollectiveMainloopFwdSm80ILi4ELi1ELb0EN4cute5tupleIJNS5_1CILi128EEENS7_ILi48EEES8_EEELi128ENS_6half_tEfNS_4arch4Sm80ELb0ELb1ELb1ELb0ELb1ELb0ELb1ELb0EEENS1_21CollectiveEpilogueFwdINS6_IJS8_S8_S9_EEENS6_IJNS7_ILi1EEESH_SH_EEESB_SD_Li128ELb0ELb1ELb0ELb0EEENS1_19SingleTileSchedulerILb0ELb0ELb1ELi128EEEEEEEEEvNT_6ParamsE)
        /*03f8*/ 	.word	0x00000000


	//----- nvinfo : EIATTR_MIN_STACK_SIZE
	.align		4
.L_180:
        /*03fc*/ 	.byte	0x04, 0x12
        /*03fe*/ 	.short	(.L_182 - .L_181)
	.align		4
.L_181:
        /*0400*/ 	.word	index@(_ZN7cutlass13device_kernelIN5flash19enable_sm80_to_sm89INS1_16FlashAttnFwdSm80INS1_25CollectiveMainloopFwdSm80ILi4ELi1ELb0EN4cute5tupleIJNS5_1CILi128EEENS7_ILi48EEES8_EEELi128ENS_6half_tEfNS_4arch4Sm80ELb0ELb1ELb1ELb1ELb1ELb0ELb1ELb0EEENS1_21CollectiveEpilogueFwdINS6_IJS8_S8_S9_EEENS6_IJNS7_ILi1EEESH_SH_EEESB_SD_Li128ELb1ELb1ELb0ELb0EEENS1_19SingleTileSchedulerILb1ELb0ELb1ELi128EEEEEEEEEvNT_6ParamsE)
        /*0404*/ 	.word	0x00000000


	//----- nvinfo : EIATTR_MIN_STACK_SIZE
	.align		4
.L_182:
        /*0408*/ 	.byte	0x04, 0x12
        /*040a*/ 	.short	(.L_184 - .L_183)
	.align		4
.L_183:
        /*040c*/ 	.word	index@(_ZN7cutlass13device_kernelIN5flash19enable_sm80_to_sm89INS1_16FlashAttnFwdSm80INS1_25CollectiveMainloopFwdSm80ILi4ELi1ELb0EN4cute5tupleIJNS5_1CILi128EEENS7_ILi48EEES8_EEELi128ENS_6half_tEfNS_4arch4Sm80ELb0ELb1ELb1ELb1ELb1ELb1ELb1ELb0EEENS1_21CollectiveEpilogueFwdINS6_IJS8_S8_S9_EEENS6_IJNS7_ILi1EEESH_SH_EEESB_SD_Li128ELb1ELb1ELb0ELb0EEENS1_19SingleTileSchedulerILb1ELb0ELb1ELi128EEEEEEEEEvNT_6ParamsE)
        /*0410*/ 	.word	0x00000000


	//----- nvinfo : EIATTR_MIN_STACK_SIZE
	.align		4
.L_184:
        /*0414*/ 	.byte	0x04, 0x12
        /*0416*/ 	.short	(.L_186 - .L_185)
	.align		4
.L_185:
        /*0418*/ 	.word	index@(_ZN7cutlass13device_kernelIN5flash19enable_sm80_to_sm89INS1_16FlashAttnFwdSm80INS1_25CollectiveMainloopFwdSm80ILi4ELi1ELb0EN4cute5tupleIJNS5_1CILi128EEENS7_ILi64EEES8_EEELi128ENS_6half_tEfNS_4arch4Sm80ELb1ELb0ELb1ELb0ELb1ELb0ELb1ELb0EEENS1_21CollectiveEpilogueFwdINS6_IJS8_S8_S9_EEENS6_IJNS7_ILi1EEESH_SH_EEESB_SD_Li128ELb0ELb1ELb0ELb0EEENS1_30DynamicPersistentTileSchedulerILi128ELi128ELb0ELb1ELb0EEEEEEEEEvNT_6ParamsE)
        /*041c*/ 	.word	0x00000000


	//----- nvinfo : EIATTR_MIN_STACK_SIZE
	.align		4
.L_186:
        /*0420*/ 	.byte	0x04, 0x12
        /*0422*/ 	.short	(.L_188 - .L_187)
	.align		4
.L_187:
        /*0424*/ 	.word	index@(_ZN7cutlass13device_kernelIN5flash19enable_sm80_to_sm89INS1_16FlashAttnFwdSm80INS1_25CollectiveMainloopFwdSm80ILi4ELi1ELb0EN4cute5tupleIJNS5_1CILi128EEENS7_ILi64EEES8_EEELi128ENS_6half_tEfNS_4arch4Sm80ELb1ELb0ELb1ELb1ELb1ELb0ELb1ELb0EEENS1_21CollectiveEpilogueFwdINS6_IJS8_S8_S9_EEENS6_IJNS7_ILi1EEESH_SH_EEESB_SD_Li128ELb1ELb1ELb0ELb0EEENS1_19SingleTileSchedulerILb1ELb0ELb1ELi128EEEEEEEEEvNT_6ParamsE)
        /*0428*/ 	.word	0x00000000


	//----- nvinfo : EIATTR_MIN_STACK_SIZE
	.align		4
.L_188:
        /*042c*/ 	.byte	0x04, 0x12
        /*042e*/ 	.short	(.L_190 - .L_189)
	.align		4
.L_189:
        /*0430*/ 	.word	index@(_ZN7cutlass13device_kernelIN5flash19enable_sm80_to_sm89INS1_16FlashAttnFwdSm80INS1_25CollectiveMainloopFwdSm80ILi4ELi1ELb0EN4cute5tupleIJNS5_1CILi128EEENS7_ILi64EEES8_EEELi128ENS_6half_tEfNS_4arch4Sm80ELb1ELb0ELb1ELb1ELb1ELb1ELb1ELb0EEENS1_21CollectiveEpilogueFwdINS6_IJS8_S8_S9_EEENS6_IJNS7_ILi1EEESH_SH_EEESB_SD_Li128ELb1ELb1ELb0ELb0EEENS1_19SingleTileSchedulerILb1ELb0ELb1ELi128EEEEEEEEEvNT_6ParamsE)
        /*0434*/ 	.word	0x00000000


	//----- nvinfo : EIATTR_MIN_STACK_SIZE
	.align		4
.L_190:
        /*0438*/ 	.byte	0x04, 0x12
        /*043a*/ 	.short	(.L_192 - .L_191)
	.align		4
.L_191:
        /*043c*/ 	.word	index@(_ZN7cutlass13device_kernelIN5flash19enable_sm80_to_sm89INS1_16FlashAttnFwdSm80INS1_25CollectiveMainloopFwdSm80ILi8ELi1ELb1EN4cute5tupleIJNS5_1CILi128EEES8_S8_EEELi128ENS_6half_tEfNS_4arch4Sm80ELb0ELb0ELb0ELb0ELb1ELb0ELb1ELb0EEENS1_21CollectiveEpilogueFwdIS9_NS6_IJNS7_ILi1EEESF_SF_EEESA_SC_Li256ELb0ELb1ELb0ELb0EEENS1_19SingleTileSchedulerILb0ELb0ELb1ELi128EEEEEEEEEvNT_6ParamsE)
        /*0440*/ 	.word	0x00000000


	//----- nvinfo : EIATTR_MIN_STACK_SIZE
	.align		4
.L_192:
        /*0444*/ 	.byte	0x04, 0x12
        /*0446*/ 	.short	(.L_194 - .L_193)
	.align		4
.L_193:
        /*0448*/ 	.word	index@(_ZN7cutlass13device_kernelIN5flash19enable_sm80_to_sm89INS1_16FlashAttnFwdSm80INS1_25CollectiveMainloopFwdSm80ILi8ELi1ELb1EN4cute5tupleIJNS5_1CILi128EEES8_S8_EEELi128ENS_6half_tEfNS_4arch4Sm80ELb0ELb0ELb0ELb1ELb1ELb0ELb1ELb0EEENS1_21CollectiveEpilogueFwdIS9_NS6_IJNS7_ILi1EEESF_SF_EEESA_SC_Li256ELb1ELb1ELb0ELb0EEENS1_19SingleTileSchedulerILb1ELb0ELb1ELi128EEEEEEEEEvNT_6ParamsE)
        /*044c*/ 	.word	0x00000000


	//----- nvinfo : EIATTR_MIN_STACK_SIZE
	.align		4
.L_194:
        /*0450*/ 	.byte	0x04, 0x12
        /*0452*/ 	.short	(.L_196 - .L_195)
	.align		4
.L_195:
        /*0454*/ 	.word	index@(_ZN7cutlass13device_kernelIN5flash19enable_sm80_to_sm89INS1_16FlashAttnFwdSm80INS1_25CollectiveMainloopFwdSm80ILi8ELi1ELb1EN4cute5tupleIJNS5_1CILi128EEES8_S8_EEELi128ENS_6half_tEfNS_4arch4Sm80ELb0ELb0ELb0ELb1ELb1ELb1ELb1ELb0EEENS1_21CollectiveEpilogueFwdIS9_NS6_IJNS7_ILi1EEESF_SF_EEESA_SC_Li256ELb1ELb1ELb0ELb0EEENS1_19SingleTileSchedulerILb1ELb0ELb1ELi128EEEEEEEEEvNT_6ParamsE)
        /*0458*/ 	.word	0x00000000


	//----- nvinfo : EIATTR_MIN_STACK_SIZE
	.align		4
.L_196:
        /*045c*/ 	.byte	0x04, 0x12
        /*045e*/ 	.short	(.L_198 - .L_197)
	.align		4
.L_197:
        /*0460*/ 	.word	index@(_ZN7cutlass13device_kernelIN5flash19enable_sm80_to_sm89INS1_16FlashAttnFwdSm80INS1_25CollectiveMainloopFwdSm80ILi8ELi1ELb1EN4cute5tupleIJNS5_1CILi128EEENS7_ILi96EEES8_EEELi128ENS_6half_tEfNS_4arch4Sm80ELb0ELb1ELb0ELb0ELb1ELb0ELb1ELb0EEENS1_21CollectiveEpilogueFwdINS6_IJS8_S8_S9_EEENS6_IJNS7_ILi1EEESH_SH_EEESB_SD_Li256ELb0ELb1ELb0ELb0EEENS1_19SingleTileSchedulerILb0ELb0ELb1ELi128EEEEEEEEEvNT_6ParamsE)
        /*0464*/ 	.word	0x00000000


	//----- nvinfo : EIATTR_MIN_STACK_SIZE
	.align		4
.L_198:
        /*0468*/ 	.byte	0x04, 0x12
        /*046a*/ 	.short	(.L_200 - .L_199)
	.align		4
.L_199:
        /*046c*/ 	.word	index@(_ZN7cutlass13device_kernelIN5flash19enable_sm80_to_sm89INS1_16FlashAttnFwdSm80INS1_25CollectiveMainloopFwdSm80ILi8ELi1ELb1EN4cute5tupleIJNS5_1CILi128EEENS7_ILi96EEES8_EEELi128ENS_6half_tEfNS_4arch4Sm80ELb0ELb1ELb0ELb1ELb1ELb0ELb1ELb0EEENS1_21CollectiveEpilogueFwdINS6_IJS8_S8_S9_EEENS6_IJNS7_ILi1EEESH_SH_EEESB_SD_Li256ELb1ELb1ELb0ELb0EEENS1_19SingleTileSchedulerILb1ELb0ELb1ELi128EEEEEEEEEvNT_6ParamsE)
        /*0470*/ 	.word	0x00000000


	//----- nvinfo : EIATTR_MIN_STACK_SIZE
	.align		4
.L_200:
        /*0474*/ 	.byte	0x04, 0x12
        /*0476*/ 	.short	(.L_202 - .L_201)
	.align		4
.L_201:
        /*0478*/ 	.word	index@(_ZN7cutlass13device_kernelIN5flash19enable_sm80_to_sm89INS1_16FlashAttnFwdSm80INS1_25CollectiveMainloopFwdSm80ILi8ELi1ELb1EN4cute5tupleIJNS5_1CILi128EEENS7_ILi96EEES8_EEELi128ENS_6half_tEfNS_4arch4Sm80ELb0ELb1ELb0ELb1ELb1ELb1ELb1ELb0EEENS1_21CollectiveEpilogueFwdINS6_IJS8_S8_S9_EEENS6_IJNS7_ILi1EEESH_SH_EEESB_SD_Li256ELb1ELb1ELb0ELb0EEENS1_19SingleTileSchedulerILb1ELb0ELb1ELi128EEEEEEEEEvNT_6ParamsE)
        /*047c*/ 	.word	0x00000000


	//----- nvinfo : EIATTR_MIN_STACK_SIZE
	.align		4
.L_202:
        /*0480*/ 	.byte	0x04, 0x12
        /*0482*/ 	.short	(.L_204 - .L_203)
	.align		4
.L_203:
        /*0484*/ 	.word	index@(_ZN7cutlass13device_kernelIN5flash19enable_sm80_to_sm89INS1_16FlashAttnFwdSm80INS1_25CollectiveMainloopFwdSm80ILi8ELi1ELb1EN4cute5tupleIJNS5_1CILi128EEES8_S8_EEELi128ENS_6half_tEfNS_4arch4Sm80ELb1ELb0ELb0ELb0ELb1ELb0ELb1ELb0EEENS1_21CollectiveEpilogueFwdIS9_NS6_IJNS7_ILi1EEESF_SF_EEESA_SC_Li256ELb0ELb1ELb0ELb0EEENS1_30DynamicPersistentTileSchedulerILi256ELi256ELb0ELb1ELb0EEEEEEEEEvNT_6ParamsE)
        /*0488*/ 	.word	0x00000000


	//----- nvinfo : EIATTR_MIN_STACK_SIZE
	.align		4
.L_204:
        /*048c*/ 	.byte	0x04, 0x12
        /*048e*/ 	.short	(.L_206 - .L_205)
	.align		4
.L_205:
        /*0490*/ 	.word	index@(_ZN7cutlass13device_kernelIN5flash19enable_sm80_to_sm89INS1_16FlashAttnFwdSm80INS1_25CollectiveMainloopFwdSm80ILi8ELi1ELb1EN4cute5tupleIJNS5_1CILi128EEES8_S8_EEELi128ENS_6half_tEfNS_4arch4Sm80ELb1ELb0ELb0ELb1ELb1ELb0ELb1ELb0EEENS1_21CollectiveEpilogueFwdIS9_NS6_IJNS7_ILi1EEESF_SF_EEESA_SC_Li256ELb1ELb1ELb0ELb0EEENS1_19SingleTileSchedulerILb1ELb0ELb1ELi128EEEEEEEEEvNT_6ParamsE)
        /*0494*/ 	.word	0x00000000


	//----- nvinfo : EIATTR_MIN_STACK_SIZE
	.align		4
.L_206:
        /*0498*/ 	.byte	0x04, 0x12
        /*049a*/ 	.short	(.L_208 - .L_207)
	.align		4
.L_207:
        /*049c*/ 	.word	index@(_ZN7cutlass13device_kernelIN5flash19enable_sm80_to_sm89INS1_16FlashAttnFwdSm80INS1_25CollectiveMainloopFwdSm80ILi8ELi1ELb1EN4cute5tupleIJNS5_1CILi128EEES8_S8_EEELi128ENS_6half_tEfNS_4arch4Sm80ELb1ELb0ELb0ELb1ELb1ELb1ELb1ELb0EEENS1_21CollectiveEpilogueFwdIS9_NS6_IJNS7_ILi1EEESF_SF_EEESA_SC_Li256ELb1ELb1ELb0ELb0EEENS1_19SingleTileSchedulerILb1ELb0ELb1ELi128EEEEEEEEEvNT_6ParamsE)
        /*04a0*/ 	.word	0x00000000


	//----- nvinfo : EIATTR_MIN_STACK_SIZE
	.align		4
.L_208:
        /*04a4*/ 	.byte	0x04, 0x12
        /*04a6*/ 	.short	(.L_210 - .L_209)
	.align		4
.L_209:
        /*04a8*/ 	.word	index@(_ZN7cutlass13device_kernelIN5flash19enable_sm80_to_sm89INS1_16FlashAttnFwdSm80INS1_25CollectiveMainloopFwdSm80ILi4ELi1ELb0EN4cute5tupleIJNS5_1CILi128EEENS7_ILi64EEES8_EEELi128ENS_6half_tEfNS_4arch4Sm80ELb0ELb0ELb0ELb0ELb1ELb0ELb1ELb0EEENS1_21CollectiveEpilogueFwdINS6_IJS8_S8_S9_EEENS6_IJNS7_ILi1EEESH_SH_EEESB_SD_Li128ELb0ELb1ELb0ELb0EEENS1_19SingleTileSchedulerILb0ELb0ELb1ELi128EEEEEEEEEvNT_6ParamsE)
        /*04ac*/ 	.word	0x00000000


	//----- nvinfo : EIATTR_MIN_STACK_SIZE
	.align		4
.L_210:
        /*04b0*/ 	.byte	0x04, 0x12
        /*04b2*/ 	.short	(.L_212 - .L_211)
	.align		4
.L_211:
        /*04b4*/ 	.word	index@(_ZN7cutlass13device_kernelIN5flash19enable_sm80_to_sm89INS1_16FlashAttnFwdSm80INS1_25CollectiveMainloopFwdSm80ILi4ELi1ELb0EN4cute5tupleIJNS5_1CILi128EEENS7_ILi64EEES8_EEELi128ENS_6half_tEfNS_4arch4Sm80ELb0ELb0ELb0ELb1ELb1ELb0ELb1ELb0EEENS1_21CollectiveEpilogueFwdINS6_IJS8_S8_S9_EEENS6_IJNS7_ILi1EEESH_SH_EEESB_SD_Li128ELb1ELb1ELb0ELb0EEENS1_19SingleTileSchedulerILb1ELb0ELb1ELi128EEEEEEEEEvNT_6ParamsE)
        /*04b8*/ 	.word	0x00000000


	//----- nvinfo : EIATTR_MIN_STACK_SIZE
	.align		4
.L_212:
        /*04bc*/ 	.byte	0x04, 0x12
        /*04be*/ 	.short	(.L_214 - .L_213)
	.align		4
.L_213:
        /*04c0*/ 	.word	index@(_ZN7cutlass13device_kernelIN5flash19enable_sm80_to_sm89INS1_16FlashAttnFwdSm80INS1_25CollectiveMainloopFwdSm80ILi4ELi1ELb0EN4cute5tupleIJNS5_1CILi128EEENS7_ILi64EEES8_EEELi128ENS_6half_tEfNS_4arch4Sm80ELb0ELb0ELb0ELb1ELb1ELb1ELb1ELb0EEENS1_21CollectiveEpilogueFwdINS6_IJS8_S8_S9_EEENS6_IJNS7_ILi1EEESH_SH_EEESB_SD_Li128ELb1ELb1ELb0ELb0EEENS1_19SingleTileSchedulerILb1ELb0ELb1ELi128EEEEEEEEEvNT_6ParamsE)
        /*04c4*/ 	.word	0x00000000


	//----- nvinfo : EIATTR_MIN_STACK_SIZE
	.align		4
.L_214:
        /*04c8*/ 	.byte	0x04, 0x12
        /*04ca*/ 	.short	(.L_216 - .L_215)
	.align		4
.L_215:
        /*04cc*/ 	.word	index@(_ZN7cutlass13device_kernelIN5flash19enable_sm80_to_sm89INS1_16FlashAttnFwdSm80INS1_25CollectiveMainloopFwdSm80ILi4ELi1ELb0EN4cute5tupleIJNS5_1CILi128EEENS7_ILi48EEES8_EEELi128ENS_6half_tEfNS_4arch4Sm80ELb0ELb1ELb0ELb0ELb1ELb0ELb1ELb0EEENS1_21CollectiveEpilogueFwdINS6_IJS8_S8_S9_EEENS6_IJNS7_ILi1EEESH_SH_EEESB_SD_Li128ELb0ELb1ELb0ELb0EEENS1_19SingleTileSchedulerILb0ELb0ELb1ELi128EEEEEEEEEvNT_6ParamsE)
        /*04d0*/ 	.word	0x00000000


	//----- nvinfo : EIATTR_MIN_STACK_SIZE
	.align		4
.L_216:
        /*04d4*/ 	.byte	0x04, 0x12
        /*04d6*/ 	.short	(.L_218 - .L_217)
	.align		4
.L_217:
        /*04d8*/ 	.word	index@(_ZN7cutlass13device_kernelIN5flash19enable_sm80_to_sm89INS1_16FlashAttnFwdSm80INS1_25CollectiveMainloopFwdSm80ILi4ELi1ELb0EN4cute5tupleIJNS5_1CILi128EEENS7_ILi48EEES8_EEELi128ENS_6half_tEfNS_4arch4Sm80ELb0ELb1ELb0ELb1ELb1ELb0ELb1ELb0EEENS1_21CollectiveEpilogueFwdINS6_IJS8_S8_S9_EEENS6_IJNS7_ILi1EEESH_SH_EEESB_SD_Li128ELb1ELb1ELb0ELb0EEENS1_19SingleTileSchedulerILb1ELb0ELb1ELi128EEEEEEEEEvNT_6ParamsE)
        /*04dc*/ 	.word	0x00000000


	//----- nvinfo : EIATTR_MIN_STACK_SIZE
	.align		4
.L_218:
        /*04e0*/ 	.byte	0x04, 0x12
        /*04e2*/ 	.short	(.L_220 - .L_219)
	.align		4
.L_219:
        /*04e4*/ 	.word	index@(_ZN7cutlass13device_kernelIN5flash19enable_sm80_to_sm89INS1_16FlashAttnFwdSm80INS1_25CollectiveMainloopFwdSm80ILi4ELi1ELb0EN4cute5tupleIJNS5_1CILi128EEENS7_ILi48EEES8_EEELi128ENS_6half_tEfNS_4arch4Sm80ELb0ELb1ELb0ELb1ELb1ELb1ELb1ELb0EEENS1_21CollectiveEpilogueFwdINS6_IJS8_S8_S9_EEENS6_IJNS7_ILi1EEESH_SH_EEESB_SD_Li128ELb1ELb1ELb0ELb0EEENS1_19SingleTileSchedulerILb1ELb0ELb1ELi128EEEEEEEEEvNT_6ParamsE)
        /*04e8*/ 	.word	0x00000000


	//----- nvinfo : EIATTR_MIN_STACK_SIZE
	.align		4
.L_220:
        /*04ec*/ 	.byte	0x04, 0x12
        /*04ee*/ 	.short	(.L_222 - .L_221)
	.align		4
.L_221:
        /*04f0*/ 	.word	index@(_ZN7cutlass13device_kernelIN5flash19enable_sm80_to_sm89INS1_16FlashAttnFwdSm80INS1_25CollectiveMainloopFwdSm80ILi4ELi1ELb0EN4cute5tupleIJNS5_1CILi128EEENS7_ILi64EEES8_EEELi128ENS_6half_tEfNS_4arch4Sm80ELb1ELb0ELb0ELb0ELb1ELb0ELb1ELb0EEENS1_21CollectiveEpilogueFwdINS6_IJS8_S8_S9_EEENS6_IJNS7_ILi1EEESH_SH_EEESB_SD_Li128ELb0ELb1ELb0ELb0EEENS1_30DynamicPersistentTileSchedulerILi128ELi128ELb0ELb1ELb0EEEEEEEEEvNT_6ParamsE)
        /*04f4*/ 	.word	0x00000000


	//----- nvinfo : EIATTR_MIN_STACK_SIZE
	.align		4
.L_222:
        /*04f8*/ 	.byte	0x04, 0x12
        /*04fa*/ 	.short	(.L_224 - .L_223)
	.align		4
.L_223:
        /*04fc*/ 	.word	index@(_ZN7cutlass13device_kernelIN5flash19enable_sm80_to_sm89INS1_16FlashAttnFwdSm80INS1_25CollectiveMainloopFwdSm80ILi4ELi1ELb0EN4cute5tupleIJNS5_1CILi128EEENS7_ILi64EEES8_EEELi128ENS_6half_tEfNS_4arch4Sm80ELb1ELb0ELb0ELb1ELb1ELb0ELb1ELb0EEENS1_21CollectiveEpilogueFwdINS6_IJS8_S8_S9_EEENS6_IJNS7_ILi1EEESH_SH_EEESB_SD_Li128ELb1ELb1ELb0ELb0EEENS1_19SingleTileSchedulerILb1ELb0ELb1ELi128EEEEEEEEEvNT_6ParamsE)
        /*0500*/ 	.word	0x00000000


	//----- nvinfo : EIATTR_MIN_STACK_SIZE
	.align		4
.L_224:
        /*0504*/ 	.byte	0x04, 0x12
        /*0506*/ 	.short	(.L_226 - .L_225)
	.align		4
.L_225:
        /*0508*/ 	.word	index@(_ZN7cutlass13device_kernelIN5flash19enable_sm80_to_sm89INS1_16FlashAttnFwdSm80INS1_25CollectiveMainloopFwdSm80ILi4ELi1ELb0EN4cute5tupleIJNS5_1CILi128EEENS7_ILi64EEES8_EEELi128ENS_6half_tEfNS_4arch4Sm80ELb1ELb0ELb0ELb1ELb1ELb1ELb1ELb0EEENS1_21CollectiveEpilogueFwdINS6_IJS8_S8_S9_EEENS6_IJNS7_ILi1EEESH_SH_EEESB_SD_Li128ELb1ELb1ELb0ELb0EEENS1_19SingleTileSchedulerILb1ELb0ELb1ELi128EEEEEEEEEvNT_6ParamsE)
        /*050c*/ 	.word	0x00000000
.L_226:


//--------------------- .nv.compat                --------------------------
	.section	.nv.compat,"",@"SHT_CUDA_COMPAT_INFO"
	.align	4
        /*0000*/ 	.byte	0x02, 0x09, 0x01, 0x00, 0x02, 0x02, 0x01, 0x00, 0x02, 0x05, 0x05, 0x00, 0x03, 0x07, 0x01, 0x01
        /*0010*/ 	.byte	0x02, 0x03, 0x00, 0x00, 0x02, 0x06, 0x01, 0x00, 0x04, 0x0b, 0x08, 0x00, 0x09, 0x00, 0x00, 0x00
        /*0020*/ 	.byte	0x00, 0x00, 0x00, 0x00


//--------------------- .nv.info._ZN7cutlass13device_kernelIN5flash19enable_sm80_to_sm89INS1_16FlashAttnFwdSm80INS1_25CollectiveMainloopFwdSm80ILi8ELi1ELb1EN4cute5tupleIJNS5_1CILi128EEES8_S8_EEELi128ENS_6half_tEfNS_4arch4Sm80ELb0ELb0ELb1ELb0ELb1ELb0ELb1ELb0EEENS1_21CollectiveEpilogueFwdIS9_NS6_IJNS7_ILi1EEESF_SF_EEESA_SC_Li256ELb0ELb1ELb0ELb0EEENS1_19SingleTileSchedulerILb0ELb0ELb1ELi128EEEEEEEEEvNT_6ParamsE --------------------------
	.section	.nv.info._ZN7cutlass13device_kernelIN5flash19enable_sm80_to_sm89INS1_16FlashAttnFwdSm80INS1_25CollectiveMainloopFwdSm80ILi8ELi1ELb1EN4cute5tupleIJNS5_1CILi128EEES8_S8_EEELi128ENS_6half_tEfNS_4arch4Sm80ELb0ELb0ELb1ELb0ELb1ELb0ELb1ELb0EEENS1_21CollectiveEpilogueFwdIS9_NS6_IJNS7_ILi1EEESF_SF_EEESA_SC_Li256ELb0ELb1ELb0ELb0EEENS1_19SingleTileSchedulerILb0ELb0ELb1ELi128EEEEEEEEEvNT_6ParamsE,"",@"SHT_CUDA_INFO"
	.sectionflags	@""
	.align	4


	//----- nvinfo : EIATTR_CUDA_API_VERSION
	.align		4
        /*0000*/ 	.byte	0x04, 0x37
        /*0002*/ 	.short	(.L_228 - .L_227)
.L_227:
        /*0004*/ 	.word	0x00000082


	//----- nvinfo : EIATTR_KPARAM_INFO
	.align		4
.L_228:
        /*0008*/ 	.byte	0x04, 0x17
        /*000a*/ 	.short	(.L_230 - .L_229)
.L_229:
        /*000c*/ 	.word	0x00000000
        /*0010*/ 	.short	0x0000
        /*0012*/ 	.short	0x0000
        /*0014*/ 	.byte	0x00, 0xf0, 0x61, 0x10


	//----- nvinfo : EIATTR_SPARSE_MMA_MASK
	.align		4
.L_230:
        /*0018*/ 	.byte	0x03, 0x50
        /*001a*/ 	.short	0x0000


	//----- nvinfo : EIATTR_MAXREG_COUNT
	.align		4
        /*001c*/ 	.byte	0x03, 0x1b
        /*001e*/ 	.short	0x00ff


	//----- nvinfo : EIATTR_MERCURY_ISA_VERSION
	.align		4
        /*0020*/ 	.byte	0x03, 0x5f
        /*0022*/ 	.short	0x0101


	//----- nvinfo : EIATTR_VRC_CTA_INIT_COUNT
	.align		4
        /*0024*/ 	.byte	0x02, 0x4a
	.zero		1
	.zero		1


	//----- nvinfo : EIATTR_EXIT_INSTR_OFFSETS
	.align		4
        /*0028*/ 	.byte	0x04, 0x1c
        /*002a*/ 	.short	(.L_232 - .L_231)


	//   ....[0]....
.L_231:
        /*002c*/ 	.word	0x00000010


	//----- nvinfo : EIATTR_MAX_THREADS
	.align		4
.L_232:
        /*0030*/ 	.byte	0x04, 0x05
        /*0032*/ 	.short	(.L_234 - .L_233)
.L_233:
        /*0034*/ 	.word	0x00000100
        /*0038*/ 	.word	0x00000001
        /*003c*/ 	.word	0x00000001


	//----- nvinfo : EIATTR_CBANK_PARAM_SIZE
	.align		4
.L_234:
        /*0040*/ 	.byte	0x03, 0x19
        /*0042*/ 	.short	0x0418


	//----- nvinfo : EIATTR_PARAM_CBANK
	.align		4
        /*0044*/ 	.byte	0x04, 0x0a
        /*0046*/ 	.short	(.L_236 - .L_235)
	.align		4
.L_235:
        /*0048*/ 	.word	index@(.nv.constant0._ZN7cutlass13device_kernelIN5flash19enable_sm80_to_sm89INS1_16FlashAttnFwdSm80INS1_25CollectiveMainloopFwdSm80ILi8ELi1ELb1EN4cute5tupleIJNS5_1CILi128EEES8_S8_EEELi128ENS_6half_tEfNS_4arch4Sm80ELb0ELb0ELb1ELb0ELb1ELb0ELb1ELb0EEENS1_21CollectiveEpilogueFwdIS9_NS6_IJNS7_ILi1EEESF_SF_EEESA_SC_Li256ELb0ELb1ELb0ELb0EEENS1_19SingleTileSchedulerILb0ELb0ELb1ELi128EEEEEEEEEvNT_6ParamsE)
        /*004c*/ 	.short	0x0380
        /*004e*/ 	.short	0x0418


	//----- nvinfo : EIATTR_SW_WAR
	.align		4
.L_236:
        /*0050*/ 	.byte	0x04, 0x36
        /*0052*/ 	.short	(.L_238 - .L_237)
.L_237:
        /*0054*/ 	.word	0x00000008
.L_238:


//--------------------- .nv.info._ZN7cutlass13device_kernelIN5flash19enable_sm80_to_sm89INS1_16FlashAttnFwdSm80INS1_25CollectiveMainloopFwdSm80ILi8ELi1ELb1EN4cute5tupleIJNS5_1CILi128EEES8_S8_EEELi128ENS_6half_tEfNS_4arch4Sm80ELb0ELb0ELb1ELb1ELb1ELb0ELb1ELb0EEENS1_21CollectiveEpilogueFwdIS9_NS6_IJNS7_ILi1EEESF_SF_EEESA_SC_Li256ELb1ELb1ELb0ELb0EEENS1_19SingleTileSchedulerILb1ELb0ELb1ELi128EEEEEEEEEvNT_6ParamsE --------------------------
	.section	.nv.info._ZN7cutlass13device_kernelIN5flash19enable_sm80_to_sm89INS1_16FlashAttnFwdSm80INS1_25CollectiveMainloopFwdSm80ILi8ELi1ELb1EN4cute5tupleIJNS5_1CILi128EEES8_S8_EEELi128ENS_6half_tEfNS_4arch4Sm80ELb0ELb0ELb1ELb1ELb1ELb0ELb1ELb0EEENS1_21CollectiveEpilogueFwdIS9_NS6_IJNS7_ILi1EEESF_SF_EEESA_SC_Li256ELb1ELb1ELb0ELb0EEENS1_19SingleTileSchedulerILb1ELb0ELb1ELi128EEEEEEEEEvNT_6ParamsE,"",@"SHT_CUDA_INFO"
	.sectionflags	@""
	.align	4


	//----- nvinfo : EIATTR_CUDA_API_VERSION
	.align		4
        /*0000*/ 	.byte	0x04, 0x37
        /*0002*/ 	.short	(.L_240 - .L_239)
.L_239:
        /*0004*/ 	.word	0x00000082


	//----- nvinfo : EIATTR_KPARAM_INFO
	.align		4
.L_240:
        /*0008*/ 	.byte	0x04, 0x17
        /*000a*/ 	.short	(.L_242 - .L_241)
.L_241:
        /*000c*/ 	.word	0x00000000
        /*0010*/ 	.short	0x0000
        /*0012*/ 	.short	0x0000
        /*0014*/ 	.byte	0x00, 0xf0, 0x61, 0x10


	//----- nvinfo : EIATTR_SPARSE_MMA_MASK
	.align		4
.L_242:
        /*0018*/ 	.byte	0x03, 0x50
        /*001a*/ 	.short	0x0000


	//----- nvinfo : EIATTR_MAXREG_COUNT
	.align		4
        /*001c*/ 	.byte	0x03, 0x1b
        /*001e*/ 	.short	0x00ff


	//----- nvinfo : EIATTR_MERCURY_ISA_VERSION
	.align		4
        /*0020*/ 	.byte	0x03, 0x5f
        /*0022*/ 	.short	0x0101


	//----- nvinfo : EIATTR_VRC_CTA_INIT_COUNT
	.align		4
        /*0024*/ 	.byte	0x02, 0x4a
	.zero		1
	.zero		1


	//----- nvinfo : EIATTR_EXIT_INSTR_OFFSETS
	.align		4
        /*0028*/ 	.byte	0x04, 0x1c
        /*002a*/ 	.short	(.L_244 - .L_243)


	//   ....[0]....
.L_243:
        /*002c*/ 	.word	0x00000010


	//----- nvinfo : EIATTR_MAX_THREADS
	.align		4
.L_244:
        /*0030*/ 	.byte	0x04, 0x05
        /*0032*/ 	.short	(.L_246 - .L_245)
.L_245:
        /*0034*/ 	.word	0x00000100
        /*0038*/ 	.word	0x00000001
        /*003c*/ 	.word	0x00000001


	//----- nvinfo : EIATTR_CBANK_PARAM_SIZE
	.align		4
.L_246:
        /*0040*/ 	.byte	0x03, 0x19
        /*0042*/ 	.short	0x0418


	//----- nvinfo : EIATTR_PARAM_CBANK
	.align		4
        /*0044*/ 	.byte	0x04, 0x0a
        /*0046*/ 	.short	(.L_248 - .L_247)
	.align		4
.L_247:
        /*0048*/ 	.word	index@(.nv.constant0._ZN7cutlass13device_kernelIN5flash19enable_sm80_to_sm89INS1_16FlashAttnFwdSm80INS1_25CollectiveMainloopFwdSm80ILi8ELi1ELb1EN4cute5tupleIJNS5_1CILi128EEES8_S8_EEELi128ENS_6half_tEfNS_4arch4Sm80ELb0ELb0ELb1ELb1ELb1ELb0ELb1ELb0EEENS1_21CollectiveEpilogueFwdIS9_NS6_IJNS7_ILi1EEESF_SF_EEESA_SC_Li256ELb1ELb1ELb0ELb0EEENS1_19SingleTileSchedulerILb1ELb0ELb1ELi128EEEEEEEEEvNT_6ParamsE)
        /*004c*/ 	.short	0x0380
        /*004e*/ 	.short	0x0418


	//----- nvinfo : EIATTR_SW_WAR
	.align		4
.L_248:
        /*0050*/ 	.byte	0x04, 0x36
        /*0052*/ 	.short	(.L_250 - .L_249)
.L_249:
        /*0054*/ 	.word	0x00000008
.L_250:


//--------------------- .nv.info._ZN7cutlass13device_kernelIN5flash19enable_sm80_to_sm89INS1_16FlashAttnFwdSm80INS1_25CollectiveMainloopFwdSm80ILi8ELi1ELb1EN4cute5tupleIJNS5_1CILi128EEES8_S8_EEELi128ENS_6half_tEfNS_4arch4Sm80ELb0ELb0ELb1ELb1ELb1ELb1ELb1ELb0EEENS1_21CollectiveEpilogueFwdIS9_NS6_IJNS7_ILi1EEESF_SF_EEESA_SC_Li256ELb1ELb1ELb0ELb0EEENS1_19SingleTileSchedulerILb1ELb0ELb1ELi128EEEEEEEEEvNT_6ParamsE --------------------------
	.section	.nv.info._ZN7cutlass13device_kernelIN5flash19enable_sm80_to_sm89INS1_16FlashAttnFwdSm80INS1_25CollectiveMainloopFwdSm80ILi8ELi1ELb1EN4cute5tupleIJNS5_1CILi128EEES8_S8_EEELi128ENS_6half_tEfNS_4arch4Sm80ELb0ELb0ELb1ELb1ELb1ELb1ELb1ELb0EEENS1_21CollectiveEpilogueFwdIS9_NS6_IJNS7_ILi1EEESF_SF_EEESA_SC_Li256ELb1ELb1ELb0ELb0EEENS1_19SingleTileSchedulerILb1ELb0ELb1ELi128EEEEEEEEEvNT_6ParamsE,"",@"SHT_CUDA_INFO"
	.sectionflags	@""
	.align	4


	//----- nvinfo : EIATTR_CUDA_API_VERSION
	.align		4
        /*0000*/ 	.byte	0x04, 0x37
        /*0002*/ 	.short	(.L_252 - .L_251)
.L_251:
        /*0004*/ 	.word	0x00000082


	//----- nvinfo : EIATTR_KPARAM_INFO
	.align		4
.L_252:
        /*0008*/ 	.byte	0x04, 0x17
        /*000a*/ 	.short	(.L_254 - .L_253)
.L_253:
        /*000c*/ 	.word	0x00000000
        /*0010*/ 	.short	0x0000
        /*0012*/ 	.short	0x0000
        /*0014*/ 	.byte	0x00, 0xf0, 0x61, 0x10


	//----- nvinfo : EIATTR_SPARSE_MMA_MASK
	.align		4
.L_254:
        /*0018*/ 	.byte	0x03, 0x50
        /*001a*/ 	.short	0x0000


	//----- nvinfo : EIATTR_MAXREG_COUNT
	.align		4
        /*001c*/ 	.byte	0x03, 0x1b
        /*001e*/ 	.short	0x00ff


	//----- nvinfo : EIATTR_MERCURY_ISA_VERSION
	.align		4
        /*0020*/ 	.byte	0x03, 0x5f
        /*0022*/ 	.short	0x0101


	//----- nvinfo : EIATTR_VRC_CTA_INIT_COUNT
	.align		4
        /*0024*/ 	.byte	0x02, 0x4a
	.zero		1
	.zero		1


	//----- nvinfo : EIATTR_EXIT_INSTR_OFFSETS
	.align		4
        /*0028*/ 	.byte	0x04, 0x1c
        /*002a*/ 	.short	(.L_256 - .L_255)


	//   ....[0]....
.L_255:
        /*002c*/ 	.word	0x00000010


	//----- nvinfo : EIATTR_MAX_THREADS
	.align		4
.L_256:
        /*0030*/ 	.byte	0x04, 0x05
        /*0032*/ 	.short	(.L_258 - .L_257)
.L_257:
        /*0034*/ 	.word	0x00000100
        /*0038*/ 	.word	0x00000001
        /*003c*/ 	.word	0x00000001


	//----- nvinfo : EIATTR_CBANK_PARAM_SIZE
	.align		4
.L_258:
        /*0040*/ 	.byte	0x03, 0x19
        /*0042*/ 	.short	0x0418


	//----- nvinfo : EIATTR_PARAM_CBANK
	.align		4
        /*0044*/ 	.byte	0x04, 0x0a
        /*0046*/ 	.short	(.L_260 - .L_259)
	.align		4
.L_259:
        /*0048*/ 	.word	index@(.nv.constant0._ZN7cutlass13device_kernelIN5flash19enable_sm80_to_sm89INS1_16FlashAttnFwdSm80INS1_25CollectiveMainloopFwdSm80ILi8ELi1ELb1EN4cute5tupleIJNS5_1CILi128EEES8_S8_EEELi128ENS_6half_tEfNS_4arch4Sm80ELb0ELb0ELb1ELb1ELb1ELb1ELb1ELb0EEENS1_21CollectiveEpilogueFwdIS9_NS6_IJNS7_ILi1EEESF_SF_EEESA_SC_Li256ELb1ELb1ELb0ELb0EEENS1_19SingleTileSchedulerILb1ELb0ELb1ELi128EEEEEEEEEvNT_6ParamsE)
        /*004c*/ 	.short	0x0380
        /*004e*/ 	.short	0x0418


	//----- nvinfo : EIATTR_SW_WAR
	.align		4
.L_260:
        /*0050*/ 	.byte	0x04, 0x36
        /*0052*/ 	.short	(.L_262 - .L_261)
.L_261:
        /*0054*/ 	.word	0x00000008
.L_262:


//--------------------- .nv.info._ZN7cutlass13device_kernelIN5flash19enable_sm80_to_sm89INS1_16FlashAttnFwdSm80INS1_25CollectiveMainloopFwdSm80ILi8ELi1ELb1EN4cute5tupleIJNS5_1CILi128EEENS7_ILi96EEES8_EEELi128ENS_6half_tEfNS_4arch4Sm80ELb0ELb1ELb1ELb0ELb1ELb0ELb1ELb0EEENS1_21CollectiveEpilogueFwdINS6_IJS8_S8_S9_EEENS6_IJNS7_ILi1EEESH_SH_EEESB_SD_Li256ELb0ELb1ELb0ELb0EEENS1_19SingleTileSchedulerILb0ELb0ELb1ELi128EEEEEEEEEvNT_6ParamsE --------------------------
	.section	.nv.info._ZN7cutlass13device_kernelIN5flash19enable_sm80_to_sm89INS1_16FlashAttnFwdSm80INS1_25CollectiveMainloopFwdSm80ILi8ELi1ELb1EN4cute5tupleIJNS5_1CILi128EEENS7_ILi96EEES8_EEELi128ENS_6half_tEfNS_4arch4Sm80ELb0ELb1ELb1ELb0ELb1ELb0ELb1ELb0EEENS1_21CollectiveEpilogueFwdINS6_IJS8_S8_S9_EEENS6_IJNS7_ILi1EEESH_SH_EEESB_SD_Li256ELb0ELb1ELb0ELb0EEENS1_19SingleTileSchedulerILb0ELb0ELb1ELi128EEEEEEEEEvNT_6ParamsE,"",@"SHT_CUDA_INFO"
	.sectionflags	@""
	.align	4


	//----- nvinfo : EIATTR_CUDA_API_VERSION
	.align		4
        /*0000*/ 	.byte	0x04, 0x37
        /*0002*/ 	.short	(.L_264 - .L_263)
.L_263:
        /*0004*/ 	.word	0x00000082


	//----- nvinfo : EIATTR_KPARAM_INFO
	.align		4
.L_264:
        /*0008*/ 	.byte	0x04, 0x17
        /*000a*/ 	.short	(.L_266 - .L_265)
.L_265:
        /*000c*/ 	.word	0x00000000
        /*0010*/ 	.short	0x0000
        /*0012*/ 	.short	0x0000
        /*0014*/ 	.byte	0x00, 0xf0, 0x61, 0x10


	//----- nvinfo : EIATTR_SPARSE_MMA_MASK
	.align		4
.L_266:
        /*0018*/ 	.byte	0x03, 0x50
        /*001a*/ 	.short	0x0000


	//----- nvinfo : EIATTR_MAXREG_COUNT
	.align		4
        /*001c*/ 	.byte	0x03, 0x1b
        /*001e*/ 	.short	0x00ff


	//----- nvinfo : EIATTR_MERCURY_ISA_VERSION
	.align		4
        /*0020*/ 	.byte	0x03, 0x5f
        /*0022*/ 	.short	0x0101


	//----- nvinfo : EIATTR_VRC_CTA_INIT_COUNT
	.align		4
        /*0024*/ 	.byte	0x02, 0x4a
	.zero		1
	.zero		1


	//----- nvinfo : EIATTR_EXIT_INSTR_OFFSETS
	.align		4
        /*0028*/ 	.byte	0x04, 0x1c
        /*002a*/ 	.short	(.L_268 - .L_267)


	//   ....[0]....
.L_267:
        /*002c*/ 	.word	0x00000010


	//----- nvinfo : EIATTR_MAX_THREADS
	.align		4
.L_268:
        /*0030*/ 	.byte	0x04, 0x05
        /*0032*/ 	.short	(.L_270 - .L_269)
.L_269:
        /*0034*/ 	.word	0x00000100
        /*0038*/ 	.word	0x00000001
        /*003c*/ 	.word	0x00000001


	//----- nvinfo : EIATTR_CBANK_PARAM_SIZE
	.align		4
.L_270:
        /*0040*/ 	.byte	0x03, 0x19
        /*0042*/ 	.short	0x0418


	//----- nvinfo : EIATTR_PARAM_CBANK
	.align		4
        /*0044*/ 	.byte	0x04, 0x0a
        /*0046*/ 	.short	(.L_272 - .L_271)
	.align		4
.L_271:
        /*0048*/ 	.word	index@(.nv.constant0._ZN7cutlass13device_kernelIN5flash19enable_sm80_to_sm89INS1_16FlashAttnFwdSm80INS1_25CollectiveMainloopFwdSm80ILi8ELi1ELb1EN4cute5tupleIJNS5_1CILi128EEENS7_ILi96EEES8_EEELi128ENS_6half_tEfNS_4arch4Sm80ELb0ELb1ELb1ELb0ELb1ELb0ELb1ELb0EEENS1_21CollectiveEpilogueFwdINS6_IJS8_S8_S9_EEENS6_IJNS7_ILi1EEESH_SH_EEESB_SD_Li256ELb0ELb1ELb0ELb0EEENS1_19SingleTileSchedulerILb0ELb0ELb1ELi128EEEEEEEEEvNT_6ParamsE)
        /*004c*/ 	.short	0x0380
        /*004e*/ 	.short	0x0418


	//----- nvinfo : EIATTR_SW_WAR
	.align		4
.L_272:
        /*0050*/ 	.byte	0x04, 0x36
        /*0052*/ 	.short	(.L_274 - .L_273)
.L_273:
        /*0054*/ 	.word	0x00000008
.L_274:


//--------------------- .nv.info._ZN7cutlass13device_kernelIN5flash19enable_sm80_to_sm89INS1_16FlashAttnFwdSm80INS1_25CollectiveMainloopFwdSm80ILi8ELi1ELb1EN4cute5tupleIJNS5_1CILi128EEENS7_ILi96EEES8_EEELi128ENS_6half_tEfNS_4arch4Sm80ELb0ELb1ELb1ELb1ELb1ELb0ELb1ELb0EEENS1_21CollectiveEpilogueFwdINS6_IJS8_S8_S9_EEENS6_IJNS7_ILi1EEESH_SH_EEESB_SD_Li256ELb1ELb1ELb0ELb0EEENS1_19SingleTileSchedulerILb1ELb0ELb1ELi128EEEEEEEEEvNT_6ParamsE --------------------------
	.section	.nv.info._ZN7cutlass13device_kernelIN5flash19enable_sm80_to_sm89INS1_16FlashAttnFwdSm80INS1_25CollectiveMainloopFwdSm80ILi8ELi1ELb1EN4cute5tupleIJNS5_1CILi128EEENS7_ILi96EEES8_EEELi128ENS_6half_tEfNS_4arch4Sm80ELb0ELb1ELb1ELb1ELb1ELb0ELb1ELb0EEENS1_21CollectiveEpilogueFwdINS6_IJS8_S8_S9_EEENS6_IJNS7_ILi1EEESH_SH_EEESB_SD_Li256ELb1ELb1ELb0ELb0EEENS1_19SingleTileSchedulerILb1ELb0ELb1ELi128EEEEEEEEEvNT_6ParamsE,"",@"SHT_CUDA_INFO"
	.sectionflags	@""
	.align	4


	//----- nvinfo : EIATTR_CUDA_API_VERSION
	.align		4
        /*0000*/ 	.byte	0x04, 0x37
        /*0002*/ 	.short	(.L_276 - .L_275)
.L_275:
        /*0004*/ 	.word	0x00000082


	//----- nvinfo : EIATTR_KPARAM_INFO
	.align		4
.L_276:
        /*0008*/ 	.byte	0x04, 0x17
        /*000a*/ 	.short	(.L_278 - .L_277)
.L_277:
        /*000c*/ 	.word	0x00000000
        /*0010*/ 	.short	0x0000
        /*0012*/ 	.short	0x0000
        /*0014*/ 	.byte	0x00, 0xf0, 0x61, 0x10


	//----- nvinfo : EIATTR_SPARSE_MMA_MASK
	.align		4
.L_278:
        /*0018*/ 	.byte	0x03, 0x50
        /*001a*/ 	.short	0x0000


	//----- nvinfo : EIATTR_MAXREG_COUNT
	.align		4
        /*001c*/ 	.byte	0x03, 0x1b
        /*001e*/ 	.short	0x00ff


	//----- nvinfo : EIATTR_MERCURY_ISA_VERSION
	.align		4
        /*0020*/ 	.byte	0x03, 0x5f
        /*0022*/ 	.short	0x0101


	//----- nvinfo : EIATTR_VRC_CTA_INIT_COUNT
	.align		4
        /*0024*/ 	.byte	0x02, 0x4a
	.zero		1
	.zero		1


	//----- nvinfo : EIATTR_EXIT_INSTR_OFFSETS
	.align		4
        /*0028*/ 	.byte	0x04, 0x1c
        /*002a*/ 	.short	(.L_280 - .L_279)


	//   ....[0]....
.L_279:
        /*002c*/ 	.word	0x00000010


	//----- nvinfo : EIATTR_MAX_THREADS
	.align		4
.L_280:
        /*0030*/ 	.byte	0x04, 0x05
        /*0032*/ 	.short	(.L_282 - .L_281)
.L_281:
        /*0034*/ 	.word	0x00000100
        /*0038*/ 	.word	0x00000001
        /*003c*/ 	.word	0x00000001


	//----- nvinfo : EIATTR_CBANK_PARAM_SIZE
	.align		4
.L_282:
        /*0040*/ 	.byte	0x03, 0x19
        /*0042*/ 	.short	0x0418


	//----- nvinfo : EIATTR_PARAM_CBANK
	.align		4
        /*0044*/ 	.byte	0x04, 0x0a
        /*0046*/ 	.short	(.L_284 - .L_283)
	.align		4
.L_283:
        /*0048*/ 	.word	index@(.nv.constant0._ZN7cutlass13device_kernelIN5flash19enable_sm80_to_sm89INS1_16FlashAttnFwdSm80INS1_25CollectiveMainloopFwdSm80ILi8ELi1ELb1EN4cute5tupleIJNS5_1CILi128EEENS7_ILi96EEES8_EEELi128ENS_6half_tEfNS_4arch4Sm80ELb0ELb1ELb1ELb1ELb1ELb0ELb1ELb0EEENS1_21CollectiveEpilogueFwdINS6_IJS8_S8_S9_EEENS6_IJNS7_ILi1EEESH_SH_EEESB_SD_Li256ELb1ELb1ELb0ELb0EEENS1_19SingleTileSchedulerILb1ELb0ELb1ELi128EEEEEEEEEvNT_6ParamsE)
        /*004c*/ 	.short	0x0380
        /*004e*/ 	.short	0x0418


	//----- nvinfo : EIATTR_SW_WAR
	.align		4
.L_284:
        /*0050*/ 	.byte	0x04, 0x36
        /*0052*/ 	.short	(.L_286 - .L_285)
.L_285:
        /*0054*/ 	.word	0x00000008
.L_286:


//--------------------- .nv.info._ZN7cutlass13device_kernelIN5flash19enable_sm80_to_sm89INS1_16FlashAttnFwdSm80INS1_25CollectiveMainloopFwdSm80ILi8ELi1ELb1EN4cute5tupleIJNS5_1CILi128EEENS7_ILi96EEES8_EEELi128ENS_6half_tEfNS_4arch4Sm80ELb0ELb1ELb1ELb1ELb1ELb1ELb1ELb0EEENS1_21CollectiveEpilogueFwdINS6_IJS8_S8_S9_EEENS6_IJNS7_ILi1EEESH_SH_EEESB_SD_Li256ELb1ELb1ELb0ELb0EEENS1_19SingleTileSchedulerILb1ELb0ELb1ELi128EEEEEEEEEvNT_6ParamsE --------------------------
	.section	.nv.info._ZN7cutlass13device_kernelIN5flash19enable_sm80_to_sm89INS1_16FlashAttnFwdSm80INS1_25CollectiveMainloopFwdSm80ILi8ELi1ELb1EN4cute5tupleIJNS5_1CILi128EEENS7_ILi96EEES8_EEELi128ENS_6half_tEfNS_4arch4Sm80ELb0ELb1ELb1ELb1ELb1ELb1ELb1ELb0EEENS1_21CollectiveEpilogueFwdINS6_IJS8_S8_S9_EEENS6_IJNS7_ILi1EEESH_SH_EEESB_SD_Li256ELb1ELb1ELb0ELb0EEENS1_19SingleTileSchedulerILb1ELb0ELb1ELi128EEEEEEEEEvNT_6ParamsE,"",@"SHT_CUDA_INFO"
	.sectionflags	@""
	.align	4


	//----- nvinfo : EIATTR_CUDA_API_VERSION
	.align		4
        /*0000*/ 	.byte	0x04, 0x37
        /*0002*/ 	.short	(.L_288 - .L_287)
.L_287:
        /*0004*/ 	.word	0x00000082


	//----- nvinfo : EIATTR_KPARAM_INFO
	.align		4
.L_288:
        /*0008*/ 	.byte	0x04, 0x17
        /*000a*/ 	.short	(.L_290 - .L_289)
.L_289:
        /*000c*/ 	.word	0x00000000
        /*0010*/ 	.short	0x0000
        /*0012*/ 	.short	0x0000
        /*0014*/ 	.byte	0x00, 0xf0, 0x61, 0x10


	//----- nvinfo : EIATTR_SPARSE_MMA_MASK
	.align		4
.L_290:
        /*0018*/ 	.byte	0x03, 0x50
        /*001a*/ 	.short	0x0000


	//----- nvinfo : EIATTR_MAXREG_COUNT
	.align		4
        /*001c*/ 	.byte	0x03, 0x1b
        /*001e*/ 	.short	0x00ff


	//----- nvinfo : EIATTR_MERCURY_ISA_VERSION
	.align		4
        /*0020*/ 	.byte	0x03, 0x5f
        /*0022*/ 	.short	0x0101


	//----- nvinfo : EIATTR_VRC_CTA_INIT_COUNT
	.align		4
        /*0024*/ 	.byte	0x02, 0x4a
	.zero		1
	.zero		1


	//----- nvinfo : EIATTR_EXIT_INSTR_OFFSETS
	.align		4
        /*0028*/ 	.byte	0x04, 0x1c
        /*002a*/ 	.short	(.L_292 - .L_291)


	//   ....[0]....
.L_291:
        /*002c*/ 	.word	0x00000010


	//----- nvinfo : EIATTR_MAX_THREADS
	.align		4
.L_292:
        /*0030*/ 	.byte	0x04, 0x05
        /*0032*/ 	.short	(.L_294 - .L_293)
.L_293:
        /*0034*/ 	.word	0x00000100
        /*0038*/ 	.word	0x00000001
        /*003c*/ 	.word	0x00000001


	//----- nvinfo : EIATTR_CBANK_PARAM_SIZE
	.align		4
.L_294:
        /*0040*/ 	.byte	0x03, 0x19
        /*0042*/ 	.short	0x0418


	//----- nvinfo : EIATTR_PARAM_CBANK
	.align		4
        /*0044*/ 	.byte	0x04, 0x0a
        /*0046*/ 	.short	(.L_296 - .L_295)
	.align		4
.L_295:
        /*0048*/ 	.word	index@(.nv.constant0._ZN7cutlass13device_kernelIN5flash19enable_sm80_to_sm89INS1_16FlashAttnFwdSm80INS1_25CollectiveMainloopFwdSm80ILi8ELi1ELb1EN4cute5tupleIJNS5_1CILi128EEENS7_ILi96EEES8_EEELi128ENS_6half_tEfNS_4arch4Sm80ELb0ELb1ELb1ELb1ELb1ELb1ELb1ELb0EEENS1_21CollectiveEpilogueFwdINS6_IJS8_S8_S9_EEENS6_IJNS7_ILi1EEESH_SH_EEESB_SD_Li256ELb1ELb1ELb0ELb0EEENS1_19SingleTileSchedulerILb1ELb0ELb1ELi128EEEEEEEEEvNT_6ParamsE)
        /*004c*/ 	.short	0x0380
        /*004e*/ 	.short	0x0418


	//----- nvinfo : EIATTR_SW_WAR
	.align		4
.L_296:
        /*0050*/ 	.byte	0x04, 0x36
        /*0052*/ 	.short	(.L_298 - .L_297)
.L_297:
        /*0054*/ 	.word	0x00000008
.L_298:


//--------------------- .nv.info._ZN7cutlass13device_kernelIN5flash19enable_sm80_to_sm89INS1_16FlashAttnFwdSm80INS1_25CollectiveMainloopFwdSm80ILi8ELi1ELb1EN4cute5tupleIJNS5_1CILi128EEES8_S8_EEELi128ENS_6half_tEfNS_4arch4Sm80ELb1ELb0ELb1ELb0ELb1ELb0ELb1ELb0EEENS1_21CollectiveEpilogueFwdIS9_NS6_IJNS7_ILi1EEESF_SF_EEESA_SC_Li256ELb0ELb1ELb0ELb0EEENS1_30DynamicPersistentTileSchedulerILi256ELi256ELb0ELb1ELb0EEEEEEEEEvNT_6ParamsE --------------------------
	.section	.nv.info._ZN7cutlass13device_kernelIN5flash19enable_sm80_to_sm89INS1_16FlashAttnFwdSm80INS1_25CollectiveMainloopFwdSm80ILi8ELi1ELb1EN4cute5tupleIJNS5_1CILi128EEES8_S8_EEELi128ENS_6half_tEfNS_4arch4Sm80ELb1ELb0ELb1ELb0ELb1ELb0ELb1ELb0EEENS1_21CollectiveEpilogueFwdIS9_NS6_IJNS7_ILi1EEESF_SF_EEESA_SC_Li256ELb0ELb1ELb0ELb0EEENS1_30DynamicPersistentTileSchedulerILi256ELi256ELb0ELb1ELb0EEEEEEEEEvNT_6ParamsE,"",@"SHT_CUDA_INFO"
	.sectionflags	@""
	.align	4


	//----- nvinfo : EIATTR_CUDA_API_VERSION
	.align		4
        /*0000*/ 	.byte	0x04, 0x37
        /*0002*/ 	.short	(.L_300 - .L_299)
.L_299:
        /*0004*/ 	.word	0x00000082


	//----- nvinfo : EIATTR_KPARAM_INFO
	.align		4
.L_300:
        /*0008*/ 	.byte	0x04, 0x17
        /*000a*/ 	.short	(.L_302 - .L_301)
.L_301:
        /*000c*/ 	.word	0x00000000
        /*0010*/ 	.short	0x0000
        /*0012*/ 	.short	0x0000
        /*0014*/ 	.byte	0x00, 0xf0, 0xa1, 0x10


	//----- nvinfo : EIATTR_SPARSE_MMA_MASK
	.align		4
.L_302:
        /*0018*/ 	.byte	0x03, 0x50
        /*001a*/ 	.short	0x0000


	//----- nvinfo : EIATTR_MAXREG_COUNT
	.align		4
        /*001c*/ 	.byte	0x03, 0x1b
        /*001e*/ 	.short	0x00ff


	//----- nvinfo : EIATTR_MERCURY_ISA_VERSION
	.align		4
        /*0020*/ 	.byte	0x03, 0x5f
        /*0022*/ 	.short	0x0101


	//----- nvinfo : EIATTR_VRC_CTA_INIT_COUNT
	.align		4
        /*0024*/ 	.byte	0x02, 0x4a
	.zero		1
	.zero		1


	//----- nvinfo : EIATTR_EXIT_INSTR_OFFSETS
	.align		4
        /*0028*/ 	.byte	0x04, 0x1c
        /*002a*/ 	.short	(.L_304 - .L_303)


	//   ....[0]....
.L_303:
        /*002c*/ 	.word	0x00000010


	//----- nvinfo : EIATTR_MAX_THREADS
	.align		4
.L_304:
        /*0030*/ 	.byte	0x04, 0x05
        /*0032*/ 	.short	(.L_306 - .L_305)
.L_305:
        /*0034*/ 	.word	0x00000100
        /*0038*/ 	.word	0x00000001
        /*003c*/ 	.word	0x00000001


	//----- nvinfo : EIATTR_CBANK_PARAM_SIZE
	.align		4
.L_306:
        /*0040*/ 	.byte	0x03, 0x19
        /*0042*/ 	.short	0x0428


	//----- nvinfo : EIATTR_PARAM_CBANK
	.align		4
        /*0044*/ 	.byte	0x04, 0x0a
        /*0046*/ 	.short	(.L_308 - .L_307)
	.align		4
.L_307:
        /*0048*/ 	.word	index@(.nv.constant0._ZN7cutlass13device_kernelIN5flash19enable_sm80_to_sm89INS1_16FlashAttnFwdSm80INS1_25CollectiveMainloopFwdSm80ILi8ELi1ELb1EN4cute5tupleIJNS5_1CILi128EEES8_S8_EEELi128ENS_6half_tEfNS_4arch4Sm80ELb1ELb0ELb1ELb0ELb1ELb0ELb1ELb0EEENS1_21CollectiveEpilogueFwdIS9_NS6_IJNS7_ILi1EEESF_SF_EEESA_SC_Li256ELb0ELb1ELb0ELb0EEENS1_30DynamicPersistentTileSchedulerILi256ELi256ELb0ELb1ELb0EEEEEEEEEvNT_6ParamsE)
        /*004c*/ 	.short	0x0380
        /*004e*/ 	.short	0x0428


	//----- nvinfo : EIATTR_SW_WAR
	.align		4
.L_308:
        /*0050*/ 	.byte	0x04, 0x36
        /*0052*/ 	.short	(.L_310 - .L_309)
.L_309:
        /*0054*/ 	.word	0x00000008
.L_310:


//--------------------- .nv.info._ZN7cutlass13device_kernelIN5flash19enable_sm80_to_sm89INS1_16FlashAttnFwdSm80INS1_25CollectiveMainloopFwdSm80ILi8ELi1ELb1EN4cute5tupleIJNS5_1CILi128EEES8_S8_EEELi128ENS_6half_tEfNS_4arch4Sm80ELb1ELb0ELb1ELb1ELb1ELb0ELb1ELb0EEENS1_21CollectiveEpilogueFwdIS9_NS6_IJNS7_ILi1EEESF_SF_EEESA_SC_Li256ELb1ELb1ELb0ELb0EEENS1_19SingleTileSchedulerILb1ELb0ELb1ELi128EEEEEEEEEvNT_6ParamsE --------------------------
	.section	.nv.info._ZN7cutlass13device_kernelIN5flash19enable_sm80_to_sm89INS1_16FlashAttnFwdSm80INS1_25CollectiveMainloopFwdSm80ILi8ELi1ELb1EN4cute5tupleIJNS5_1CILi128EEES8_S8_EEELi128ENS_6half_tEfNS_4arch4Sm80ELb1ELb0ELb1ELb1ELb1ELb0ELb1ELb0EEENS1_21CollectiveEpilogueFwdIS9_NS6_IJNS7_ILi1EEESF_SF_EEESA_SC_Li256ELb1ELb1ELb0ELb0EEENS1_19SingleTileSchedulerILb1ELb0ELb1ELi128EEEEEEEEEvNT_6ParamsE,"",@"SHT_CUDA_INFO"
	.sectionflags	@""
	.align	4


	//----- nvinfo : EIATTR_CUDA_API_VERSION
	.align		4
        /*0000*/ 	.byte	0x04, 0x37
        /*0002*/ 	.short	(.L_312 - .L_311)
.L_311:
        /*0004*/ 	.word	0x00000082


	//----- nvinfo : EIATTR_KPARAM_INFO
	.align		4
.L_312:
        /*0008*/ 	.byte	0x04, 0x17
        /*000a*/ 	.short	(.L_314 - .L_313)
.L_313:
        /*000c*/ 	.word	0x00000000
        /*0010*/ 	.short	0x0000
        /*0012*/ 	.short	0x0000
        /*0014*/ 	.byte	0x00, 0xf0, 0x61, 0x10


	//----- nvinfo : EIATTR_SPARSE_MMA_MASK
	.align		4
.L_314:
        /*0018*/ 	.byte	0x03, 0x50
        /*001a*/ 	.short	0x0000


	//----- nvinfo : EIATTR_MAXREG_COUNT
	.align		4
        /*001c*/ 	.byte	0x03, 0x1b
        /*001e*/ 	.short	0x00ff


	//----- nvinfo : EIATTR_MERCURY_ISA_VERSION
	.align		4
        /*0020*/ 	.byte	0x03, 0x5f
        /*0022*/ 	.short	0x0101


	//----- nvinfo : EIATTR_VRC_CTA_INIT_COUNT
	.align		4
        /*0024*/ 	.byte	0x02, 0x4a
	.zero		1
	.zero		1


	//----- nvinfo : EIATTR_EXIT_INSTR_OFFSETS
	.align		4
        /*0028*/ 	.byte	0x04, 0x1c
        /*002a*/ 	.short	(.L_316 - .L_315)


	//   ....[0]....
.L_315:
        /*002c*/ 	.word	0x00000010


	//----- nvinfo : EIATTR_MAX_THREADS
	.align		4
.L_316:
        /*0030*/ 	.byte	0x04, 0x05
        /*0032*/ 	.short	(.L_318 - .L_317)
.L_317:
        /*0034*/ 	.word	0x00000100
        /*0038*/ 	.word	0x00000001
        /*003c*/ 	.word	0x00000001


	//----- nvinfo : EIATTR_CBANK_PARAM_SIZE
	.align		4
.L_318:
        /*0040*/ 	.byte	0x03, 0x19
        /*0042*/ 	.short	0x0418


	//----- nvinfo : EIATTR_PARAM_CBANK
	.align		4
        /*0044*/ 	.byte	0x04, 0x0a
        /*0046*/ 	.short	(.L_320 - .L_319)
	.align		4
.L_319:
        /*0048*/ 	.word	index@(.nv.constant0._ZN7cutlass13device_kernelIN5flash19enable_sm80_to_sm89INS1_16FlashAttnFwdSm80INS1_25CollectiveMainloopFwdSm80ILi8ELi1ELb1EN4cute5tupleIJNS5_1CILi128EEES8_S8_EEELi128ENS_6half_tEfNS_4arch4Sm80ELb1ELb0ELb1ELb1ELb1ELb0ELb1ELb0EEENS1_21CollectiveEpilogueFwdIS9_NS6_IJNS7_ILi1EEESF_SF_EEESA_SC_Li256ELb1ELb1ELb0ELb0EEENS1_19SingleTileSchedulerILb1ELb0ELb1ELi128EEEEEEEEEvNT_6ParamsE)
        /*004c*/ 	.short	0x0380
        /*004e*/ 	.short	0x0418


	//----- nvinfo : EIATTR_SW_WAR
	.align		4
.L_320:
        /*0050*/ 	.byte	0x04, 0x36
        /*0052*/ 	.short	(.L_322 - .L_321)
.L_321:
        /*0054*/ 	.word	0x00000008
.L_322:


//--------------------- .nv.info._ZN7cutlass13device_kernelIN5flash19enable_sm80_to_sm89INS1_16FlashAttnFwdSm80INS1_25CollectiveMainloopFwdSm80ILi8ELi1ELb1EN4cute5tupleIJNS5_1CILi128EEES8_S8_EEELi128ENS_6half_tEfNS_4arch4Sm80ELb1ELb0ELb1ELb1ELb1ELb1ELb1ELb0EEENS1_21CollectiveEpilogueFwdIS9_NS6_IJNS7_ILi1EEESF_SF_EEESA_SC_Li256ELb1ELb1ELb0ELb0EEENS1_19SingleTileSchedulerILb1ELb0ELb1ELi128EEEEEEEEEvNT_6ParamsE --------------------------
	.section	.nv.info._ZN7cutlass13device_kernelIN5flash19enable_sm80_to_sm89INS1_16FlashAttnFwdSm80INS1_25CollectiveMainloopFwdSm80ILi8ELi1ELb1EN4cute5tupleIJNS5_1CILi128EEES8_S8_EEELi128ENS_6half_tEfNS_4arch4Sm80ELb1ELb0ELb1ELb1ELb1ELb1ELb1ELb0EEENS1_21CollectiveEpilogueFwdIS9_NS6_IJNS7_ILi1EEESF_SF_EEESA_SC_Li256ELb1ELb1ELb0ELb0EEENS1_19SingleTileSchedulerILb1ELb0ELb1ELi128EEEEEEEEEvNT_6ParamsE,"",@"SHT_CUDA_INFO"
	.sectionflags	@""
	.align	4


	//----- nvinfo : EIATTR_CUDA_API_VERSION
	.align		4
        /*0000*/ 	.byte	0x04, 0x37
        /*0002*/ 	.short	(.L_324 - .L_323)
.L_323:
        /*0004*/ 	.word	0x00000082


	//----- nvinfo : EIATTR_KPARAM_INFO
	.align		4
.L_324:
        /*0008*/ 	.byte	0x04, 0x17
        /*000a*/ 	.short	(.L_326 - .L_325)
.L_325:
        /*000c*/ 	.word	0x00000000
        /*0010*/ 	.short	0x0000
        /*0012*/ 	.short	0x0000
        /*0014*/ 	.byte	0x00, 0xf0, 0x61, 0x10


	//----- nvinfo : EIATTR_SPARSE_MMA_MASK
	.align		4
.L_326:
        /*0018*/ 	.byte	0x03, 0x50
        /*001a*/ 	.short	0x0000


	//----- nvinfo : EIATTR_MAXREG_COUNT
	.align		4
        /*001c*/ 	.byte	0x03, 0x1b
        /*001e*/ 	.short	0x00ff


	//----- nvinfo : EIATTR_MERCURY_ISA_VERSION
	.align		4
        /*0020*/ 	.byte	0x03, 0x5f
        /*0022*/ 	.short	0x0101


	//----- nvinfo : EIATTR_VRC_CTA_INIT_COUNT
	.align		4
        /*0024*/ 	.byte	0x02, 0x4a
	.zero		1
	.zero		1


	//----- nvinfo : EIATTR_EXIT_INSTR_OFFSETS
	.align		4
        /*0028*/ 	.byte	0x04, 0x1c
        /*002a*/ 	.short	(.L_328 - .L_327)


	//   ....[0]....
.L_327:
        /*002c*/ 	.word	0x00000010


	//----- nvinfo : EIATTR_MAX_THREADS
	.align		4
.L_328:
        /*0030*/ 	.byte	0x04, 0x05
        /*0032*/ 	.short	(.L_330 - .L_329)
.L_329:
        /*0034*/ 	.word	0x00000100
        /*0038*/ 	.word	0x00000001
        /*003c*/ 	.word	0x00000001


	//----- nvinfo : EIATTR_CBANK_PARAM_SIZE
	.align		4
.L_330:
        /*0040*/ 	.byte	0x03, 0x19
        /*0042*/ 	.short	0x0418


	//----- nvinfo : EIATTR_PARAM_CBANK
	.align		4
        /*0044*/ 	.byte	0x04, 0x0a
        /*0046*/ 	.short	(.L_332 - .L_331)
	.align		4
.L_331:
        /*0048*/ 	.word	index@(.nv.constant0._ZN7cutlass13device_kernelIN5flash19enable_sm80_to_sm89INS1_16FlashAttnFwdSm80INS1_25CollectiveMainloopFwdSm80ILi8ELi1ELb1EN4cute5tupleIJNS5_1CILi128EEES8_S8_EEELi128ENS_6half_tEfNS_4arch4Sm80ELb1ELb0ELb1ELb1ELb1ELb1ELb1ELb0EEENS1_21CollectiveEpilogueFwdIS9_NS6_IJNS7_ILi1EEESF_SF_EEESA_SC_Li256ELb1ELb1ELb0ELb0EEENS1_19SingleTileSchedulerILb1ELb0ELb1ELi128EEEEEEEEEvNT_6ParamsE)
        /*004c*/ 	.short	0x0380
        /*004e*/ 	.short	0x0418


	//----- nvinfo : EIATTR_SW_WAR
	.align		4
.L_332:
        /*0050*/ 	.byte	0x04, 0x36
        /*0052*/ 	.short	(.L_334 - .L_333)
.L_333:
        /*0054*/ 	.word	0x00000008
.L_334:


//--------------------- .nv.info._ZN7cutlass13device_kernelIN5flash19enable_sm80_to_sm89INS1_16FlashAttnFwdSm80INS1_25CollectiveMainloopFwdSm80ILi4ELi1ELb0EN4cute5tupleIJNS5_1CILi128EEENS7_ILi64EEES8_EEELi128ENS_6half_tEfNS_4arch4Sm80ELb0ELb0ELb1ELb0ELb1ELb0ELb1ELb0EEENS1_21CollectiveEpilogueFwdINS6_IJS8_S8_S9_EEENS6_IJNS7_ILi1EEESH_SH_EEESB_SD_Li128ELb0ELb1ELb0ELb0EEENS1_19SingleTileSchedulerILb0ELb0ELb1ELi128EEEEEEEEEvNT_6ParamsE --------------------------
	.section	.nv.info._ZN7cutlass13device_kernelIN5flash19enable_sm80_to_sm89INS1_16FlashAttnFwdSm80INS1_25CollectiveMainloopFwdSm80ILi4ELi1ELb0EN4cute5tupleIJNS5_1CILi128EEENS7_ILi64EEES8_EEELi128ENS_6half_tEfNS_4arch4Sm80ELb0ELb0ELb1ELb0ELb1ELb0ELb1ELb0EEENS1_21CollectiveEpilogueFwdINS6_IJS8_S8_S9_EEENS6_IJNS7_ILi1EEESH_SH_EEESB_SD_Li128ELb0ELb1ELb0ELb0EEENS1_19SingleTileSchedulerILb0ELb0ELb1ELi128EEEEEEEEEvNT_6ParamsE,"",@"SHT_CUDA_INFO"
	.sectionflags	@""
	.align	4


	//----- nvinfo : EIATTR_CUDA_API_VERSION
	.align		4
        /*0000*/ 	.byte	0x04, 0x37
        /*0002*/ 	.short	(.L_336 - .L_335)
.L_335:
        /*0004*/ 	.word	0x00000082


	//----- nvinfo : EIATTR_KPARAM_INFO
	.align		4
.L_336:
        /*0008*/ 	.byte	0x04, 0x17
        /*000a*/ 	.short	(.L_338 - .L_337)
.L_337:
        /*000c*/ 	.word	0x00000000
        /*0010*/ 	.short	0x0000
        /*0012*/ 	.short	0x0000
        /*0014*/ 	.byte	0x00, 0xf0, 0x61, 0x10


	//----- nvinfo : EIATTR_SPARSE_MMA_MASK
	.align		4
.L_338:
        /*0018*/ 	.byte	0x03, 0x50
        /*001a*/ 	.short	0x0000


	//----- nvinfo : EIATTR_MAXREG_COUNT
	.align		4
        /*001c*/ 	.byte	0x03, 0x1b
        /*001e*/ 	.short	0x00ff


	//----- nvinfo : EIATTR_MERCURY_ISA_VERSION
	.align		4
        /*0020*/ 	.byte	0x03, 0x5f
        /*0022*/ 	.short	0x0101


	//----- nvinfo : EIATTR_VRC_CTA_INIT_COUNT
	.align		4
        /*0024*/ 	.byte	0x02, 0x4a
	.zero		1
	.zero		1


	//----- nvinfo : EIATTR_EXIT_INSTR_OFFSETS
	.align		4
        /*0028*/ 	.byte	0x04, 0x1c
        /*002a*/ 	.short	(.L_340 - .L_339)


	//   ....[0]....
.L_339:
        /*002c*/ 	.word	0x00000010


	//----- nvinfo : EIATTR_MAX_THREADS
	.align		4
.L_340:
        /*0030*/ 	.byte	0x04, 0x05
        /*0032*/ 	.short	(.L_342 - .L_341)
.L_341:
        /*0034*/ 	.word	0x00000080
        /*0038*/ 	.word	0x00000001
        /*003c*/ 	.word	0x00000001


	//----- nvinfo : EIATTR_CBANK_PARAM_SIZE
	.align		4
.L_342:
        /*0040*/ 	.byte	0x03, 0x19
        /*0042*/ 	.short	0x0418


	//----- nvinfo : EIATTR_PARAM_CBANK
	.align		4
        /*0044*/ 	.byte	0x04, 0x0a
        /*0046*/ 	.short	(.L_344 - .L_343)
	.align		4
.L_343:
        /*0048*/ 	.word	index@(.nv.constant0._ZN7cutlass13device_kernelIN5flash19enable_sm80_to_sm89INS1_16FlashAttnFwdSm80INS1_25CollectiveMainloopFwdSm80ILi4ELi1ELb0EN4cute5tupleIJNS5_1CILi128EEENS7_ILi64EEES8_EEELi128ENS_6half_tEfNS_4arch4Sm80ELb0ELb0ELb1ELb0ELb1ELb0ELb1ELb0EEENS1_21CollectiveEpilogueFwdINS6_IJS8_S8_S9_EEENS6_IJNS7_ILi1EEESH_SH_EEESB_SD_Li128ELb0ELb1ELb0ELb0EEENS1_19SingleTileSchedulerILb0ELb0ELb1ELi128EEEEEEEEEvNT_6ParamsE)
        /*004c*/ 	.short	0x0380
        /*004e*/ 	.short	0x0418


	//----- nvinfo : EIATTR_SW_WAR
	.align		4
.L_344:
        /*0050*/ 	.byte	0x04, 0x36
        /*0052*/ 	.short	(.L_346 - .L_345)
.L_345:
        /*0054*/ 	.word	0x00000008
.L_346:


//--------------------- .nv.info._ZN7cutlass13device_kernelIN5flash19enable_sm80_to_sm89INS1_16FlashAttnFwdSm80INS1_25CollectiveMainloopFwdSm80ILi4ELi1ELb0EN4cute5tupleIJNS5_1CILi128EEENS7_ILi64EEES8_EEELi128ENS_6half_tEfNS_4arch4Sm80ELb0ELb0ELb1ELb1ELb1ELb0ELb1ELb0EEENS1_21CollectiveEpilogueFwdINS6_IJS8_S8_S9_EEENS6_IJNS7_ILi1EEESH_SH_EEESB_SD_Li128ELb1ELb1ELb0ELb0EEENS1_19SingleTileSchedulerILb1ELb0ELb1ELi128EEEEEEEEEvNT_6ParamsE --------------------------
	.section	.nv.info._ZN7cutlass13device_kernelIN5flash19enable_sm80_to_sm89INS1_16FlashAttnFwdSm80INS1_25CollectiveMainloopFwdSm80ILi4ELi1ELb0EN4cute5tupleIJNS5_1CILi128EEENS7_ILi64EEES8_EEELi128ENS_6half_tEfNS_4arch4Sm80ELb0ELb0ELb1ELb1ELb1ELb0ELb1ELb0EEENS1_21CollectiveEpilogueFwdINS6_IJS8_S8_S9_EEENS6_IJNS7_ILi1EEESH_SH_EEESB_SD_Li128ELb1ELb1ELb0ELb0EEENS1_19SingleTileSchedulerILb1ELb0ELb1ELi128EEEEEEEEEvNT_6ParamsE,"",@"SHT_CUDA_INFO"
	.sectionflags	@""
	.align	4


	//----- nvinfo : EIATTR_CUDA_API_VERSION
	.align		4
        /*0000*/ 	.byte	0x04, 0x37
        /*0002*/ 	.short	(.L_348 - .L_347)
.L_347:
        /*0004*/ 	.word	0x00000082


	//----- nvinfo : EIATTR_KPARAM_INFO
	.align		4
.L_348:
        /*0008*/ 	.byte	0x04, 0x17
        /*000a*/ 	.short	(.L_350 - .L_349)
.L_349:
        /*000c*/ 	.word	0x00000000
        /*0010*/ 	.short	0x0000
        /*0012*/ 	.short	0x0000
        /*0014*/ 	.byte	0x00, 0xf0, 0x61, 0x10


	//----- nvinfo : EIATTR_SPARSE_MMA_MASK
	.align		4
.L_350:
        /*0018*/ 	.byte	0x03, 0x50
        /*001a*/ 	.short	0x0000


	//----- nvinfo : EIATTR_MAXREG_COUNT
	.align		4
        /*001c*/ 	.byte	0x03, 0x1b
        /*001e*/ 	.short	0x00ff


	//----- nvinfo : EIATTR_MERCURY_ISA_VERSION
	.align		4
        /*0020*/ 	.byte	0x03, 0x5f
        /*0022*/ 	.short	0x0101


	//----- nvinfo : EIATTR_VRC_CTA_INIT_COUNT
	.align		4
        /*0024*/ 	.byte	0x02, 0x4a
	.zero		1
	.zero		1


	//----- nvinfo : EIATTR_EXIT_INSTR_OFFSETS
	.align		4
        /*0028*/ 	.byte	0x04, 0x1c
        /*002a*/ 	.short	(.L_352 - .L_351)


	//   ....[0]....
.L_351:
        /*002c*/ 	.word	0x00000010


	//----- nvinfo : EIATTR_MAX_THREADS
	.align		4
.L_352:
        /*0030*/ 	.byte	0x04, 0x05
        /*0032*/ 	.short	(.L_354 - .L_353)
.L_353:
        /*0034*/ 	.word	0x00000080
        /*0038*/ 	.word	0x00000001
        /*003c*/ 	.word	0x00000001


	//----- nvinfo : EIATTR_CBANK_PARAM_SIZE
	.align		4
.L_354:
        /*0040*/ 	.byte	0x03, 0x19
        /*0042*/ 	.short	0x0418


	//----- nvinfo : EIATTR_PARAM_CBANK
	.align		4
        /*0044*/ 	.byte	0x04, 0x0a
        /*0046*/ 	.short	(.L_356 - .L_355)
	.align		4
.L_355:
        /*0048*/ 	.word	index@(.nv.constant0._ZN7cutlass13device_kernelIN5flash19enable_sm80_to_sm89INS1_16FlashAttnFwdSm80INS1_25CollectiveMainloopFwdSm80ILi4ELi1ELb0EN4cute5tupleIJNS5_1CILi128EEENS7_ILi64EEES8_EEELi128ENS_6half_tEfNS_4arch4Sm80ELb0ELb0ELb1ELb1ELb1ELb0ELb1ELb0EEENS1_21CollectiveEpilogueFwdINS6_IJS8_S8_S9_EEENS6_IJNS7_ILi1EEESH_SH_EEESB_SD_Li128ELb1ELb1ELb0ELb0EEENS1_19SingleTileSchedulerILb1ELb0ELb1ELi128EEEEEEEEEvNT_6ParamsE)
        /*004c*/ 	.short	0x0380
        /*004e*/ 	.short	0x0418


	//----- nvinfo : EIATTR_SW_WAR
	.align		4
.L_356:
        /*0050*/ 	.byte	0x04, 0x36
        /*0052*/ 	.short	(.L_358 - .L_357)
.L_357:
        /*0054*/ 	.word	0x00000008
.L_358:


//--------------------- .nv.info._ZN7cutlass13device_kernelIN5flash19enable_sm80_to_sm89INS1_16FlashAttnFwdSm80INS1_25CollectiveMainloopFwdSm80ILi4ELi1ELb0EN4cute5tupleIJNS5_1CILi128EEENS7_ILi64EEES8_EEELi128ENS_6half_tEfNS_4arch4Sm80ELb0ELb0ELb1ELb1ELb1ELb1ELb1ELb0EEENS1_21CollectiveEpilogueFwdINS6_IJS8_S8_S9_EEENS6_IJNS7_ILi1EEESH_SH_EEESB_SD_Li128ELb1ELb1ELb0ELb0EEENS1_19SingleTileSchedulerILb1ELb0ELb1ELi128EEEEEEEEEvNT_6ParamsE --------------------------
	.section	.nv.info._ZN7cutlass13device_kernelIN5flash19enable_sm80_to_sm89INS1_16FlashAttnFwdSm80INS1_25CollectiveMainloopFwdSm80ILi4ELi1ELb0EN4cute5tupleIJNS5_1CILi128EEENS7_ILi64EEES8_EEELi128ENS_6half_tEfNS_4arch4Sm80ELb0ELb0ELb1ELb1ELb1ELb1ELb1ELb0EEENS1_21CollectiveEpilogueFwdINS6_IJS8_S8_S9_EEENS6_IJNS7_ILi1EEESH_SH_EEESB_SD_Li128ELb1ELb1ELb0ELb0EEENS1_19SingleTileSchedulerILb1ELb0ELb1ELi128EEEEEEEEEvNT_6ParamsE,"",@"SHT_CUDA_INFO"
	.sectionflags	@""
	.align	4


	//----- nvinfo : EIATTR_CUDA_API_VERSION
	.align		4
        /*0000*/ 	.byte	0x04, 0x37
        /*0002*/ 	.short	(.L_360 - .L_359)
.L_359:
        /*0004*/ 	.word	0x00000082


	//----- nvinfo : EIATTR_KPARAM_INFO
	.align		4
.L_360:
        /*0008*/ 	.byte	0x04, 0x17
        /*000a*/ 	.short	(.L_362 - .L_361)
.L_361:
        /*000c*/ 	.word	0x00000000
        /*0010*/ 	.short	0x0000
        /*0012*/ 	.short	0x0000
        /*0014*/ 	.byte	0x00, 0xf0, 0x61, 0x10


	//----- nvinfo : EIATTR_SPARSE_MMA_MASK
	.align		4
.L_362:
        /*0018*/ 	.byte	0x03, 0x50
        /*001a*/ 	.short	0x0000


	//----- nvinfo : EIATTR_MAXREG_COUNT
	.align		4
        /*001c*/ 	.byte	0x03, 0x1b
        /*001e*/ 	.short	0x00ff


	//----- nvinfo : EIATTR_MERCURY_ISA_VERSION
	.align		4
        /*0020*/ 	.byte	0x03, 0x5f
        /*0022*/ 	.short	0x0101


	//----- nvinfo : EIATTR_VRC_CTA_INIT_COUNT
	.align		4
        /*0024*/ 	.byte	0x02, 0x4a
	.zero		1
	.zero		1


	//----- nvinfo : EIATTR_EXIT_INSTR_OFFSETS
	.align		4
        /*0028*/ 	.byte	0x04, 0x1c
        /*002a*/ 	.short	(.L_364 - .L_363)


	//   ....[0]....
.L_363:
        /*002c*/ 	.word	0x00000010


	//----- nvinfo : EIATTR_MAX_THREADS
	.align		4
.L_364:
        /*0030*/ 	.byte	0x04, 0x05
        /*0032*/ 	.short	(.L_366 - .L_365)
.L_365:
        /*0034*/ 	.word	0x00000080
        /*0038*/ 	.word	0x00000001
        /*003c*/ 	.word	0x00000001


	//----- nvinfo : EIATTR_CBANK_PARAM_SIZE
	.align		4
.L_366:
        /*0040*/ 	.byte	0x03, 0x19
        /*0042*/ 	.short	0x0418


	//----- nvinfo : EIATTR_PARAM_CBANK
	.align		4
        /*0044*/ 	.byte	0x04, 0x0a
        /*0046*/ 	.short	(.L_368 - .L_367)
	.align		4
.L_367:
        /*0048*/ 	.word	index@(.nv.constant0._ZN7cutlass13device_kernelIN5flash19enable_sm80_to_sm89INS1_16FlashAttnFwdSm80INS1_25CollectiveMainloopFwdSm80ILi4ELi1ELb0EN4cute5tupleIJNS5_1CILi128EEENS7_ILi64EEES8_EEELi128ENS_6half_tEfNS_4arch4Sm80ELb0ELb0ELb1ELb1ELb1ELb1ELb1ELb0EEENS1_21CollectiveEpilogueFwdINS6_IJS8_S8_S9_EEENS6_IJNS7_ILi1EEESH_SH_EEESB_SD_Li128ELb1ELb1ELb0ELb0EEENS1_19SingleTileSchedulerILb1ELb0ELb1ELi128EEEEEEEEEvNT_6ParamsE)
        /*004c*/ 	.short	0x0380
        /*004e*/ 	.short	0x0418


	//----- nvinfo : EIATTR_SW_WAR
	.align		4
.L_368:
        /*0050*/ 	.byte	0x04, 0x36
        /*0052*/ 	.short	(.L_370 - .L_369)
.L_369:
        /*0054*/ 	.word	0x00000008
.L_370:


//--------------------- .nv.info._ZN7cutlass13device_kernelIN5flash19enable_sm80_to_sm89INS1_16FlashAttnFwdSm80INS1_25CollectiveMainloopFwdSm80ILi4ELi1ELb0EN4cute5tupleIJNS5_1CILi128EEENS7_ILi48EEES8_EEELi128ENS_6half_tEfNS_4arch4Sm80ELb0ELb1ELb1ELb0ELb1ELb0ELb1ELb0EEENS1_21CollectiveEpilogueFwdINS6_IJS8_S8_S9_EEENS6_IJNS7_ILi1EEESH_SH_EEESB_SD_Li128ELb0ELb1ELb0ELb0EEENS1_19SingleTileSchedulerILb0ELb0ELb1ELi128EEEEEEEEEvNT_6ParamsE --------------------------
	.section	.nv.info._ZN7cutlass13device_kernelIN5flash19enable_sm80_to_sm89INS1_16FlashAttnFwdSm80INS1_25CollectiveMainloopFwdSm80ILi4ELi1ELb0EN4cute5tupleIJNS5_1CILi128EEENS7_ILi48EEES8_EEELi128ENS_6half_tEfNS_4arch4Sm80ELb0ELb1ELb1ELb0ELb1ELb0ELb1ELb0EEENS1_21CollectiveEpilogueFwdINS6_IJS8_S8_S9_EEENS6_IJNS7_ILi1EEESH_SH_EEESB_SD_Li128ELb0ELb1ELb0ELb0EEENS1_19SingleTileSchedulerILb0ELb0ELb1ELi128EEEEEEEEEvNT_6ParamsE,"",@"SHT_CUDA_INFO"
	.sectionflags	@""
	.align	4


	//----- nvinfo : EIATTR_CUDA_API_VERSION
	.align		4
        /*0000*/ 	.byte	0x04, 0x37
        /*0002*/ 	.short	(.L_372 - .L_371)
.L_371:
        /*0004*/ 	.word	0x00000082


	//----- nvinfo : EIATTR_KPARAM_INFO
	.align		4
.L_372:
        /*0008*/ 	.byte	0x04, 0x17
        /*000a*/ 	.short	(.L_374 - .L_373)
.L_373:
        /*000c*/ 	.word	0x00000000
        /*0010*/ 	.short	0x0000
        /*0012*/ 	.short	0x0000
        /*0014*/ 	.byte	0x00, 0xf0, 0x61, 0x10


	//----- nvinfo : EIATTR_SPARSE_MMA_MASK
	.align		4
.L_374:
        /*0018*/ 	.byte	0x03, 0x50
        /*001a*/ 	.short	0x0000


	//----- nvinfo : EIATTR_MAXREG_COUNT
	.align		4
        /*001c*/ 	.byte	0x03, 0x1b
        /*001e*/ 	.short	0x00ff


	//----- nvinfo : EIATTR_MERCURY_ISA_VERSION
	.align		4
        /*0020*/ 	.byte	0x03, 0x5f
        /*0022*/ 	.short	0x0101


	//----- nvinfo : EIATTR_VRC_CTA_INIT_COUNT
	.align		4
        /*0024*/ 	.byte	0x02, 0x4a
	.zero		1
	.zero		1


	//----- nvinfo : EIATTR_EXIT_INSTR_OFFSETS
	.align		4
        /*0028*/ 	.byte	0x04, 0x1c
        /*002a*/ 	.short	(.L_376 - .L_375)


	//   ....[0]....
.L_375:
        /*002c*/ 	.word	0x00000010


	//----- nvinfo : EIATTR_MAX_THREADS
	.align		4
.L_376:
        /*0030*/ 	.byte	0x04, 0x05
        /*0032*/ 	.short	(.L_378 - .L_377)
.L_377:
        /*0034*/ 	.word	0x00000080
        /*0038*/ 	.word	0x00000001
        /*003c*/ 	.word	0x00000001


	//----- nvinfo : EIATTR_CBANK_PARAM_SIZE
	.align		4
.L_378:
        /*0040*/ 	.byte	0x03, 0x19
        /*0042*/ 	.short	0x0418


	//----- nvinfo : EIATTR_PARAM_CBANK
	.align		4
        /*0044*/ 	.byte	0x04, 0x0a
        /*0046*/ 	.short	(.L_380 - .L_379)
	.align		4
.L_379:
        /*0048*/ 	.word	index@(.nv.constant0._ZN7cutlass13device_kernelIN5flash19enable_sm80_to_sm89INS1_16FlashAttnFwdSm80INS1_25CollectiveMainloopFwdSm80ILi4ELi1ELb0EN4cute5tupleIJNS5_1CILi128EEENS7_ILi48EEES8_EEELi128ENS_6half_tEfNS_4arch4Sm80ELb0ELb1ELb1ELb0ELb1ELb0ELb1ELb0EEENS1_21CollectiveEpilogueFwdINS6_IJS8_S8_S9_EEENS6_IJNS7_ILi1EEESH_SH_EEESB_SD_Li128ELb0ELb1ELb0ELb0EEENS1_19SingleTileSchedulerILb0ELb0ELb1ELi128EEEEEEEEEvNT_6ParamsE)
        /*004c*/ 	.short	0x0380
        /*004e*/ 	.short	0x0418


	//----- nvinfo : EIATTR_SW_WAR
	.align		4
.L_380:
        /*0050*/ 	.byte	0x04, 0x36
        /*0052*/ 	.short	(.L_382 - .L_381)
.L_381:
        /*0054*/ 	.word	0x00000008
.L_382:


//--------------------- .nv.info._ZN7cutlass13device_kernelIN5flash19enable_sm80_to_sm89INS1_16FlashAttnFwdSm80INS1_25CollectiveMainloopFwdSm80ILi4ELi1ELb0EN4cute5tupleIJNS5_1CILi128EEENS7_ILi48EEES8_EEELi128ENS_6half_tEfNS_4arch4Sm80ELb0ELb1ELb1ELb1ELb1ELb0ELb1ELb0EEENS1_21CollectiveEpilogueFwdINS6_IJS8_S8_S9_EEENS6_IJNS7_ILi1EEESH_SH_EEESB_SD_Li128ELb1ELb1ELb0ELb0EEENS1_19SingleTileSchedulerILb1ELb0ELb1ELi128EEEEEEEEEvNT_6ParamsE --------------------------
	.section	.nv.info._ZN7cutlass13device_kernelIN5flash19enable_sm80_to_sm89INS1_16FlashAttnFwdSm80INS1_25CollectiveMainloopFwdSm80ILi4ELi1ELb0EN4cute5tupleIJNS5_1CILi128EEENS7_ILi48EEES8_EEELi128ENS_6half_tEfNS_4arch4Sm80ELb0ELb1ELb1ELb1ELb1ELb0ELb1ELb0EEENS1_21CollectiveEpilogueFwdINS6_IJS8_S8_S9_EEENS6_IJNS7_ILi1EEESH_SH_EEESB_SD_Li128ELb1ELb1ELb0ELb0EEENS1_19SingleTileSchedulerILb1ELb0ELb1ELi128EEEEEEEEEvNT_6ParamsE,"",@"SHT_CUDA_INFO"
	.sectionflags	@""
	.align	4


	//----- nvinfo : EIATTR_CUDA_API_VERSION
	.align		4
        /*0000*/ 	.byte	0x04, 0x37
        /*0002*/ 	.short	(.L_384 - .L_383)
.L_383:
        /*0004*/ 	.word	0x00000082


	//----- nvinfo : EIATTR_KPARAM_INFO
	.align		4
.L_384:
        /*0008*/ 	.byte	0x04, 0x17
        /*000a*/ 	.short	(.L_386 - .L_385)
.L_385:
        /*000c*/ 	.word	0x00000000
        /*0010*/ 	.short	0x0000
        /*0012*/ 	.short	0x0000
        /*0014*/ 	.byte	0x00, 0xf0, 0x61, 0x10


	//----- nvinfo : EIATTR_SPARSE_MMA_MASK
	.align		4
.L_386:
        /*0018*/ 	.byte	0x03, 0x50
        /*001a*/ 	.short	0x0000


	//----- nvinfo : EIATTR_MAXREG_COUNT
	.align		4
        /*001c*/ 	.byte	0x03, 0x1b
        /*001e*/ 	.short	0x00ff


	//----- nvinfo : EIATTR_MERCURY_ISA_VERSION
	.align		4
        /*0020*/ 	.byte	0x03, 0x5f
        /*0022*/ 	.short	0x0101


	//----- nvinfo : EIATTR_VRC_CTA_INIT_COUNT
	.align		4
        /*0024*/ 	.byte	0x02, 0x4a
	.zero		1
	.zero		1


	//----- nvinfo : EIATTR_EXIT_INSTR_OFFSETS
	.align		4
        /*0028*/ 	.byte	0x04, 0x1c
        /*002a*/ 	.short	(.L_388 - .L_387)


	//   ....[0]....
.L_387:
        /*002c*/ 	.word	0x00000010


	//----- nvinfo : EIATTR_MAX_THREADS
	.align		4
.L_388:
        /*0030*/ 	.byte	0x04, 0x05
        /*0032*/ 	.short	(.L_390 - .L_389)
.L_389:
        /*0034*/ 	.word	0x00000080
        /*0038*/ 	.word	0x00000001
        /*003c*/ 	.word	0x00000001


	//----- nvinfo : EIATTR_CBANK_PARAM_SIZE
	.align		4
.L_390:
        /*0040*/ 	.byte	0x03, 0x19
        /*0042*/ 	.short	0x0418


	//----- nvinfo : EIATTR_PARAM_CBANK
	.align		4
        /*0044*/ 	.byte	0x04, 0x0a
        /*0046*/ 	.short	(.L_392 - .L_391)
	.align		4
.L_391:
        /*0048*/ 	.word	index@(.nv.constant0._ZN7cutlass13device_kernelIN5flash19enable_sm80_to_sm89INS1_16FlashAttnFwdSm80INS1_25CollectiveMainloopFwdSm80ILi4ELi1ELb0EN4cute5tupleIJNS5_1CILi128EEENS7_ILi48EEES8_EEELi128ENS_6half_tEfNS_4arch4Sm80ELb0ELb1ELb1ELb1ELb1ELb0ELb1ELb0EEENS1_21CollectiveEpilogueFwdINS6_IJS8_S8_S9_EEENS6_IJNS7_ILi1EEESH_SH_EEESB_SD_Li128ELb1ELb1ELb0ELb0EEENS1_19SingleTileSchedulerILb1ELb0ELb1ELi128EEEEEEEEEvNT_6ParamsE)
        /*004c*/ 	.short	0x0380
        /*004e*/ 	.short	0x0418


	//----- nvinfo : EIATTR_SW_WAR
	.align		4
.L_392:
        /*0050*/ 	.byte	0x04, 0x36
        /*0052*/ 	.short	(.L_394 - .L_393)
.L_393:
        /*0054*/ 	.word	0x00000008
.L_394:


//--------------------- .nv.info._ZN7cutlass13device_kernelIN5flash19enable_sm80_to_sm89INS1_16FlashAttnFwdSm80INS1_25CollectiveMainloopFwdSm80ILi4ELi1ELb0EN4cute5tupleIJNS5_1CILi128EEENS7_ILi48EEES8_EEELi128ENS_6half_tEfNS_4arch4Sm80ELb0ELb1ELb1ELb1ELb1ELb1ELb1ELb0EEENS1_21CollectiveEpilogueFwdINS6_IJS8_S8_S9_EEENS6_IJNS7_ILi1EEESH_SH_EEESB_SD_Li128ELb1ELb1ELb0ELb0EEENS1_19SingleTileSchedulerILb1ELb0ELb1ELi128EEEEEEEEEvNT_6ParamsE --------------------------
	.section	.nv.info._ZN7cutlass13device_kernelIN5flash19enable_sm80_to_sm89INS1_16FlashAttnFwdSm80INS1_25CollectiveMainloopFwdSm80ILi4ELi1ELb0EN4cute5tupleIJNS5_1CILi128EEENS7_ILi48EEES8_EEELi128ENS_6half_tEfNS_4arch4Sm80ELb0ELb1ELb1ELb1ELb1ELb1ELb1ELb0EEENS1_21CollectiveEpilogueFwdINS6_IJS8_S8_S9_EEENS6_IJNS7_ILi1EEESH_SH_EEESB_SD_Li128ELb1ELb1ELb0ELb0EEENS1_19SingleTileSchedulerILb1ELb0ELb1ELi128EEEEEEEEEvNT_6ParamsE,"",@"SHT_CUDA_INFO"
	.sectionflags	@""
	.align	4


	//----- nvinfo : EIATTR_CUDA_API_VERSION
	.align		4
        /*0000*/ 	.byte	0x04, 0x37
        /*0002*/ 	.short	(.L_396 - .L_395)
.L_395:
        /*0004*/ 	.word	0x00000082


	//----- nvinfo : EIATTR_KPARAM_INFO
	.align		4
.L_396:
        /*0008*/ 	.byte	0x04, 0x17
        /*000a*/ 	.short	(.L_398 - .L_397)
.L_397:
        /*000c*/ 	.word	0x00000000
        /*0010*/ 	.short	0x0000
        /*0012*/ 	.short	0x0000
        /*0014*/ 	.byte	0x00, 0xf0, 0x61, 0x10


	//----- nvinfo : EIATTR_SPARSE_MMA_MASK
	.align		4
.L_398:
        /*0018*/ 	.byte	0x03, 0x50
        /*001a*/ 	.short	0x0000


	//----- nvinfo : EIATTR_MAXREG_COUNT
	.align		4
        /*001c*/ 	.byte	0x03, 0x1b
        /*001e*/ 	.short	0x00ff


	//----- nvinfo : EIATTR_MERCURY_ISA_VERSION
	.align		4
        /*0020*/ 	.byte	0x03, 0x5f
        /*0022*/ 	.short	0x0101


	//----- nvinfo : EIATTR_VRC_CTA_INIT_COUNT
	.align		4
        /*0024*/ 	.byte	0x02, 0x4a
	.zero		1
	.zero		1


	//----- nvinfo : EIATTR_EXIT_INSTR_OFFSETS
	.align		4
        /*0028*/ 	.byte	0x04, 0x1c
        /*002a*/ 	.short	(.L_400 - .L_399)


	//   ....[0]....
.L_399:
        /*002c*/ 	.word	0x00000010


	//----- nvinfo : EIATTR_MAX_THREADS
	.align		4
.L_400:
        /*0030*/ 	.byte	0x04, 0x05
        /*0032*/ 	.short	(.L_402 - .L_401)
.L_401:
        /*0034*/ 	.word	0x00000080
        /*0038*/ 	.word	0x00000001
        /*003c*/ 	.word	0x00000001


	//----- nvinfo : EIATTR_CBANK_PARAM_SIZE
	.align		4
.L_402:
        /*0040*/ 	.byte	0x03, 0x19
        /*0042*/ 	.short	0x0418


	//----- nvinfo : EIATTR_PARAM_CBANK
	.align		4
        /*0044*/ 	.byte	0x04, 0x0a
        /*0046*/ 	.short	(.L_404 - .L_403)
	.align		4
.L_403:
        /*0048*/ 	.word	index@(.nv.constant0._ZN7cutlass13device_kernelIN5flash19enable_sm80_to_sm89INS1_16FlashAttnFwdSm80INS1_25CollectiveMainloopFwdSm80ILi4ELi1ELb0EN4cute5tupleIJNS5_1CILi128EEENS7_ILi48EEES8_EEELi128ENS_6half_tEfNS_4arch4Sm80ELb0ELb1ELb1ELb1ELb1ELb1ELb1ELb0EEENS1_21CollectiveEpilogueFwdINS6_IJS8_S8_S9_EEENS6_IJNS7_ILi1EEESH_SH_EEESB_SD_Li128ELb1ELb1ELb0ELb0EEENS1_19SingleTileSchedulerILb1ELb0ELb1ELi128EEEEEEEEEvNT_6ParamsE)
        /*004c*/ 	.short	0x0380
        /*004e*/ 	.short	0x0418


	//----- nvinfo : EIATTR_SW_WAR
	.align		4
.L_404:
        /*0050*/ 	.byte	0x04, 0x36
        /*0052*/ 	.short	(.L_406 - .L_405)
.L_405:
        /*0054*/ 	.word	0x00000008
.L_406:


//--------------------- .nv.info._ZN7cutlass13device_kernelIN5flash19enable_sm80_to_sm89INS1_16FlashAttnFwdSm80INS1_25CollectiveMainloopFwdSm80ILi4ELi1ELb0EN4cute5tupleIJNS5_1CILi128EEENS7_ILi64EEES8_EEELi128ENS_6half_tEfNS_4arch4Sm80ELb1ELb0ELb1ELb0ELb1ELb0ELb1ELb0EEENS1_21CollectiveEpilogueFwdINS6_IJS8_S8_S9_EEENS6_IJNS7_ILi1EEESH_SH_EEESB_SD_Li128ELb0ELb1ELb0ELb0EEENS1_30DynamicPersistentTileSchedulerILi128ELi128ELb0ELb1ELb0EEEEEEEEEvNT_6ParamsE --------------------------
	.section	.nv.info._ZN7cutlass13device_kernelIN5flash19enable_sm80_to_sm89INS1_16FlashAttnFwdSm80INS1_25CollectiveMainloopFwdSm80ILi4ELi1ELb0EN4cute5tupleIJNS5_1CILi128EEENS7_ILi64EEES8_EEELi128ENS_6half_tEfNS_4arch4Sm80ELb1ELb0ELb1ELb0ELb1ELb0ELb1ELb0EEENS1_21CollectiveEpilogueFwdINS6_IJS8_S8_S9_EEENS6_IJNS7_ILi1EEESH_SH_EEESB_SD_Li128ELb0ELb1ELb0ELb0EEENS1_30DynamicPersistentTileSchedulerILi128ELi128ELb0ELb1ELb0EEEEEEEEEvNT_6ParamsE,"",@"SHT_CUDA_INFO"
	.sectionflags	@""
	.align	4


	//----- nvinfo : EIATTR_CUDA_API_VERSION
	.align		4
        /*0000*/ 	.byte	0x04, 0x37
        /*0002*/ 	.short	(.L_408 - .L_407)
.L_407:
        /*0004*/ 	.word	0x00000082


	//----- nvinfo : EIATTR_KPARAM_INFO
	.align		4
.L_408:
        /*0008*/ 	.byte	0x04, 0x17
        /*000a*/ 	.short	(.L_410 - .L_409)
.L_409:
        /*000c*/ 	.word	0x00000000
        /*0010*/ 	.short	0x0000
        /*0012*/ 	.short	0x0000
        /*0014*/ 	.byte	0x00, 0xf0, 0xa1, 0x10


	//----- nvinfo : EIATTR_SPARSE_MMA_MASK
	.align		4
.L_410:
        /*0018*/ 	.byte	0x03, 0x50
        /*001a*/ 	.short	0x0000


	//----- nvinfo : EIATTR_MAXREG_COUNT
	.align		4
        /*001c*/ 	.byte	0x03, 0x1b
        /*001e*/ 	.short	0x00ff


	//----- nvinfo : EIATTR_MERCURY_ISA_VERSION
	.align		4
        /*0020*/ 	.byte	0x03, 0x5f
        /*0022*/ 	.short	0x0101


	//----- nvinfo : EIATTR_VRC_CTA_INIT_COUNT
	.align		4
        /*0024*/ 	.byte	0x02, 0x4a
	.zero		1
	.zero		1


	//----- nvinfo : EIATTR_EXIT_INSTR_OFFSETS
	.align		4
        /*0028*/ 	.byte	0x04, 0x1c
        /*002a*/ 	.short	(.L_412 - .L_411)


	//   ....[0]....
.L_411:
        /*002c*/ 	.word	0x00000010


	//----- nvinfo : EIATTR_MAX_THREADS
	.align		4
.L_412:
        /*0030*/ 	.byte	0x04, 0x05
        /*0032*/ 	.short	(.L_414 - .L_413)
.L_413:
        /*0034*/ 	.word	0x00000080
        /*0038*/ 	.word	0x00000001
        /*003c*/ 	.word	0x00000001


	//----- nvinfo : EIATTR_CBANK_PARAM_SIZE
	.align		4
.L_414:
        /*0040*/ 	.byte	0x03, 0x19
        /*0042*/ 	.short	0x0428


	//----- nvinfo : EIATTR_PARAM_CBANK
	.align		4
        /*0044*/ 	.byte	0x04, 0x0a
        /*0046*/ 	.short	(.L_416 - .L_415)
	.align		4
.L_415:
        /*0048*/ 	.word	index@(.nv.constant0._ZN7cutlass13device_kernelIN5flash19enable_sm80_to_sm89INS1_16FlashAttnFwdSm80INS1_25CollectiveMainloopFwdSm80ILi4ELi1ELb0EN4cute5tupleIJNS5_1CILi128EEENS7_ILi64EEES8_EEELi128ENS_6half_tEfNS_4arch4Sm80ELb1ELb0ELb1ELb0ELb1ELb0ELb1ELb0EEENS1_21CollectiveEpilogueFwdINS6_IJS8_S8_S9_EEENS6_IJNS7_ILi1EEESH_SH_EEESB_SD_Li128ELb0ELb1ELb0ELb0EEENS1_30DynamicPersistentTileSchedulerILi128ELi128ELb0ELb1ELb0EEEEEEEEEvNT_6ParamsE)
        /*004c*/ 	.short	0x0380
        /*004e*/ 	.short	0x0428


	//----- nvinfo : EIATTR_SW_WAR
	.align		4
.L_416:
        /*0050*/ 	.byte	0x04, 0x36
        /*0052*/ 	.short	(.L_418 - .L_417)
.L_417:
        /*0054*/ 	.word	0x00000008
.L_418:


//--------------------- .nv.info._ZN7cutlass13device_kernelIN5flash19enable_sm80_to_sm89INS1_16FlashAttnFwdSm80INS1_25CollectiveMainloopFwdSm80ILi4ELi1ELb0EN4cute5tupleIJNS5_1CILi128EEENS7_ILi64EEES8_EEELi128ENS_6half_tEfNS_4arch4Sm80ELb1ELb0ELb1ELb1ELb1ELb0ELb1ELb0EEENS1_21CollectiveEpilogueFwdINS6_IJS8_S8_S9_EEENS6_IJNS7_ILi1EEESH_SH_EEESB_SD_Li128ELb1ELb1ELb0ELb0EEENS1_19SingleTileSchedulerILb1ELb0ELb1ELi128EEEEEEEEEvNT_6ParamsE --------------------------
	.section	.nv.info._ZN7cutlass13device_kernelIN5flash19enable_sm80_to_sm89INS1_16FlashAttnFwdSm80INS1_25CollectiveMainloopFwdSm80ILi4ELi1ELb0EN4cute5tupleIJNS5_1CILi128EEENS7_ILi64EEES8_EEELi128ENS_6half_tEfNS_4arch4Sm80ELb1ELb0ELb1ELb1ELb1ELb0ELb1ELb0EEENS1_21CollectiveEpilogueFwdINS6_IJS8_S8_S9_EEENS6_IJNS7_ILi1EEESH_SH_EEESB_SD_Li128ELb1ELb1ELb0ELb0EEENS1_19SingleTileSchedulerILb1ELb0ELb1ELi128EEEEEEEEEvNT_6ParamsE,"",@"SHT_CUDA_INFO"
	.sectionflags	@""
	.align	4


	//----- nvinfo : EIATTR_CUDA_API_VERSION
	.align		4
        /*0000*/ 	.byte	0x04, 0x37
        /*0002*/ 	.short	(.L_420 - .L_419)
.L_419:
        /*0004*/ 	.word	0x00000082


	//----- nvinfo : EIATTR_KPARAM_INFO
	.align		4
.L_420:
        /*0008*/ 	.byte	0x04, 0x17
        /*000a*/ 	.short	(.L_422 - .L_421)
.L_421:
        /*000c*/ 	.word	0x00000000
        /*0010*/ 	.short	0x0000
        /*0012*/ 	.short	0x0000
        /*0014*/ 	.byte	0x00, 0xf0, 0x61, 0x10


	//----- nvinfo : EIATTR_SPARSE_MMA_MASK
	.align		4
.L_422:
        /*0018*/ 	.byte	0x03, 0x50
        /*001a*/ 	.short	0x0000


	//----- nvinfo : EIATTR_MAXREG_COUNT
	.align		4
        /*001c*/ 	.byte	0x03, 0x1b
        /*001e*/ 	.short	0x00ff


	//----- nvinfo : EIATTR_MERCURY_ISA_VERSION
	.align		4
        /*0020*/ 	.byte	0x03, 0x5f
        /*0022*/ 	.short	0x0101


	//----- nvinfo : EIATTR_VRC_CTA_INIT_COUNT
	.align		4
        /*0024*/ 	.byte	0x02, 0x4a
	.zero		1
	.zero		1


	//----- nvinfo : EIATTR_EXIT_INSTR_OFFSETS
	.align		4
        /*0028*/ 	.byte	0x04, 0x1c
        /*002a*/ 	.short	(.L_424 - .L_423)


	//   ....[0]....
.L_423:
        /*002c*/ 	.word	0x00000010


	//----- nvinfo : EIATTR_MAX_THREADS
	.align		4
.L_424:
        /*0030*/ 	.byte	0x04, 0x05
        /*0032*/ 	.short	(.L_426 - .L_425)
.L_425:
        /*0034*/ 	.word	0x00000080
        /*0038*/ 	.word	0x00000001
        /*003c*/ 	.word	0x00000001


	//----- nvinfo : EIATTR_CBANK_PARAM_SIZE
	.align		4
.L_426:
        /*0040*/ 	.byte	0x03, 0x19
        /*0042*/ 	.short	0x0418


	//----- nvinfo : EIATTR_PARAM_CBANK
	.align		4
        /*0044*/ 	.byte	0x04, 0x0a
        /*0046*/ 	.short	(.L_428 - .L_427)
	.align		4
.L_427:
        /*0048*/ 	.word	index@(.nv.constant0._ZN7cutlass13device_kernelIN5flash19enable_sm80_to_sm89INS1_16FlashAttnFwdSm80INS1_25CollectiveMainloopFwdSm80ILi4ELi1ELb0EN4cute5tupleIJNS5_1CILi128EEENS7_ILi64EEES8_EEELi128ENS_6half_tEfNS_4arch4Sm80ELb1ELb0ELb1ELb1ELb1ELb0ELb1ELb0EEENS1_21CollectiveEpilogueFwdINS6_IJS8_S8_S9_EEENS6_IJNS7_ILi1EEESH_SH_EEESB_SD_Li128ELb1ELb1ELb0ELb0EEENS1_19SingleTileSchedulerILb1ELb0ELb1ELi128EEEEEEEEEvNT_6ParamsE)
        /*004c*/ 	.short	0x0380
        /*004e*/ 	.short	0x0418


	//----- nvinfo : EIATTR_SW_WAR
	.align		4
.L_428:
        /*0050*/ 	.byte	0x04, 0x36
        /*0052*/ 	.short	(.L_430 - .L_429)
.L_429:
        /*0054*/ 	.word	0x00000008
.L_430:


//--------------------- .nv.info._ZN7cutlass13device_kernelIN5flash19enable_sm80_to_sm89INS1_16FlashAttnFwdSm80INS1_25CollectiveMainloopFwdSm80ILi4ELi1ELb0EN4cute5tupleIJNS5_1CILi128EEENS7_ILi64EEES8_EEELi128ENS_6half_tEfNS_4arch4Sm80ELb1ELb0ELb1ELb1ELb1ELb1ELb1ELb0EEENS1_21CollectiveEpilogueFwdINS6_IJS8_S8_S9_EEENS6_IJNS7_ILi1EEESH_SH_EEESB_SD_Li128ELb1ELb1ELb0ELb0EEENS1_19SingleTileSchedulerILb1ELb0ELb1ELi128EEEEEEEEEvNT_6ParamsE --------------------------
	.section	.nv.info._ZN7cutlass13device_kernelIN5flash19enable_sm80_to_sm89INS1_16FlashAttnFwdSm80INS1_25CollectiveMainloopFwdSm80ILi4ELi1ELb0EN4cute5tupleIJNS5_1CILi128EEENS7_ILi64EEES8_EEELi128ENS_6half_tEfNS_4arch4Sm80ELb1ELb0ELb1ELb1ELb1ELb1ELb1ELb0EEENS1_21CollectiveEpilogueFwdINS6_IJS8_S8_S9_EEENS6_IJNS7_ILi1EEESH_SH_EEESB_SD_Li128ELb1ELb1ELb0ELb0EEENS1_19SingleTileSchedulerILb1ELb0ELb1ELi128EEEEEEEEEvNT_6ParamsE,"",@"SHT_CUDA_INFO"
	.sectionflags	@""
	.align	4


	//----- nvinfo : EIATTR_CUDA_API_VERSION
	.align		4
        /*0000*/ 	.byte	0x04, 0x37
        /*0002*/ 	.short	(.L_432 - .L_431)
.L_431:
        /*0004*/ 	.word	0x00000082


	//----- nvinfo : EIATTR_KPARAM_INFO
	.align		4
.L_432:
        /*0008*/ 	.byte	0x04, 0x17
        /*000a*/ 	.short	(.L_434 - .L_433)
.L_433:
        /*000c*/ 	.word	0x00000000
        /*0010*/ 	.short	0x0000
        /*0012*/ 	.short	0x0000
        /*0014*/ 	.byte	0x00, 0xf0, 0x61, 0x10


	//----- nvinfo : EIATTR_SPARSE_MMA_MASK
	.align		4
.L_434:
        /*0018*/ 	.byte	0x03, 0x50
        /*001a*/ 	.short	0x0000


	//----- nvinfo : EIATTR_MAXREG_COUNT
	.align		4
        /*001c*/ 	.byte	0x03, 0x1b
        /*001e*/ 	.short	0x00ff


	//----- nvinfo : EIATTR_MERCURY_ISA_VERSION
	.align		4
        /*0020*/ 	.byte	0x03, 0x5f
        /*0022*/ 	.short	0x0101


	//----- nvinfo : EIATTR_VRC_CTA_INIT_COUNT
	.align		4
        /*0024*/ 	.byte	0x02, 0x4a
	.zero		1
	.zero		1


	//----- nvinfo : EIATTR_EXIT_INSTR_OFFSETS
	.align		4
        /*0028*/ 	.byte	0x04, 0x1c
        /*002a*/ 	.short	(.L_436 - .L_435)


	//   ....[0]....
.L_435:
        /*002c*/ 	.word	0x00000010


	//----- nvinfo : EIATTR_MAX_THREADS
	.align		4
.L_436:
        /*0030*/ 	.byte	0x04, 0x05
        /*0032*/ 	.short	(.L_438 - .L_437)
.L_437:
        /*0034*/ 	.word	0x00000080
        /*0038*/ 	.word	0x00000001
        /*003c*/ 	.word	0x00000001


	//----- nvinfo : EIATTR_CBANK_PARAM_SIZE
	.align		4
.L_438:
        /*0040*/ 	.byte	0x03, 0x19
        /*0042*/ 	.short	0x0418


	//----- nvinfo : EIATTR_PARAM_CBANK
	.align		4
        /*0044*/ 	.byte	0x04, 0x0a
        /*0046*/ 	.short	(.L_440 - .L_439)
	.align		4
.L_439:
        /*0048*/ 	.word	index@(.nv.constant0._ZN7cutlass13device_kernelIN5flash19enable_sm80_to_sm89INS1_16FlashAttnFwdSm80INS1_25CollectiveMainloopFwdSm80ILi4ELi1ELb0EN4cute5tupleIJNS5_1CILi128EEENS7_ILi64EEES8_EEELi128ENS_6half_tEfNS_4arch4Sm80ELb1ELb0ELb1ELb1ELb1ELb1ELb1ELb0EEENS1_21CollectiveEpilogueFwdINS6_IJS8_S8_S9_EEENS6_IJNS7_ILi1EEESH_SH_EEESB_SD_Li128ELb1ELb1ELb0ELb0EEENS1_19SingleTileSchedulerILb1ELb0ELb1ELi128EEEEEEEEEvNT_6ParamsE)
        /*004c*/ 	.short	0x0380
        /*004e*/ 	.short	0x0418


	//----- nvinfo : EIATTR_SW_WAR
	.align		4
.L_440:
        /*0050*/ 	.byte	0x04, 0x36
        /*0052*/ 	.short	(.L_442 - .L_441)
.L_441:
        /*0054*/ 	.word	0x00000008
.L_442:


//--------------------- .nv.info._ZN7cutlass13device_kernelIN5flash19enable_sm80_to_sm89INS1_16FlashAttnFwdSm80INS1_25CollectiveMainloopFwdSm80ILi8ELi1ELb1EN4cute5tupleIJNS5_1CILi128EEES8_S8_EEELi128ENS_6half_tEfNS_4arch4Sm80ELb0ELb0ELb0ELb0ELb1ELb0ELb1ELb0EEENS1_21CollectiveEpilogueFwdIS9_NS6_IJNS7_ILi1EEESF_SF_EEESA_SC_Li256ELb0ELb1ELb0ELb0EEENS1_19SingleTileSchedulerILb0ELb0ELb1ELi128EEEEEEEEEvNT_6ParamsE --------------------------
	.section	.nv.info._ZN7cutlass13device_kernelIN5flash19enable_sm80_to_sm89INS1_16FlashAttnFwdSm80INS1_25CollectiveMainloopFwdSm80ILi8ELi1ELb1EN4cute5tupleIJNS5_1CILi128EEES8_S8_EEELi128ENS_6half_tEfNS_4arch4Sm80ELb0ELb0ELb0ELb0ELb1ELb0ELb1ELb0EEENS1_21CollectiveEpilogueFwdIS9_NS6_IJNS7_ILi1EEESF_SF_EEESA_SC_Li256ELb0ELb1ELb0ELb0EEENS1_19SingleTileSchedulerILb0ELb0ELb1ELi128EEEEEEEEEvNT_6ParamsE,"",@"SHT_CUDA_INFO"
	.sectionflags	@""
	.align	4


	//----- nvinfo : EIATTR_CUDA_API_VERSION
	.align		4
        /*0000*/ 	.byte	0x04, 0x37
        /*0002*/ 	.short	(.L_444 - .L_443)
.L_443:
        /*0004*/ 	.word	0x00000082


	//----- nvinfo : EIATTR_KPARAM_INFO
	.align		4
.L_444:
        /*0008*/ 	.byte	0x04, 0x17
        /*000a*/ 	.short	(.L_446 - .L_445)
.L_445:
        /*000c*/ 	.word	0x00000000
        /*0010*/ 	.short	0x0000
        /*0012*/ 	.short	0x0000
        /*0014*/ 	.byte	0x00, 0xf0, 0x61, 0x10


	//----- nvinfo : EIATTR_SPARSE_MMA_MASK
	.align		4
.L_446:
        /*0018*/ 	.byte	0x03, 0x50
        /*001a*/ 	.short	0x0000


	//----- nvinfo : EIATTR_MAXREG_COUNT
	.align		4
        /*001c*/ 	.byte	0x03, 0x1b
        /*001e*/ 	.short	0x00ff


	//----- nvinfo : EIATTR_MERCURY_ISA_VERSION
	.align		4
        /*0020*/ 	.byte	0x03, 0x5f
        /*0022*/ 	.short	0x0101


	//----- nvinfo : EIATTR_VRC_CTA_INIT_COUNT
	.align		4
        /*0024*/ 	.byte	0x02, 0x4a
	.zero		1
	.zero		1


	//----- nvinfo : EIATTR_EXIT_INSTR_OFFSETS
	.align		4
        /*0028*/ 	.byte	0x04, 0x1c
        /*002a*/ 	.short	(.L_448 - .L_447)


	//   ....[0]....
.L_447:
        /*002c*/ 	.word	0x00000010


	//----- nvinfo : EIATTR_MAX_THREADS
	.align		4
.L_448:
        /*0030*/ 	.byte	0x04, 0x05
        /*0032*/ 	.short	(.L_450 - .L_449)
.L_449:
        /*0034*/ 	.word	0x00000100
        /*0038*/ 	.word	0x00000001
        /*003c*/ 	.word	0x00000001


	//----- nvinfo : EIATTR_CBANK_PARAM_SIZE
	.align		4
.L_450:
        /*0040*/ 	.byte	0x03, 0x19
        /*0042*/ 	.short	0x0418


	//----- nvinfo : EIATTR_PARAM_CBANK
	.align		4
        /*0044*/ 	.byte	0x04, 0x0a
        /*0046*/ 	.short	(.L_452 - .L_451)
	.align		4
.L_451:
        /*0048*/ 	.word	index@(.nv.constant0._ZN7cutlass13device_kernelIN5flash19enable_sm80_to_sm89INS1_16FlashAttnFwdSm80INS1_25CollectiveMainloopFwdSm80ILi8ELi1ELb1EN4cute5tupleIJNS5_1CILi128EEES8_S8_EEELi128ENS_6half_tEfNS_4arch4Sm80ELb0ELb0ELb0ELb0ELb1ELb0ELb1ELb0EEENS1_21CollectiveEpilogueFwdIS9_NS6_IJNS7_ILi1EEESF_SF_EEESA_SC_Li256ELb0ELb1ELb0ELb0EEENS1_19SingleTileSchedulerILb0ELb0ELb1ELi128EEEEEEEEEvNT_6ParamsE)
        /*004c*/ 	.short	0x0380
        /*004e*/ 	.short	0x0418


	//----- nvinfo : EIATTR_SW_WAR
	.align		4
.L_452:
        /*0050*/ 	.byte	0x04, 0x36
        /*0052*/ 	.short	(.L_454 - .L_453)
.L_453:
        /*0054*/ 	.word	0x00000008
.L_454:


//--------------------- .nv.info._ZN7cutlass13device_kernelIN5flash19enable_sm80_to_sm89INS1_16FlashAttnFwdSm80INS1_25CollectiveMainloopFwdSm80ILi8ELi1ELb1EN4cute5tupleIJNS5_1CILi128EEES8_S8_EEELi128ENS_6half_tEfNS_4arch4Sm80ELb0ELb0ELb0ELb1ELb1ELb0ELb1ELb0EEENS1_21CollectiveEpilogueFwdIS9_NS6_IJNS7_ILi1EEESF_SF_EEESA_SC_Li256ELb1ELb1ELb0ELb0EEENS1_19SingleTileSchedulerILb1ELb0ELb1ELi128EEEEEEEEEvNT_6ParamsE --------------------------
	.section	.nv.info._ZN7cutlass13device_kernelIN5flash19enable_sm80_to_sm89INS1_16FlashAttnFwdSm80INS1_25CollectiveMainloopFwdSm80ILi8ELi1ELb1EN4cute5tupleIJNS5_1CILi128EEES8_S8_EEELi128ENS_6half_tEfNS_4arch4Sm80ELb0ELb0ELb0ELb1ELb1ELb0ELb1ELb0EEENS1_21CollectiveEpilogueFwdIS9_NS6_IJNS7_ILi1EEESF_SF_EEESA_SC_Li256ELb1ELb1ELb0ELb0EEENS1_19SingleTileSchedulerILb1ELb0ELb1ELi128EEEEEEEEEvNT_6ParamsE,"",@"SHT_CUDA_INFO"
	.sectionflags	@""
	.align	4


	//----- nvinfo : EIATTR_CUDA_API_VERSION
	.align		4
        /*0000*/ 	.byte	0x04, 0x37
        /*0002*/ 	.short	(.L_456 - .L_455)
.L_455:
        /*0004*/ 	.word	0x00000082


	//----- nvinfo : EIATTR_KPARAM_INFO
	.align		4
.L_456:
        /*0008*/ 	.byte	0x04, 0x17
        /*000a*/ 	.short	(.L_458 - .L_457)
.L_457:
        /*000c*/ 	.word	0x00000000
        /*0010*/ 	.short	0x0000
        /*0012*/ 	.short	0x0000
        /*0014*/ 	.byte	0x00, 0xf0, 0x61, 0x10


	//----- nvinfo : EIATTR_SPARSE_MMA_MASK
	.align		4
.L_458:
        /*0018*/ 	.byte	0x03, 0x50
        /*001a*/ 	.short	0x0000


	//----- nvinfo : EIATTR_MAXREG_COUNT
	.align		4
        /*001c*/ 	.byte	0x03, 0x1b
        /*001e*/ 	.short	0x00ff


	//----- nvinfo : EIATTR_MERCURY_ISA_VERSION
	.align		4
        /*0020*/ 	.byte	0x03, 0x5f
        /*0022*/ 	.short	0x0101


	//----- nvinfo : EIATTR_VRC_CTA_INIT_COUNT
	.align		4
        /*0024*/ 	.byte	0x02, 0x4a
	.zero		1
	.zero		1


	//----- nvinfo : EIATTR_EXIT_INSTR_OFFSETS
	.align		4
        /*0028*/ 	.byte	0x04, 0x1c
        /*002a*/ 	.short	(.L_460 - .L_459)


	//   ....[0]....
.L_459:
        /*002c*/ 	.word	0x00000010


	//----- nvinfo : EIATTR_MAX_THREADS
	.align		4
.L_460:
        /*0030*/ 	.byte	0x04, 0x05
        /*0032*/ 	.short	(.L_462 - .L_461)
.L_461:
        /*0034*/ 	.word	0x00000100
        /*0038*/ 	.word	0x00000001
        /*003c*/ 	.word	0x00000001


	//----- nvinfo : EIATTR_CBANK_PARAM_SIZE
	.align		4
.L_462:
        /*0040*/ 	.byte	0x03, 0x19
        /*0042*/ 	.short	0x0418


	//----- nvinfo : EIATTR_PARAM_CBANK
	.align		4
        /*0044*/ 	.byte	0x04, 0x0a
        /*0046*/ 	.short	(.L_464 - .L_463)
	.align		4
.L_463:
        /*0048*/ 	.word	index@(.nv.constant0._ZN7cutlass13device_kernelIN5flash19enable_sm80_to_sm89INS1_16FlashAttnFwdSm80INS1_25CollectiveMainloopFwdSm80ILi8ELi1ELb1EN4cute5tupleIJNS5_1CILi128EEES8_S8_EEELi128ENS_6half_tEfNS_4arch4Sm80ELb0ELb0ELb0ELb1ELb1ELb0ELb1ELb0EEENS1_21CollectiveEpilogueFwdIS9_NS6_IJNS7_ILi1EEESF_SF_EEESA_SC_Li256ELb1ELb1ELb0ELb0EEENS1_19SingleTileSchedulerILb1ELb0ELb1ELi128EEEEEEEEEvNT_6ParamsE)
        /*004c*/ 	.short	0x0380
        /*004e*/ 	.short	0x0418


	//----- nvinfo : EIATTR_SW_WAR
	.align		4
.L_464:
        /*0050*/ 	.byte	0x04, 0x36
        /*0052*/ 	.short	(.L_466 - .L_465)
.L_465:
        /*0054*/ 	.word	0x00000008
.L_466:


//--------------------- .nv.info._ZN7cutlass13device_kernelIN5flash19enable_sm80_to_sm89INS1_16FlashAttnFwdSm80INS1_25CollectiveMainloopFwdSm80ILi8ELi1ELb1EN4cute5tupleIJNS5_1CILi128EEES8_S8_EEELi128ENS_6half_tEfNS_4arch4Sm80ELb0ELb0ELb0ELb1ELb1ELb1ELb1ELb0EEENS1_21CollectiveEpilogueFwdIS9_NS6_IJNS7_ILi1EEESF_SF_EEESA_SC_Li256ELb1ELb1ELb0ELb0EEENS1_19SingleTileSchedulerILb1ELb0ELb1ELi128EEEEEEEEEvNT_6ParamsE --------------------------
	.section	.nv.info._ZN7cutlass13device_kernelIN5flash19enable_sm80_to_sm89INS1_16FlashAttnFwdSm80INS1_25CollectiveMainloopFwdSm80ILi8ELi1ELb1EN4cute5tupleIJNS5_1CILi128EEES8_S8_EEELi128ENS_6half_tEfNS_4arch4Sm80ELb0ELb0ELb0ELb1ELb1ELb1ELb1ELb0EEENS1_21CollectiveEpilogueFwdIS9_NS6_IJNS7_ILi1EEESF_SF_EEESA_SC_Li256ELb1ELb1ELb0ELb0EEENS1_19SingleTileSchedulerILb1ELb0ELb1ELi128EEEEEEEEEvNT_6ParamsE,"",@"SHT_CUDA_INFO"
	.sectionflags	@""
	.align	4


	//----- nvinfo : EIATTR_CUDA_API_VERSION
	.align		4
        /*0000*/ 	.byte	0x04, 0x37
        /*0002*/ 	.short	(.L_468 - .L_467)
.L_467:
        /*0004*/ 	.word	0x00000082


	//----- nvinfo : EIATTR_KPARAM_INFO
	.align		4
.L_468:
        /*0008*/ 	.byte	0x04, 0x17
        /*000a*/ 	.short	(.L_470 - .L_469)
.L_469:
        /*000c*/ 	.word	0x00000000
        /*0010*/ 	.short	0x0000
        /*0012*/ 	.short	0x0000
        /*0014*/ 	.byte	0x00, 0xf0, 0x61, 0x10


	//----- nvinfo : EIATTR_SPARSE_MMA_MASK
	.align		4
.L_470:
        /*0018*/ 	.byte	0x03, 0x50
        /*001a*/ 	.short	0x0000


	//----- nvinfo : EIATTR_MAXREG_COUNT
	.align		4
        /*001c*/ 	.byte	0x03, 0x1b
        /*001e*/ 	.short	0x00ff


	//----- nvinfo : EIATTR_MERCURY_ISA_VERSION
	.align		4
        /*0020*/ 	.byte	0x03, 0x5f
        /*0022*/ 	.short	0x0101


	//----- nvinfo : EIATTR_VRC_CTA_INIT_COUNT
	.align		4
        /*0024*/ 	.byte	0x02, 0x4a
	.zero		1
	.zero		1


	//----- nvinfo : EIATTR_EXIT_INSTR_OFFSETS
	.align		4
        /*0028*/ 	.byte	0x04, 0x1c
        /*002a*/ 	.short	(.L_472 - .L_471)


	//   ....[0]....
.L_471:
        /*002c*/ 	.word	0x00000010


	//----- nvinfo : EIATTR_MAX_THREADS
	.align		4
.L_472:
        /*0030*/ 	.byte	0x04, 0x05
        /*0032*/ 	.short	(.L_474 - .L_473)
.L_473:
        /*0034*/ 	.word	0x00000100
        /*0038*/ 	.word	0x00000001
        /*003c*/ 	.word	0x00000001


	//----- nvinfo : EIATTR_CBANK_PARAM_SIZE
	.align		4
.L_474:
        /*0040*/ 	.byte	0x03, 0x19
        /*0042*/ 	.short	0x0418


	//----- nvinfo : EIATTR_PARAM_CBANK
	.align		4
        /*0044*/ 	.byte	0x04, 0x0a
        /*0046*/ 	.short	(.L_476 - .L_475)
	.align		4
.L_475:
        /*0048*/ 	.word	index@(.nv.constant0._ZN7cutlass13device_kernelIN5flash19enable_sm80_to_sm89INS1_16FlashAttnFwdSm80INS1_25CollectiveMainloopFwdSm80ILi8ELi1ELb1EN4cute5tupleIJNS5_1CILi128EEES8_S8_EEELi128ENS_6half_tEfNS_4arch4Sm80ELb0ELb0ELb0ELb1ELb1ELb1ELb1ELb0EEENS1_21CollectiveEpilogueFwdIS9_NS6_IJNS7_ILi1EEESF_SF_EEESA_SC_Li256ELb1ELb1ELb0ELb0EEENS1_19SingleTileSchedulerILb1ELb0ELb1ELi128EEEEEEEEEvNT_6ParamsE)
        /*004c*/ 	.short	0x0380
        /*004e*/ 	.short	0x0418


	//----- nvinfo : EIATTR_SW_WAR
	.align		4
.L_476:
        /*0050*/ 	.byte	0x04, 0x36
        /*0052*/ 	.short	(.L_478 - .L_477)
.L_477:
        /*0054*/ 	.word	0x00000008
.L_478:


//--------------------- .nv.info._ZN7cutlass13device_kernelIN5flash19enable_sm80_to_sm89INS1_16FlashAttnFwdSm80INS1_25CollectiveMainloopFwdSm80ILi8ELi1ELb1EN4cute5tupleIJNS5_1CILi128EEENS7_ILi96EEES8_EEELi128ENS_6half_tEfNS_4arch4Sm80ELb0ELb1ELb0ELb0ELb1ELb0ELb1ELb0EEENS1_21CollectiveEpilogueFwdINS6_IJS8_S8_S9_EEENS6_IJNS7_ILi1EEESH_SH_EEESB_SD_Li256ELb0ELb1ELb0ELb0EEENS1_19SingleTileSchedulerILb0ELb0ELb1ELi128EEEEEEEEEvNT_6ParamsE --------------------------
	.section	.nv.info._ZN7cutlass13device_kernelIN5flash19enable_sm80_to_sm89INS1_16FlashAttnFwdSm80INS1_25CollectiveMainloopFwdSm80ILi8ELi1ELb1EN4cute5tupleIJNS5_1CILi128EEENS7_ILi96EEES8_EEELi128ENS_6half_tEfNS_4arch4Sm80ELb0ELb1ELb0ELb0ELb1ELb0ELb1ELb0EEENS1_21CollectiveEpilogueFwdINS6_IJS8_S8_S9_EEENS6_IJNS7_ILi1EEESH_SH_EEESB_SD_Li256ELb0ELb1ELb0ELb0EEENS1_19SingleTileSchedulerILb0ELb0ELb1ELi128EEEEEEEEEvNT_6ParamsE,"",@"SHT_CUDA_INFO"
	.sectionflags	@""
	.align	4


	//----- nvinfo : EIATTR_CUDA_API_VERSION
	.align		4
        /*0000*/ 	.byte	0x04, 0x37
        /*0002*/ 	.short	(.L_480 - .L_479)
.L_479:
        /*0004*/ 	.word	0x00000082


	//----- nvinfo : EIATTR_KPARAM_INFO
	.align		4
.L_480:
        /*0008*/ 	.byte	0x04, 0x17
        /*000a*/ 	.short	(.L_482 - .L_481)
.L_481:
        /*000c*/ 	.word	0x00000000
        /*0010*/ 	.short	0x0000
        /*0012*/ 	.short	0x0000
        /*0014*/ 	.byte	0x00, 0xf0, 0x61, 0x10


	//----- nvinfo : EIATTR_SPARSE_MMA_MASK
	.align		4
.L_482:
        /*0018*/ 	.byte	0x03, 0x50
        /*001a*/ 	.short	0x0000


	//----- nvinfo : EIATTR_MAXREG_COUNT
	.align		4
        /*001c*/ 	.byte	0x03, 0x1b
        /*001e*/ 	.short	0x00ff


	//----- nvinfo : EIATTR_MERCURY_ISA_VERSION
	.align		4
        /*0020*/ 	.byte	0x03, 0x5f
        /*0022*/ 	.short	0x0101


	//----- nvinfo : EIATTR_VRC_CTA_INIT_COUNT
	.align		4
        /*0024*/ 	.byte	0x02, 0x4a
	.zero		1
	.zero		1


	//----- nvinfo : EIATTR_EXIT_INSTR_OFFSETS
	.align		4
        /*0028*/ 	.byte	0x04, 0x1c
        /*002a*/ 	.short	(.L_484 - .L_483)


	//   ....[0]....
.L_483:
        /*002c*/ 	.word	0x00000010


	//----- nvinfo : EIATTR_MAX_THREADS
	.align		4
.L_484:
        /*0030*/ 	.byte	0x04, 0x05
        /*0032*/ 	.short	(.L_486 - .L_485)
.L_485:
        /*0034*/ 	.word	0x00000100
        /*0038*/ 	.word	0x00000001
        /*003c*/ 	.word	0x00000001


	//----- nvinfo : EIATTR_CBANK_PARAM_SIZE
	.align		4
.L_486:
        /*0040*/ 	.byte	0x03, 0x19
        /*0042*/ 	.short	0x0418


	//----- nvinfo : EIATTR_PARAM_CBANK
	.align		4
        /*0044*/ 	.byte	0x04, 0x0a
        /*0046*/ 	.short	(.L_488 - .L_487)
	.align		4
.L_487:
        /*0048*/ 	.word	index@(.nv.constant0._ZN7cutlass13device_kernelIN5flash19enable_sm80_to_sm89INS1_16FlashAttnFwdSm80INS1_25CollectiveMainloopFwdSm80ILi8ELi1ELb1EN4cute5tupleIJNS5_1CILi128EEENS7_ILi96EEES8_EEELi128ENS_6half_tEfNS_4arch4Sm80ELb0ELb1ELb0ELb0ELb1ELb0ELb1ELb0EEENS1_21CollectiveEpilogueFwdINS6_IJS8_S8_S9_EEENS6_IJNS7_ILi1EEESH_SH_EEESB_SD_Li256ELb0ELb1ELb0ELb0EEENS1_19SingleTileSchedulerILb0ELb0ELb1ELi128EEEEEEEEEvNT_6ParamsE)
        /*004c*/ 	.short	0x0380
        /*004e*/ 	.short	0x0418


	//----- nvinfo : EIATTR_SW_WAR
	.align		4
.L_488:
        /*0050*/ 	.byte	0x04, 0x36
        /*0052*/ 	.short	(.L_490 - .L_489)
.L_489:
        /*0054*/ 	.word	0x00000008
.L_490:


//--------------------- .nv.info._ZN7cutlass13device_kernelIN5flash19enable_sm80_to_sm89INS1_16FlashAttnFwdSm80INS1_25CollectiveMainloopFwdSm80ILi8ELi1ELb1EN4cute5tupleIJNS5_1CILi128EEENS7_ILi96EEES8_EEELi128ENS_6half_tEfNS_4arch4Sm80ELb0ELb1ELb0ELb1ELb1ELb0ELb1ELb0EEENS1_21CollectiveEpilogueFwdINS6_IJS8_S8_S9_EEENS6_IJNS7_ILi1EEESH_SH_EEESB_SD_Li256ELb1ELb1ELb0ELb0EEENS1_19SingleTileSchedulerILb1ELb0ELb1ELi128EEEEEEEEEvNT_6ParamsE --------------------------
	.section	.nv.info._ZN7cutlass13device_kernelIN5flash19enable_sm80_to_sm89INS1_16FlashAttnFwdSm80INS1_25CollectiveMainloopFwdSm80ILi8ELi1ELb1EN4cute5tupleIJNS5_1CILi128EEENS7_ILi96EEES8_EEELi128ENS_6half_tEfNS_4arch4Sm80ELb0ELb1ELb0ELb1ELb1ELb0ELb1ELb0EEENS1_21CollectiveEpilogueFwdINS6_IJS8_S8_S9_EEENS6_IJNS7_ILi1EEESH_SH_EEESB_SD_Li256ELb1ELb1ELb0ELb0EEENS1_19SingleTileSchedulerILb1ELb0ELb1ELi128EEEEEEEEEvNT_6ParamsE,"",@"SHT_CUDA_INFO"
	.sectionflags	@""
	.align	4


	//----- nvinfo : EIATTR_CUDA_API_VERSION
	.align		4
        /*0000*/ 	.byte	0x04, 0x37
        /*0002*/ 	.short	(.L_492 - .L_491)
.L_491:
        /*0004*/ 	.word	0x00000082


	//----- nvinfo : EIATTR_KPARAM_INFO
	.align		4
.L_492:
        /*0008*/ 	.byte	0x04, 0x17
        /*000a*/ 	.short	(.L_494 - .L_493)
.L_493:
        /*000c*/ 	.word	0x00000000
        /*0010*/ 	.short	0x0000
        /*0012*/ 	.short	0x0000
        /*0014*/ 	.byte	0x00, 0xf0, 0x61, 0x10


	//----- nvinfo : EIATTR_SPARSE_MMA_MASK
	.align		4
.L_494:
        /*0018*/ 	.byte	0x03, 0x50
        /*001a*/ 	.short	0x0000


	//----- nvinfo : EIATTR_MAXREG_COUNT
	.align		4
        /*001c*/ 	.byte	0x03, 0x1b
        /*001e*/ 	.short	0x00ff


	//----- nvinfo : EIATTR_MERCURY_ISA_VERSION
	.align		4
        /*0020*/ 	.byte	0x03, 0x5f
        /*0022*/ 	.short	0x0101


	//----- nvinfo : EIATTR_VRC_CTA_INIT_COUNT
	.align		4
        /*0024*/ 	.byte	0x02, 0x4a
	.zero		1
	.zero		1


	//----- nvinfo : EIATTR_EXIT_INSTR_OFFSETS
	.align		4
        /*0028*/ 	.byte	0x04, 0x1c
        /*002a*/ 	.short	(.L_496 - .L_495)


	//   ....[0]....
.L_495:
        /*002c*/ 	.word	0x00000010


	//----- nvinfo : EIATTR_MAX_THREADS
	.align		4
.L_496:
        /*0030*/ 	.byte	0x04, 0x05
        /*0032*/ 	.short	(.L_498 - .L_497)
.L_497:
        /*0034*/ 	.word	0x00000100
        /*0038*/ 	.word	0x00000001
        /*003c*/ 	.word	0x00000001


	//----- nvinfo : EIATTR_CBANK_PARAM_SIZE
	.align		4
.L_498:
        /*0040*/ 	.byte	0x03, 0x19
        /*0042*/ 	.short	0x0418


	//----- nvinfo : EIATTR_PARAM_CBANK
	.align		4
        /*0044*/ 	.byte	0x04, 0x0a
        /*0046*/ 	.short	(.L_500 - .L_499)
	.align		4
.L_499:
        /*0048*/ 	.word	index@(.nv.constant0._ZN7cutlass13device_kernelIN5flash19enable_sm80_to_sm89INS1_16FlashAttnFwdSm80INS1_25CollectiveMainloopFwdSm80ILi8ELi1ELb1EN4cute5tupleIJNS5_1CILi128EEENS7_ILi96EEES8_EEELi128ENS_6half_tEfNS_4arch4Sm80ELb0ELb1ELb0ELb1ELb1ELb0ELb1ELb0EEENS1_21CollectiveEpilogueFwdINS6_IJS8_S8_S9_EEENS6_IJNS7_ILi1EEESH_SH_EEESB_SD_Li256ELb1ELb1ELb0ELb0EEENS1_19SingleTileSchedulerILb1ELb0ELb1ELi128EEEEEEEEEvNT_6ParamsE)
        /*004c*/ 	.short	0x0380
        /*004e*/ 	.short	0x0418


	//----- nvinfo : EIATTR_SW_WAR
	.align		4
.L_500:
        /*0050*/ 	.byte	0x04, 0x36
        /*0052*/ 	.short	(.L_502 - .L_501)
.L_501:
        /*0054*/ 	.word	0x00000008
.L_502:


//--------------------- .nv.info._ZN7cutlass13device_kernelIN5flash19enable_sm80_to_sm89INS1_16FlashAttnFwdSm80INS1_25CollectiveMainloopFwdSm80ILi8ELi1ELb1EN4cute5tupleIJNS5_1CILi128EEENS7_ILi96EEES8_EEELi128ENS_6half_tEfNS_4arch4Sm80ELb0ELb1ELb0ELb1ELb1ELb1ELb1ELb0EEENS1_21CollectiveEpilogueFwdINS6_IJS8_S8_S9_EEENS6_IJNS7_ILi1EEESH_SH_EEESB_SD_Li256ELb1ELb1ELb0ELb0EEENS1_19SingleTileSchedulerILb1ELb0ELb1ELi128EEEEEEEEEvNT_6ParamsE --------------------------
	.section	.nv.info._ZN7cutlass13device_kernelIN5flash19enable_sm80_to_sm89INS1_16FlashAttnFwdSm80INS1_25CollectiveMainloopFwdSm80ILi8ELi1ELb1EN4cute5tupleIJNS5_1CILi128EEENS7_ILi96EEES8_EEELi128ENS_6half_tEfNS_4arch4Sm80ELb0ELb1ELb0ELb1ELb1ELb1ELb1ELb0EEENS1_21CollectiveEpilogueFwdINS6_IJS8_S8_S9_EEENS6_IJNS7_ILi1EEESH_SH_EEESB_SD_Li256ELb1ELb1ELb0ELb0EEENS1_19SingleTileSchedulerILb1ELb0ELb1ELi128EEEEEEEEEvNT_6ParamsE,"",@"SHT_CUDA_INFO"
	.sectionflags	@""
	.align	4


	//----- nvinfo : EIATTR_CUDA_API_VERSION
	.align		4
        /*0000*/ 	.byte	0x04, 0x37
        /*0002*/ 	.short	(.L_504 - .L_503)
.L_503:
        /*0004*/ 	.word	0x00000082


	//----- nvinfo : EIATTR_KPARAM_INFO
	.align		4
.L_504:
        /*0008*/ 	.byte	0x04, 0x17
        /*000a*/ 	.short	(.L_506 - .L_505)
.L_505:
        /*000c*/ 	.word	0x00000000
        /*0010*/ 	.short	0x0000
        /*0012*/ 	.short	0x0000
        /*0014*/ 	.byte	0x00, 0xf0, 0x61, 0x10


	//----- nvinfo : EIATTR_SPARSE_MMA_MASK
	.align		4
.L_506:
        /*0018*/ 	.byte	0x03, 0x50
        /*001a*/ 	.short	0x0000


	//----- nvinfo : EIATTR_MAXREG_COUNT
	.align		4
        /*001c*/ 	.byte	0x03, 0x1b
        /*001e*/ 	.short	0x00ff


	//----- nvinfo : EIATTR_MERCURY_ISA_VERSION
	.align		4
        /*0020*/ 	.byte	0x03, 0x5f
        /*0022*/ 	.short	0x0101


	//----- nvinfo : EIATTR_VRC_CTA_INIT_COUNT
	.align		4
        /*0024*/ 	.byte	0x02, 0x4a
	.zero		1
	.zero		1


	//----- nvinfo : EIATTR_EXIT_INSTR_OFFSETS
	.align		4
        /*0028*/ 	.byte	0x04, 0x1c
        /*002a*/ 	.short	(.L_508 - .L_507)


	//   ....[0]....
.L_507:
        /*002c*/ 	.word	0x00000010


	//----- nvinfo : EIATTR_MAX_THREADS
	.align		4
.L_508:
        /*0030*/ 	.byte	0x04, 0x05
        /*0032*/ 	.short	(.L_510 - .L_509)
.L_509:
        /*0034*/ 	.word	0x00000100
        /*0038*/ 	.word	0x00000001
        /*003c*/ 	.word	0x00000001


	//----- nvinfo : EIATTR_CBANK_PARAM_SIZE
	.align		4
.L_510:
        /*0040*/ 	.byte	0x03, 0x19
        /*0042*/ 	.short	0x0418


	//----- nvinfo : EIATTR_PARAM_CBANK
	.align		4
        /*0044*/ 	.byte	0x04, 0x0a
        /*0046*/ 	.short	(.L_512 - .L_511)
	.align		4
.L_511:
        /*0048*/ 	.word	index@(.nv.constant0._ZN7cutlass13device_kernelIN5flash19enable_sm80_to_sm89INS1_16FlashAttnFwdSm80INS1_25CollectiveMainloopFwdSm80ILi8ELi1ELb1EN4cute5tupleIJNS5_1CILi128EEENS7_ILi96EEES8_EEELi128ENS_6half_tEfNS_4arch4Sm80ELb0ELb1ELb0ELb1ELb1ELb1ELb1ELb0EEENS1_21CollectiveEpilogueFwdINS6_IJS8_S8_S9_EEENS6_IJNS7_ILi1EEESH_SH_EEESB_SD_Li256ELb1ELb1ELb0ELb0EEENS1_19SingleTileSchedulerILb1ELb0ELb1ELi128EEEEEEEEEvNT_6ParamsE)
        /*004c*/ 	.short	0x0380
        /*004e*/ 	.short	0x0418


	//----- nvinfo : EIATTR_SW_WAR
	.align		4
.L_512:
        /*0050*/ 	.byte	0x04, 0x36
        /*0052*/ 	.short	(.L_514 - .L_513)
.L_513:
        /*0054*/ 	.word	0x00000008
.L_514:


//--------------------- .nv.info._ZN7cutlass13device_kernelIN5flash19enable_sm80_to_sm89INS1_16FlashAttnFwdSm80INS1_25CollectiveMainloopFwdSm80ILi8ELi1ELb1EN4cute5tupleIJNS5_1CILi128EEES8_S8_EEELi128ENS_6half_tEfNS_4arch4Sm80ELb1ELb0ELb0ELb0ELb1ELb0ELb1ELb0EEENS1_21CollectiveEpilogueFwdIS9_NS6_IJNS7_ILi1EEESF_SF_EEESA_SC_Li256ELb0ELb1ELb0ELb0EEENS1_30DynamicPersistentTileSchedulerILi256ELi256ELb0ELb1ELb0EEEEEEEEEvNT_6ParamsE --------------------------
	.section	.nv.info._ZN7cutlass13device_kernelIN5flash19enable_sm80_to_sm89INS1_16FlashAttnFwdSm80INS1_25CollectiveMainloopFwdSm80ILi8ELi1ELb1EN4cute5tupleIJNS5_1CILi128EEES8_S8_EEELi128ENS_6half_tEfNS_4arch4Sm80ELb1ELb0ELb0ELb0ELb1ELb0ELb1ELb0EEENS1_21CollectiveEpilogueFwdIS9_NS6_IJNS7_ILi1EEESF_SF_EEESA_SC_Li256ELb0ELb1ELb0ELb0EEENS1_30DynamicPersistentTileSchedulerILi256ELi256ELb0ELb1ELb0EEEEEEEEEvNT_6ParamsE,"",@"SHT_CUDA_INFO"
	.sectionflags	@""
	.align	4


	//----- nvinfo : EIATTR_CUDA_API_VERSION
	.align		4
        /*0000*/ 	.byte	0x04, 0x37
        /*0002*/ 	.short	(.L_516 - .L_515)
.L_515:
        /*0004*/ 	.word	0x00000082


	//----- nvinfo : EIATTR_KPARAM_INFO
	.align		4
.L_516:
        /*0008*/ 	.byte	0x04, 0x17
        /*000a*/ 	.short	(.L_518 - .L_517)
.L_517:
        /*000c*/ 	.word	0x00000000
        /*0010*/ 	.short	0x0000
        /*0012*/ 	.short	0x0000
        /*0014*/ 	.byte	0x00, 0xf0, 0xa1, 0x10


	//----- nvinfo : EIATTR_SPARSE_MMA_MASK
	.align		4
.L_518:
        /*0018*/ 	.byte	0x03, 0x50
        /*001a*/ 	.short	0x0000


	//----- nvinfo : EIATTR_MAXREG_COUNT
	.align		4
        /*001c*/ 	.byte	0x03, 0x1b
        /*001e*/ 	.short	0x00ff


	//----- nvinfo : EIATTR_MERCURY_ISA_VERSION
	.align		4
        /*0020*/ 	.byte	0x03, 0x5f
        /*0022*/ 	.short	0x0101


	//----- nvinfo : EIATTR_VRC_CTA_INIT_COUNT
	.align		4
        /*0024*/ 	.byte	0x02, 0x4a
	.zero		1
	.zero		1


	//----- nvinfo : EIATTR_EXIT_INSTR_OFFSETS
	.align		4
        /*0028*/ 	.byte	0x04, 0x1c
        /*002a*/ 	.short	(.L_520 - .L_519)


	//   ....[0]....
.L_519:
        /*002c*/ 	.word	0x00000010


	//----- nvinfo : EIATTR_MAX_THREADS
	.align		4
.L_520:
        /*0030*/ 	.byte	0x04, 0x05
        /*0032*/ 	.short	(.L_522 - .L_521)
.L_521:
        /*0034*/ 	.word	0x00000100
        /*0038*/ 	.word	0x00000001
        /*003c*/ 	.word	0x00000001


	//----- nvinfo : EIATTR_CBANK_PARAM_SIZE
	.align		4
.L_522:
        /*0040*/ 	.byte	0x03, 0x19
        /*0042*/ 	.short	0x0428


	//----- nvinfo : EIATTR_PARAM_CBANK
	.align		4
        /*0044*/ 	.byte	0x04, 0x0a
        /*0046*/ 	.short	(.L_524 - .L_523)
	.align		4
.L_523:
        /*0048*/ 	.word	index@(.nv.constant0._ZN7cutlass13device_kernelIN5flash19enable_sm80_to_sm89INS1_16FlashAttnFwdSm80INS1_25CollectiveMainloopFwdSm80ILi8ELi1ELb1EN4cute5tupleIJNS5_1CILi128EEES8_S8_EEELi128ENS_6half_tEfNS_4arch4Sm80ELb1ELb0ELb0ELb0ELb1ELb0ELb1ELb0EEENS1_21CollectiveEpilogueFwdIS9_NS6_IJNS7_ILi1EEESF_SF_EEESA_SC_Li256ELb0ELb1ELb0ELb0EEENS1_30DynamicPersistentTileSchedulerILi256ELi256ELb0ELb1ELb0EEEEEEEEEvNT_6ParamsE)
        /*004c*/ 	.short	0x0380
        /*004e*/ 	.short	0x0428


	//----- nvinfo : EIATTR_SW_WAR
	.align		4
.L_524:
        /*0050*/ 	.byte	0x04, 0x36
        /*0052*/ 	.short	(.L_526 - .L_525)
.L_525:
        /*0054*/ 	.word	0x00000008
.L_526:


//--------------------- .nv.info._ZN7cutlass13device_kernelIN5flash19enable_sm80_to_sm89INS1_16FlashAttnFwdSm80INS1_25CollectiveMainloopFwdSm80ILi8ELi1ELb1EN4cute5tupleIJNS5_1CILi128EEES8_S8_EEELi128ENS_6half_tEfNS_4arch4Sm80ELb1ELb0ELb0ELb1ELb1ELb0ELb1ELb0EEENS1_21CollectiveEpilogueFwdIS9_NS6_IJNS7_ILi1EEESF_SF_EEESA_SC_Li256ELb1ELb1ELb0ELb0EEENS1_19SingleTileSchedulerILb1ELb0ELb1ELi128EEEEEEEEEvNT_6ParamsE --------------------------
	.section	.nv.info._ZN7cutlass13device_kernelIN5flash19enable_sm80_to_sm89INS1_16FlashAttnFwdSm80INS1_25CollectiveMainloopFwdSm80ILi8ELi1ELb1EN4cute5tupleIJNS5_1CILi128EEES8_S8_EEELi128ENS_6half_tEfNS_4arch4Sm80ELb1ELb0ELb0ELb1ELb1ELb0ELb1ELb0EEENS1_21CollectiveEpilogueFwdIS9_NS6_IJNS7_ILi1EEESF_SF_EEESA_SC_Li256ELb1ELb1ELb0ELb0EEENS1_19SingleTileSchedulerILb1ELb0ELb1ELi128EEEEEEEEEvNT_6ParamsE,"",@"SHT_CUDA_INFO"
	.sectionflags	@""
	.align	4


	//----- nvinfo : EIATTR_CUDA_API_VERSION
	.align		4
        /*0000*/ 	.byte	0x04, 0x37
        /*0002*/ 	.short	(.L_528 - .L_527)
.L_527:
        /*0004*/ 	.word	0x00000082


	//----- nvinfo : EIATTR_KPARAM_INFO
	.align		4
.L_528:
        /*0008*/ 	.byte	0x04, 0x17
        /*000a*/ 	.short	(.L_530 - .L_529)
.L_529:
        /*000c*/ 	.word	0x00000000
        /*0010*/ 	.short	0x0000
        /*0012*/ 	.short	0x0000
        /*0014*/ 	.byte	0x00, 0xf0, 0x61, 0x10


	//----- nvinfo : EIATTR_SPARSE_MMA_MASK
	.align		4
.L_530:
        /*0018*/ 	.byte	0x03, 0x50
        /*001a*/ 	.short	0x0000


	//----- nvinfo : EIATTR_MAXREG_COUNT
	.align		4
        /*001c*/ 	.byte	0x03, 0x1b
        /*001e*/ 	.short	0x00ff


	//----- nvinfo : EIATTR_MERCURY_ISA_VERSION
	.align		4
        /*0020*/ 	.byte	0x03, 0x5f
        /*0022*/ 	.short	0x0101


	//----- nvinfo : EIATTR_VRC_CTA_INIT_COUNT
	.align		4
        /*0024*/ 	.byte	0x02, 0x4a
	.zero		1
	.zero		1


	//----- nvinfo : EIATTR_EXIT_INSTR_OFFSETS
	.align		4
        /*0028*/ 	.byte	0x04, 0x1c
        /*002a*/ 	.short	(.L_532 - .L_531)


	//   ....[0]....
.L_531:
        /*002c*/ 	.word	0x00000010


	//----- nvinfo : EIATTR_MAX_THREADS
	.align		4
.L_532:
        /*0030*/ 	.byte	0x04, 0x05
        /*0032*/ 	.short	(.L_534 - .L_533)
.L_533:
        /*0034*/ 	.word	0x00000100
        /*0038*/ 	.word	0x00000001
        /*003c*/ 	.word	0x00000001


	//----- nvinfo : EIATTR_CBANK_PARAM_SIZE
	.align		4
.L_534:
        /*0040*/ 	.byte	0x03, 0x19
        /*0042*/ 	.short	0x0418


	//----- nvinfo : EIATTR_PARAM_CBANK
	.align		4
        /*0044*/ 	.byte	0x04, 0x0a
        /*0046*/ 	.short	(.L_536 - .L_535)
	.align		4
.L_535:
        /*0048*/ 	.word	index@(.nv.constant0._ZN7cutlass13device_kernelIN5flash19enable_sm80_to_sm89INS1_16FlashAttnFwdSm80INS1_25CollectiveMainloopFwdSm80ILi8ELi1ELb1EN4cute5tupleIJNS5_1CILi128EEES8_S8_EEELi128ENS_6half_tEfNS_4arch4Sm80ELb1ELb0ELb0ELb1ELb1ELb0ELb1ELb0EEENS1_21CollectiveEpilogueFwdIS9_NS6_IJNS7_ILi1EEESF_SF_EEESA_SC_Li256ELb1ELb1ELb0ELb0EEENS1_19SingleTileSchedulerILb1ELb0ELb1ELi128EEEEEEEEEvNT_6ParamsE)
        /*004c*/ 	.short	0x0380
        /*004e*/ 	.short	0x0418


	//----- nvinfo : EIATTR_SW_WAR
	.align		4
.L_536:
        /*0050*/ 	.byte	0x04, 0x36
        /*0052*/ 	.short	(.L_538 - .L_537)
.L_537:
        /*0054*/ 	.word	0x00000008
.L_538:


//--------------------- .nv.info._ZN7cutlass13device_kernelIN5flash19enable_sm80_to_sm89INS1_16FlashAttnFwdSm80INS1_25CollectiveMainloopFwdSm80ILi8ELi1ELb1EN4cute5tupleIJNS5_1CILi128EEES8_S8_EEELi128ENS_6half_tEfNS_4arch4Sm80ELb1ELb0ELb0ELb1ELb1ELb1ELb1ELb0EEENS1_21CollectiveEpilogueFwdIS9_NS6_IJNS7_ILi1EEESF_SF_EEESA_SC_Li256ELb1ELb1ELb0ELb0EEENS1_19SingleTileSchedulerILb1ELb0ELb1ELi128EEEEEEEEEvNT_6ParamsE --------------------------
	.section	.nv.info._ZN7cutlass13device_kernelIN5flash19enable_sm80_to_sm89INS1_16FlashAttnFwdSm80INS1_25CollectiveMainloopFwdSm80ILi8ELi1ELb1EN4cute5tupleIJNS5_1CILi128EEES8_S8_EEELi128ENS_6half_tEfNS_4arch4Sm80ELb1ELb0ELb0ELb1ELb1ELb1ELb1ELb0EEENS1_21CollectiveEpilogueFwdIS9_NS6_IJNS7_ILi1EEESF_SF_EEESA_SC_Li256ELb1ELb1ELb0ELb0EEENS1_19SingleTileSchedulerILb1ELb0ELb1ELi128EEEEEEEEEvNT_6ParamsE,"",@"SHT_CUDA_INFO"
	.sectionflags	@""
	.align	4


	//----- nvinfo : EIATTR_CUDA_API_VERSION
	.align		4
        /*0000*/ 	.byte	0x04, 0x37
        /*0002*/ 	.short	(.L_540 - .L_539)
.L_539:
        /*0004*/ 	.word	0x00000082


	//----- nvinfo : EIATTR_KPARAM_INFO
	.align		4
.L_540:
        /*0008*/ 	.byte	0x04, 0x17
        /*000a*/ 	.short	(.L_542 - .L_541)
.L_541:
        /*000c*/ 	.word	0x00000000
        /*0010*/ 	.short	0x0000
        /*0012*/ 	.short	0x0000
        /*0014*/ 	.byte	0x00, 0xf0, 0x61, 0x10


	//----- nvinfo : EIATTR_SPARSE_MMA_MASK
	.align		4
.L_542:
        /*0018*/ 	.byte	0x03, 0x50
        /*001a*/ 	.short	0x0000


	//----- nvinfo : EIATTR_MAXREG_COUNT
	.align		4
        /*001c*/ 	.byte	0x03, 0x1b
        /*001e*/ 	.short	0x00ff


	//----- nvinfo : EIATTR_MERCURY_ISA_VERSION
	.align		4
        /*0020*/ 	.byte	0x03, 0x5f
        /*0022*/ 	.short	0x0101


	//----- nvinfo : EIATTR_VRC_CTA_INIT_COUNT
	.align		4
        /*0024*/ 	.byte	0x02, 0x4a
	.zero		1
	.zero		1


	//----- nvinfo : EIATTR_EXIT_INSTR_OFFSETS
	.align		4
        /*0028*/ 	.byte	0x04, 0x1c
        /*002a*/ 	.short	(.L_544 - .L_543)


	//   ....[0]....
.L_543:
        /*002c*/ 	.word	0x00000010


	//----- nvinfo : EIATTR_MAX_THREADS
	.align		4
.L_544:
        /*0030*/ 	.byte	0x04, 0x05
        /*0032*/ 	.short	(.L_546 - .L_545)
.L_545:
        /*0034*/ 	.word	0x00000100
        /*0038*/ 	.word	0x00000001
        /*003c*/ 	.word	0x00000001


	//----- nvinfo : EIATTR_CBANK_PARAM_SIZE
	.align		4
.L_546:
        /*0040*/ 	.byte	0x03, 0x19
        /*0042*/ 	.short	0x0418


	//----- nvinfo : EIATTR_PARAM_CBANK
	.align		4
        /*0044*/ 	.byte	0x04, 0x0a
        /*0046*/ 	.short	(.L_548 - .L_547)
	.align		4
.L_547:
        /*0048*/ 	.word	index@(.nv.constant0._ZN7cutlass13device_kernelIN5flash19enable_sm80_to_sm89INS1_16FlashAttnFwdSm80INS1_25CollectiveMainloopFwdSm80ILi8ELi1ELb1EN4cute5tupleIJNS5_1CILi128EEES8_S8_EEELi128ENS_6half_tEfNS_4arch4Sm80ELb1ELb0ELb0ELb1ELb1ELb1ELb1ELb0EEENS1_21CollectiveEpilogueFwdIS9_NS6_IJNS7_ILi1EEESF_SF_EEESA_SC_Li256ELb1ELb1ELb0ELb0EEENS1_19SingleTileSchedulerILb1ELb0ELb1ELi128EEEEEEEEEvNT_6ParamsE)
        /*004c*/ 	.short	0x0380
        /*004e*/ 	.short	0x0418


	//----- nvinfo : EIATTR_SW_WAR
	.align		4
.L_548:
        /*0050*/ 	.byte	0x04, 0x36
        /*0052*/ 	.short	(.L_550 - .L_549)
.L_549:
        /*0054*/ 	.word	0x00000008
.L_550:


//--------------------- .nv.info._ZN7cutlass13device_kernelIN5flash19enable_sm80_to_sm89INS1_16FlashAttnFwdSm80INS1_25CollectiveMainloopFwdSm80ILi4ELi1ELb0EN4cute5tupleIJNS5_1CILi128EEENS7_ILi64EEES8_EEELi128ENS_6half_tEfNS_4arch4Sm80ELb0ELb0ELb0ELb0ELb1ELb0ELb1ELb0EEENS1_21CollectiveEpilogueFwdINS6_IJS8_S8_S9_EEENS6_IJNS7_ILi1EEESH_SH_EEESB_SD_Li128ELb0ELb1ELb0ELb0EEENS1_19SingleTileSchedulerILb0ELb0ELb1ELi128EEEEEEEEEvNT_6ParamsE --------------------------
	.section	.nv.info._ZN7cutlass13device_kernelIN5flash19enable_sm80_to_sm89INS1_16FlashAttnFwdSm80INS1_25CollectiveMainloopFwdSm80ILi4ELi1ELb0EN4cute5tupleIJNS5_1CILi128EEENS7_ILi64EEES8_EEELi128ENS_6half_tEfNS_4arch4Sm80ELb0ELb0ELb0ELb0ELb1ELb0ELb1ELb0EEENS1_21CollectiveEpilogueFwdINS6_IJS8_S8_S9_EEENS6_IJNS7_ILi1EEESH_SH_EEESB_SD_Li128ELb0ELb1ELb0ELb0EEENS1_19SingleTileSchedulerILb0ELb0ELb1ELi128EEEEEEEEEvNT_6ParamsE,"",@"SHT_CUDA_INFO"
	.sectionflags	@""
	.align	4


	//----- nvinfo : EIATTR_CUDA_API_VERSION
	.align		4
        /*0000*/ 	.byte	0x04, 0x37
        /*0002*/ 	.short	(.L_552 - .L_551)
.L_551:
        /*0004*/ 	.word	0x00000082


	//----- nvinfo : EIATTR_KPARAM_INFO
	.align		4
.L_552:
        /*0008*/ 	.byte	0x04, 0x17
        /*000a*/ 	.short	(.L_554 - .L_553)
.L_553:
        /*000c*/ 	.word	0x00000000
        /*0010*/ 	.short	0x0000
        /*0012*/ 	.short	0x0000
        /*0014*/ 	.byte	0x00, 0xf0, 0x61, 0x10


	//----- nvinfo : EIATTR_SPARSE_MMA_MASK
	.align		4
.L_554:
        /*0018*/ 	.byte	0x03, 0x50
        /*001a*/ 	.short	0x0000


	//----- nvinfo : EIATTR_MAXREG_COUNT
	.align		4
        /*001c*/ 	.byte	0x03, 0x1b
        /*001e*/ 	.short	0x00ff


	//----- nvinfo : EIATTR_MERCURY_ISA_VERSION
	.align		4
        /*0020*/ 	.byte	0x03, 0x5f
        /*0022*/ 	.short	0x0101


	//----- nvinfo : EIATTR_VRC_CTA_INIT_COUNT
	.align		4
        /*0024*/ 	.byte	0x02, 0x4a
	.zero		1
	.zero		1


	//----- nvinfo : EIATTR_EXIT_INSTR_OFFSETS
	.align		4
        /*0028*/ 	.byte	0x04, 0x1c
        /*002a*/ 	.short	(.L_556 - .L_555)


	//   ....[0]....
.L_555:
        /*002c*/ 	.word	0x00000010


	//----- nvinfo : EIATTR_MAX_THREADS
	.align		4
.L_556:
        /*0030*/ 	.byte	0x04, 0x05
        /*0032*/ 	.short	(.L_558 - .L_557)
.L_557:
        /*0034*/ 	.word	0x00000080
        /*0038*/ 	.word	0x00000001
        /*003c*/ 	.word	0x00000001


	//----- nvinfo : EIATTR_CBANK_PARAM_SIZE
	.align		4
.L_558:
        /*0040*/ 	.byte	0x03, 0x19
        /*0042*/ 	.short	0x0418


	//----- nvinfo : EIATTR_PARAM_CBANK
	.align		4
        /*0044*/ 	.byte	0x04, 0x0a
        /*0046*/ 	.short	(.L_560 - .L_559)
	.align		4
.L_559:
        /*0048*/ 	.word	index@(.nv.constant0._ZN7cutlass13device_kernelIN5flash19enable_sm80_to_sm89INS1_16FlashAttnFwdSm80INS1_25CollectiveMainloopFwdSm80ILi4ELi1ELb0EN4cute5tupleIJNS5_1CILi128EEENS7_ILi64EEES8_EEELi128ENS_6half_tEfNS_4arch4Sm80ELb0ELb0ELb0ELb0ELb1ELb0ELb1ELb0EEENS1_21CollectiveEpilogueFwdINS6_IJS8_S8_S9_EEENS6_IJNS7_ILi1EEESH_SH_EEESB_SD_Li128ELb0ELb1ELb0ELb0EEENS1_19SingleTileSchedulerILb0ELb0ELb1ELi128EEEEEEEEEvNT_6ParamsE)
        /*004c*/ 	.short	0x0380
        /*004e*/ 	.short	0x0418


	//----- nvinfo : EIATTR_SW_WAR
	.align		4
.L_560:
        /*0050*/ 	.byte	0x04, 0x36
        /*0052*/ 	.short	(.L_562 - .L_561)
.L_561:
        /*0054*/ 	.word	0x00000008
.L_562:


//--------------------- .nv.info._ZN7cutlass13device_kernelIN5flash19enable_sm80_to_sm89INS1_16FlashAttnFwdSm80INS1_25CollectiveMainloopFwdSm80ILi4ELi1ELb0EN4cute5tupleIJNS5_1CILi128EEENS7_ILi64EEES8_EEELi128ENS_6half_tEfNS_4arch4Sm80ELb0ELb0ELb0ELb1ELb1ELb0ELb1ELb0EEENS1_21CollectiveEpilogueFwdINS6_IJS8_S8_S9_EEENS6_IJNS7_ILi1EEESH_SH_EEESB_SD_Li128ELb1ELb1ELb0ELb0EEENS1_19SingleTileSchedulerILb1ELb0ELb1ELi128EEEEEEEEEvNT_6ParamsE --------------------------
	.section	.nv.info._ZN7cutlass13device_kernelIN5flash19enable_sm80_to_sm89INS1_16FlashAttnFwdSm80INS1_25CollectiveMainloopFwdSm80ILi4ELi1ELb0EN4cute5tupleIJNS5_1CILi128EEENS7_ILi64EEES8_EEELi128ENS_6half_tEfNS_4arch4Sm80ELb0ELb0ELb0ELb1ELb1ELb0ELb1ELb0EEENS1_21CollectiveEpilogueFwdINS6_IJS8_S8_S9_EEENS6_IJNS7_ILi1EEESH_SH_EEESB_SD_Li128ELb1ELb1ELb0ELb0EEENS1_19SingleTileSchedulerILb1ELb0ELb1ELi128EEEEEEEEEvNT_6ParamsE,"",@"SHT_CUDA_INFO"
	.sectionflags	@""
	.align	4


	//----- nvinfo : EIATTR_CUDA_API_VERSION
	.align		4
        /*0000*/ 	.byte	0x04, 0x37
        /*0002*/ 	.short	(.L_564 - .L_563)
.L_563:
        /*0004*/ 	.word	0x00000082


	//----- nvinfo : EIATTR_KPARAM_INFO
	.align		4
.L_564:
        /*0008*/ 	.byte	0x04, 0x17
        /*000a*/ 	.short	(.L_566 - .L_565)
.L_565:
        /*000c*/ 	.word	0x00000000
        /*0010*/ 	.short	0x0000
        /*0012*/ 	.short	0x0000
        /*0014*/ 	.byte	0x00, 0xf0, 0x61, 0x10


	//----- nvinfo : EIATTR_SPARSE_MMA_MASK
	.align		4
.L_566:
        /*0018*/ 	.byte	0x03, 0x50
        /*001a*/ 	.short	0x0000


	//----- nvinfo : EIATTR_MAXREG_COUNT
	.align		4
        /*001c*/ 	.byte	0x03, 0x1b
        /*001e*/ 	.short	0x00ff


	//----- nvinfo : EIATTR_MERCURY_ISA_VERSION
	.align		4
        /*0020*/ 	.byte	0x03, 0x5f
        /*0022*/ 	.short	0x0101


	//----- nvinfo : EIATTR_VRC_CTA_INIT_COUNT
	.align		4
        /*0024*/ 	.byte	0x02, 0x4a
	.zero		1
	.zero		1


	//----- nvinfo : EIATTR_EXIT_INSTR_OFFSETS
	.align		4
        /*0028*/ 	.byte	0x04, 0x1c
        /*002a*/ 	.short	(.L_568 - .L_567)


	//   ....[0]....
.L_567:
        /*002c*/ 	.word	0x00000010


	//----- nvinfo : EIATTR_MAX_THREADS
	.align		4
.L_568:
        /*0030*/ 	.byte	0x04, 0x05
        /*0032*/ 	.short	(.L_570 - .L_569)
.L_569:
        /*0034*/ 	.word	0x00000080
        /*0038*/ 	.word	0x00000001
        /*003c*/ 	.word	0x00000001


	//----- nvinfo : EIATTR_CBANK_PARAM_SIZE
	.align		4
.L_570:
        /*0040*/ 	.byte	0x03, 0x19
        /*0042*/ 	.short	0x0418


	//----- nvinfo : EIATTR_PARAM_CBANK
	.align		4
        /*0044*/ 	.byte	0x04, 0x0a
        /*0046*/ 	.short	(.L_572 - .L_571)
	.align		4
.L_571:
        /*0048*/ 	.word	index@(.nv.constant0._ZN7cutlass13device_kernelIN5flash19enable_sm80_to_sm89INS1_16FlashAttnFwdSm80INS1_25CollectiveMainloopFwdSm80ILi4ELi1ELb0EN4cute5tupleIJNS5_1CILi128EEENS7_ILi64EEES8_EEELi128ENS_6half_tEfNS_4arch4Sm80ELb0ELb0ELb0ELb1ELb1ELb0ELb1ELb0EEENS1_21CollectiveEpilogueFwdINS6_IJS8_S8_S9_EEENS6_IJNS7_ILi1EEESH_SH_EEESB_SD_Li128ELb1ELb1ELb0ELb0EEENS1_19SingleTileSchedulerILb1ELb0ELb1ELi128EEEEEEEEEvNT_6ParamsE)
        /*004c*/ 	.short	0x0380
        /*004e*/ 	.short	0x0418


	//----- nvinfo : EIATTR_SW_WAR
	.align		4
.L_572:
        /*0050*/ 	.byte	0x04, 0x36
        /*0052*/ 	.short	(.L_574 - .L_573)
.L_573:
        /*0054*/ 	.word	0x00000008
.L_574:


//--------------------- .nv.info._ZN7cutlass13device_kernelIN5flash19enable_sm80_to_sm89INS1_16FlashAttnFwdSm80INS1_25CollectiveMainloopFwdSm80ILi4ELi1ELb0EN4cute5tupleIJNS5_1CILi128EEENS7_ILi64EEES8_EEELi128ENS_6half_tEfNS_4arch4Sm80ELb0ELb0ELb0ELb1ELb1ELb1ELb1ELb0EEENS1_21CollectiveEpilogueFwdINS6_IJS8_S8_S9_EEENS6_IJNS7_ILi1EEESH_SH_EEESB_SD_Li128ELb1ELb1ELb0ELb0EEENS1_19SingleTileSchedulerILb1ELb0ELb1ELi128EEEEEEEEEvNT_6ParamsE --------------------------
	.section	.nv.info._ZN7cutlass13device_kernelIN5flash19enable_sm80_to_sm89INS1_16FlashAttnFwdSm80INS1_25CollectiveMainloopFwdSm80ILi4ELi1ELb0EN4cute5tupleIJNS5_1CILi128EEENS7_ILi64EEES8_EEELi128ENS_6half_tEfNS_4arch4Sm80ELb0ELb0ELb0ELb1ELb1ELb1ELb1ELb0EEENS1_21CollectiveEpilogueFwdINS6_IJS8_S8_S9_EEENS6_IJNS7_ILi1EEESH_SH_EEESB_SD_Li128ELb1ELb1ELb0ELb0EEENS1_19SingleTileSchedulerILb1ELb0ELb1ELi128EEEEEEEEEvNT_6ParamsE,"",@"SHT_CUDA_INFO"
	.sectionflags	@""
	.align	4


	//----- nvinfo : EIATTR_CUDA_API_VERSION
	.align		4
        /*0000*/ 	.byte	0x04, 0x37
        /*0002*/ 	.short	(.L_576 - .L_575)
.L_575:
        /*0004*/ 	.word	0x00000082


	//----- nvinfo : EIATTR_KPARAM_INFO
	.align		4
.L_576:
        /*0008*/ 	.byte	0x04, 0x17
        /*000a*/ 	.short	(.L_578 - .L_577)
.L_577:
        /*000c*/ 	.word	0x00000000
        /*0010*/ 	.short	0x0000
        /*0012*/ 	.short	0x0000
        /*0014*/ 	.byte	0x00, 0xf0, 0x61, 0x10


	//----- nvinfo : EIATTR_SPARSE_MMA_MASK
	.align		4
.L_578:
        /*0018*/ 	.byte	0x03, 0x50
        /*001a*/ 	.short	0x0000


	//----- nvinfo : EIATTR_MAXREG_COUNT
	.align		4
        /*001c*/ 	.byte	0x03, 0x1b
        /*001e*/ 	.short	0x00ff


	//----- nvinfo : EIATTR_MERCURY_ISA_VERSION
	.align		4
        /*0020*/ 	.byte	0x03, 0x5f
        /*0022*/ 	.short	0x0101


	//----- nvinfo : EIATTR_VRC_CTA_INIT_COUNT
	.align		4
        /*0024*/ 	.byte	0x02, 0x4a
	.zero		1
	.zero		1


	//----- nvinfo : EIATTR_EXIT_INSTR_OFFSETS
	.align		4
        /*0028*/ 	.byte	0x04, 0x1c
        /*002a*/ 	.short	(.L_580 - .L_579)


	//   ....[0]....
.L_579:
        /*002c*/ 	.word	0x00000010


	//----- nvinfo : EIATTR_MAX_THREADS
	.align		4
.L_580:
        /*0030*/ 	.byte	0x04, 0x05
        /*0032*/ 	.short	(.L_582 - .L_581)
.L_581:
        /*0034*/ 	.word	0x00000080
        /*0038*/ 	.word	0x00000001
        /*003c*/ 	.word	0x00000001


	//----- nvinfo : EIATTR_CBANK_PARAM_SIZE
	.align		4
.L_582:
        /*0040*/ 	.byte	0x03, 0x19
        /*0042*/ 	.short	0x0418


	//----- nvinfo : EIATTR_PARAM_CBANK
	.align		4
        /*0044*/ 	.byte	0x04, 0x0a
        /*0046*/ 	.short	(.L_584 - .L_583)
	.align		4
.L_583:
        /*0048*/ 	.word	index@(.nv.constant0._ZN7cutlass13device_kernelIN5flash19enable_sm80_to_sm89INS1_16FlashAttnFwdSm80INS1_25CollectiveMainloopFwdSm80ILi4ELi1ELb0EN4cute5tupleIJNS5_1CILi128EEENS7_ILi64EEES8_EEELi128ENS_6half_tEfNS_4arch4Sm80ELb0ELb0ELb0ELb1ELb1ELb1ELb1ELb0EEENS1_21CollectiveEpilogueFwdINS6_IJS8_S8_S9_EEENS6_IJNS7_ILi1EEESH_SH_EEESB_SD_Li128ELb1ELb1ELb0ELb0EEENS1_19SingleTileSchedulerILb1ELb0ELb1ELi128EEEEEEEEEvNT_6ParamsE)
        /*004c*/ 	.short	0x0380
        /*004e*/ 	.short	0x0418


	//----- nvinfo : EIATTR_SW_WAR
	.align		4
.L_584:
        /*0050*/ 	.byte	0x04, 0x36
        /*0052*/ 	.short	(.L_586 - .L_585)
.L_585:
        /*0054*/ 	.word	0x00000008
.L_586:


//--------------------- .nv.info._ZN7cutlass13device_kernelIN5flash19enable_sm80_to_sm89INS1_16FlashAttnFwdSm80INS1_25CollectiveMainloopFwdSm80ILi4ELi1ELb0EN4cute5tupleIJNS5_1CILi128EEENS7_ILi48EEES8_EEELi128ENS_6half_tEfNS_4arch4Sm80ELb0ELb1ELb0ELb0ELb1ELb0ELb1ELb0EEENS1_21CollectiveEpilogueFwdINS6_IJS8_S8_S9_EEENS6_IJNS7_ILi1EEESH_SH_EEESB_SD_Li128ELb0ELb1ELb0ELb0EEENS1_19SingleTileSchedulerILb0ELb0ELb1ELi128EEEEEEEEEvNT_6ParamsE --------------------------
	.section	.nv.info._ZN7cutlass13device_kernelIN5flash19enable_sm80_to_sm89INS1_16FlashAttnFwdSm80INS1_25CollectiveMainloopFwdSm80ILi4ELi1ELb0EN4cute5tupleIJNS5_1CILi128EEENS7_ILi48EEES8_EEELi128ENS_6half_tEfNS_4arch4Sm80ELb0ELb1ELb0ELb0ELb1ELb0ELb1ELb0EEENS1_21CollectiveEpilogueFwdINS6_IJS8_S8_S9_EEENS6_IJNS7_ILi1EEESH_SH_EEESB_SD_Li128ELb0ELb1ELb0ELb0EEENS1_19SingleTileSchedulerILb0ELb0ELb1ELi128EEEEEEEEEvNT_6ParamsE,"",@"SHT_CUDA_INFO"
	.sectionflags	@""
	.align	4


	//----- nvinfo : EIATTR_CUDA_API_VERSION
	.align		4
        /*0000*/ 	.byte	0x04, 0x37
        /*0002*/ 	.short	(.L_588 - .L_587)
.L_587:
        /*0004*/ 	.word	0x00000082


	//----- nvinfo : EIATTR_KPARAM_INFO
	.align		4
.L_588:
        /*0008*/ 	.byte	0x04, 0x17
        /*000a*/ 	.short	(.L_590 - .L_589)
.L_589:
        /*000c*/ 	.word	0x00000000
        /*0010*/ 	.short	0x0000
        /*0012*/ 	.short	0x0000
        /*0014*/ 	.byte	0x00, 0xf0, 0x61, 0x10


	//----- nvinfo : EIATTR_SPARSE_MMA_MASK
	.align		4
.L_590:
        /*0018*/ 	.byte	0x03, 0x50
        /*001a*/ 	.short	0x0000


	//----- nvinfo : EIATTR_MAXREG_COUNT
	.align		4
        /*001c*/ 	.byte	0x03, 0x1b
        /*001e*/ 	.short	0x00ff


	//----- nvinfo : EIATTR_MERCURY_ISA_VERSION
	.align		4
        /*0020*/ 	.byte	0x03, 0x5f
        /*0022*/ 	.short	0x0101


	//----- nvinfo : EIATTR_VRC_CTA_INIT_COUNT
	.align		4
        /*0024*/ 	.byte	0x02, 0x4a
	.zero		1
	.zero		1


	//----- nvinfo : EIATTR_EXIT_INSTR_OFFSETS
	.align		4
        /*0028*/ 	.byte	0x04, 0x1c
        /*002a*/ 	.short	(.L_592 - .L_591)


	//   ....[0]....
.L_591:
        /*002c*/ 	.word	0x00000010


	//----- nvinfo : EIATTR_MAX_THREADS
	.align		4
.L_592:
        /*0030*/ 	.byte	0x04, 0x05
        /*0032*/ 	.short	(.L_594 - .L_593)
.L_593:
        /*0034*/ 	.word	0x00000080
        /*0038*/ 	.word	0x00000001
        /*003c*/ 	.word	0x00000001


	//----- nvinfo : EIATTR_CBANK_PARAM_SIZE
	.align		4
.L_594:
        /*0040*/ 	.byte	0x03, 0x19
        /*0042*/ 	.short	0x0418


	//----- nvinfo : EIATTR_PARAM_CBANK
	.align		4
        /*0044*/ 	.byte	0x04, 0x0a
        /*0046*/ 	.short	(.L_596 - .L_595)
	.align		4
.L_595:
        /*0048*/ 	.word	index@(.nv.constant0._ZN7cutlass13device_kernelIN5flash19enable_sm80_to_sm89INS1_16FlashAttnFwdSm80INS1_25CollectiveMainloopFwdSm80ILi4ELi1ELb0EN4cute5tupleIJNS5_1CILi128EEENS7_ILi48EEES8_EEELi128ENS_6half_tEfNS_4arch4Sm80ELb0ELb1ELb0ELb0ELb1ELb0ELb1ELb0EEENS1_21CollectiveEpilogueFwdINS6_IJS8_S8_S9_EEENS6_IJNS7_ILi1EEESH_SH_EEESB_SD_Li128ELb0ELb1ELb0ELb0EEENS1_19SingleTileSchedulerILb0ELb0ELb1ELi128EEEEEEEEEvNT_6ParamsE)
        /*004c*/ 	.short	0x0380
        /*004e*/ 	.short	0x0418


	//----- nvinfo : EIATTR_SW_WAR
	.align		4
.L_596:
        /*0050*/ 	.byte	0x04, 0x36
        /*0052*/ 	.short	(.L_598 - .L_597)
.L_597:
        /*0054*/ 	.word	0x00000008
.L_598:


//--------------------- .nv.info._ZN7cutlass13device_kernelIN5flash19enable_sm80_to_sm89INS1_16FlashAttnFwdSm80INS1_25CollectiveMainloopFwdSm80ILi4ELi1ELb0EN4cute5tupleIJNS5_1CILi128EEENS7_ILi48EEES8_EEELi128ENS_6half_tEfNS_4arch4Sm80ELb0ELb1ELb0ELb1ELb1ELb0ELb1ELb0EEENS1_21CollectiveEpilogueFwdINS6_IJS8_S8_S9_EEENS6_IJNS7_ILi1EEESH_SH_EEESB_SD_Li128ELb1ELb1ELb0ELb0EEENS1_19SingleTileSchedulerILb1ELb0ELb1ELi128EEEEEEEEEvNT_6ParamsE --------------------------
	.section	.nv.info._ZN7cutlass13device_kernelIN5flash19enable_sm80_to_sm89INS1_16FlashAttnFwdSm80INS1_25CollectiveMainloopFwdSm80ILi4ELi1ELb0EN4cute5tupleIJNS5_1CILi128EEENS7_ILi48EEES8_EEELi128ENS_6half_tEfNS_4arch4Sm80ELb0ELb1ELb0ELb1ELb1ELb0ELb1ELb0EEENS1_21CollectiveEpilogueFwdINS6_IJS8_S8_S9_EEENS6_IJNS7_ILi1EEESH_SH_EEESB_SD_Li128ELb1ELb1ELb0ELb0EEENS1_19SingleTileSchedulerILb1ELb0ELb1ELi128EEEEEEEEEvNT_6ParamsE,"",@"SHT_CUDA_INFO"
	.sectionflags	@""
	.align	4


	//----- nvinfo : EIATTR_CUDA_API_VERSION
	.align		4
        /*0000*/ 	.byte	0x04, 0x37
        /*0002*/ 	.short	(.L_600 - .L_599)
.L_599:
        /*0004*/ 	.word	0x00000082


	//----- nvinfo : EIATTR_KPARAM_INFO
	.align		4
.L_600:
        /*0008*/ 	.byte	0x04, 0x17
        /*000a*/ 	.short	(.L_602 - .L_601)
.L_601:
        /*000c*/ 	.word	0x00000000
        /*0010*/ 	.short	0x0000
        /*0012*/ 	.short	0x0000
        /*0014*/ 	.byte	0x00, 0xf0, 0x61, 0x10


	//----- nvinfo : EIATTR_SPARSE_MMA_MASK
	.align		4
.L_602:
        /*0018*/ 	.byte	0x03, 0x50
        /*001a*/ 	.short	0x0000


	//----- nvinfo : EIATTR_MAXREG_COUNT
	.align		4
        /*001c*/ 	.byte	0x03, 0x1b
        /*001e*/ 	.short	0x00ff


	//----- nvinfo : EIATTR_MERCURY_ISA_VERSION
	.align		4
        /*0020*/ 	.byte	0x03, 0x5f
        /*0022*/ 	.short	0x0101


	//----- nvinfo : EIATTR_VRC_CTA_INIT_COUNT
	.align		4
        /*0024*/ 	.byte	0x02, 0x4a
	.zero		1
	.zero		1


	//----- nvinfo : EIATTR_EXIT_INSTR_OFFSETS
	.align		4
        /*0028*/ 	.byte	0x04, 0x1c
        /*002a*/ 	.short	(.L_604 - .L_603)


	//   ....[0]....
.L_603:
        /*002c*/ 	.word	0x00000010


	//----- nvinfo : EIATTR_MAX_THREADS
	.align		4
.L_604:
        /*0030*/ 	.byte	0x04, 0x05
        /*0032*/ 	.short	(.L_606 - .L_605)
.L_605:
        /*0034*/ 	.word	0x00000080
        /*0038*/ 	.word	0x00000001
        /*003c*/ 	.word	0x00000001


	//----- nvinfo : EIATTR_CBANK_PARAM_SIZE
	.align		4
.L_606:
        /*0040*/ 	.byte	0x03, 0x19
        /*0042*/ 	.short	0x0418


	//----- nvinfo : EIATTR_PARAM_CBANK
	.align		4
        /*0044*/ 	.byte	0x04, 0x0a
        /*0046*/ 	.short	(.L_608 - .L_607)
	.align		4
.L_607:
        /*0048*/ 	.word	index@(.nv.constant0._ZN7cutlass13device_kernelIN5flash19enable_sm80_to_sm89INS1_16FlashAttnFwdSm80INS1_25CollectiveMainloopFwdSm80ILi4ELi1ELb0EN4cute5tupleIJNS5_1CILi128EEENS7_ILi48EEES8_EEELi128ENS_6half_tEfNS_4arch4Sm80ELb0ELb1ELb0ELb1ELb1ELb0ELb1ELb0EEENS1_21CollectiveEpilogueFwdINS6_IJS8_S8_S9_EEENS6_IJNS7_ILi1EEESH_SH_EEESB_SD_Li128ELb1ELb1ELb0ELb0EEENS1_19SingleTileSchedulerILb1ELb0ELb1ELi128EEEEEEEEEvNT_6ParamsE)
        /*004c*/ 	.short	0x0380
        /*004e*/ 	.short	0x0418


	//----- nvinfo : EIATTR_SW_WAR
	.align		4
.L_608:
        /*0050*/ 	.byte	0x04, 0x36
        /*0052*/ 	.short	(.L_610 - .L_609)
.L_609:
        /*0054*/ 	.word	0x00000008
.L_610:


//--------------------- .nv.info._ZN7cutlass13device_kernelIN5flash19enable_sm80_to_sm89INS1_16FlashAttnFwdSm80INS1_25CollectiveMainloopFwdSm80ILi4ELi1ELb0EN4cute5tupleIJNS5_1CILi128EEENS7_ILi48EEES8_EEELi128ENS_6half_tEfNS_4arch4Sm80ELb0ELb1ELb0ELb1ELb1ELb1ELb1ELb0EEENS1_21CollectiveEpilogueFwdINS6_IJS8_S8_S9_EEENS6_IJNS7_ILi1EEESH_SH_EEESB_SD_Li128ELb1ELb1ELb0ELb0EEENS1_19SingleTileSchedulerILb1ELb0ELb1ELi128EEEEEEEEEvNT_6ParamsE --------------------------
	.section	.nv.info._ZN7cutlass13device_kernelIN5flash19enable_sm80_to_sm89INS1_16FlashAttnFwdSm80INS1_25CollectiveMainloopFwdSm80ILi4ELi1ELb0EN4cute5tupleIJNS5_1CILi128EEENS7_ILi48EEES8_EEELi128ENS_6half_tEfNS_4arch4Sm80ELb0ELb1ELb0ELb1ELb1ELb1ELb1ELb0EEENS1_21CollectiveEpilogueFwdINS6_IJS8_S8_S9_EEENS6_IJNS7_ILi1EEESH_SH_EEESB_SD_Li128ELb1ELb1ELb0ELb0EEENS1_19SingleTileSchedulerILb1ELb0ELb1ELi128EEEEEEEEEvNT_6ParamsE,"",@"SHT_CUDA_INFO"
	.sectionflags	@""
	.align	4


	//----- nvinfo : EIATTR_CUDA_API_VERSION
	.align		4
        /*0000*/ 	.byte	0x04, 0x37
        /*0002*/ 	.short	(.L_612 - .L_611)
.L_611:
        /*0004*/ 	.word	0x00000082


	//----- nvinfo : EIATTR_KPARAM_INFO
	.align		4
.L_612:
        /*0008*/ 	.byte	0x04, 0x17
        /*000a*/ 	.short	(.L_614 - .L_613)
.L_613:
        /*000c*/ 	.word	0x00000000
        /*0010*/ 	.short	0x0000
        /*0012*/ 	.short	0x0000
        /*0014*/ 	.byte	0x00, 0xf0, 0x61, 0x10


	//----- nvinfo : EIATTR_SPARSE_MMA_MASK
	.align		4
.L_614:
        /*0018*/ 	.byte	0x03, 0x50
        /*001a*/ 	.short	0x0000


	//----- nvinfo : EIATTR_MAXREG_COUNT
	.align		4
        /*001c*/ 	.byte	0x03, 0x1b
        /*001e*/ 	.short	0x00ff


	//----- nvinfo : EIATTR_MERCURY_ISA_VERSION
	.align		4
        /*0020*/ 	.byte	0x03, 0x5f
        /*0022*/ 	.short	0x0101


	//----- nvinfo : EIATTR_VRC_CTA_INIT_COUNT
	.align		4
        /*0024*/ 	.byte	0x02, 0x4a
	.zero		1
	.zero		1


	//----- nvinfo : EIATTR_EXIT_INSTR_OFFSETS
	.align		4
        /*0028*/ 	.byte	0x04, 0x1c
        /*002a*/ 	.short	(.L_616 - .L_615)


	//   ....[0]....
.L_615:
        /*002c*/ 	.word	0x00000010


	//----- nvinfo : EIATTR_MAX_THREADS
	.align		4
.L_616:
        /*0030*/ 	.byte	0x04, 0x05
        /*0032*/ 	.short	(.L_618 - .L_617)
.L_617:
        /*0034*/ 	.word	0x00000080
        /*0038*/ 	.word	0x00000001
        /*003c*/ 	.word	0x00000001


	//----- nvinfo : EIATTR_CBANK_PARAM_SIZE
	.align		4
.L_618:
        /*0040*/ 	.byte	0x03, 0x19
        /*0042*/ 	.short	0x0418


	//----- nvinfo : EIATTR_PARAM_CBANK
	.align		4
        /*0044*/ 	.byte	0x04, 0x0a
        /*0046*/ 	.short	(.L_620 - .L_619)
	.align		4
.L_619:
        /*0048*/ 	.word	index@(.nv.constant0._ZN7cutlass13device_kernelIN5flash19enable_sm80_to_sm89INS1_16FlashAttnFwdSm80INS1_25CollectiveMainloopFwdSm80ILi4ELi1ELb0EN4cute5tupleIJNS5_1CILi128EEENS7_ILi48EEES8_EEELi128ENS_6half_tEfNS_4arch4Sm80ELb0ELb1ELb0ELb1ELb1ELb1ELb1ELb0EEENS1_21CollectiveEpilogueFwdINS6_IJS8_S8_S9_EEENS6_IJNS7_ILi1EEESH_SH_EEESB_SD_Li128ELb1ELb1ELb0ELb0EEENS1_19SingleTileSchedulerILb1ELb0ELb1ELi128EEEEEEEEEvNT_6ParamsE)
        /*004c*/ 	.short	0x0380
        /*004e*/ 	.short	0x0418


	//----- nvinfo : EIATTR_SW_WAR
	.align		4
.L_620:
        /*0050*/ 	.byte	0x04, 0x36
        /*0052*/ 	.short	(.L_622 - .L_621)
.L_621:
        /*0054*/ 	.word	0x00000008
.L_622:


//--------------------- .nv.info._ZN7cutlass13device_kernelIN5flash19enable_sm80_to_sm89INS1_16FlashAttnFwdSm80INS1_25CollectiveMainloopFwdSm80ILi4ELi1ELb0EN4cute5tupleIJNS5_1CILi128EEENS7_ILi64EEES8_EEELi128ENS_6half_tEfNS_4arch4Sm80ELb1ELb0ELb0ELb0ELb1ELb0ELb1ELb0EEENS1_21CollectiveEpilogueFwdINS6_IJS8_S8_S9_EEENS6_IJNS7_ILi1EEESH_SH_EEESB_SD_Li128ELb0ELb1ELb0ELb0EEENS1_30DynamicPersistentTileSchedulerILi128ELi128ELb0ELb1ELb0EEEEEEEEEvNT_6ParamsE --------------------------
	.section	.nv.info._ZN7cutlass13device_kernelIN5flash19enable_sm80_to_sm89INS1_16FlashAttnFwdSm80INS1_25CollectiveMainloopFwdSm80ILi4ELi1ELb0EN4cute5tupleIJNS5_1CILi128EEENS7_ILi64EEES8_EEELi128ENS_6half_tEfNS_4arch4Sm80ELb1ELb0ELb0ELb0ELb1ELb0ELb1ELb0EEENS1_21CollectiveEpilogueFwdINS6_IJS8_S8_S9_EEENS6_IJNS7_ILi1EEESH_SH_EEESB_SD_Li128ELb0ELb1ELb0ELb0EEENS1_30DynamicPersistentTileSchedulerILi128ELi128ELb0ELb1ELb0EEEEEEEEEvNT_6ParamsE,"",@"SHT_CUDA_INFO"
	.sectionflags	@""
	.align	4


	//----- nvinfo : EIATTR_CUDA_API_VERSION
	.align		4
        /*0000*/ 	.byte	0x04, 0x37
        /*0002*/ 	.short	(.L_624 - .L_623)
.L_623:
        /*0004*/ 	.word	0x00000082


	//----- nvinfo : EIATTR_KPARAM_INFO
	.align		4
.L_624:
        /*0008*/ 	.byte	0x04, 0x17
        /*000a*/ 	.short	(.L_626 - .L_625)
.L_625:
        /*000c*/ 	.word	0x00000000
        /*0010*/ 	.short	0x0000
        /*0012*/ 	.short	0x0000
        /*0014*/ 	.byte	0x00, 0xf0, 0xa1, 0x10


	//----- nvinfo : EIATTR_SPARSE_MMA_MASK
	.align		4
.L_626:
        /*0018*/ 	.byte	0x03, 0x50
        /*001a*/ 	.short	0x0000


	//----- nvinfo : EIATTR_MAXREG_COUNT
	.align		4
        /*001c*/ 	.byte	0x03, 0x1b
        /*001e*/ 	.short	0x00ff


	//----- nvinfo : EIATTR_MERCURY_ISA_VERSION
	.align		4
        /*0020*/ 	.byte	0x03, 0x5f
        /*0022*/ 	.short	0x0101


	//----- nvinfo : EIATTR_VRC_CTA_INIT_COUNT
	.align		4
        /*0024*/ 	.byte	0x02, 0x4a
	.zero		1
	.zero		1


	//----- nvinfo : EIATTR_EXIT_INSTR_OFFSETS
	.align		4
        /*0028*/ 	.byte	0x04, 0x1c
        /*002a*/ 	.short	(.L_628 - .L_627)


	//   ....[0]....
.L_627:
        /*002c*/ 	.word	0x00000010


	//----- nvinfo : EIATTR_MAX_THREADS
	.align		4
.L_628:
        /*0030*/ 	.byte	0x04, 0x05
        /*0032*/ 	.short	(.L_630 - .L_629)
.L_629:
        /*0034*/ 	.word	0x00000080
        /*0038*/ 	.word	0x00000001
        /*003c*/ 	.word	0x00000001


	//----- nvinfo : EIATTR_CBANK_PARAM_SIZE
	.align		4
.L_630:
        /*0040*/ 	.byte	0x03, 0x19
        /*0042*/ 	.short	0x0428


	//----- nvinfo : EIATTR_PARAM_CBANK
	.align		4
        /*0044*/ 	.byte	0x04, 0x0a
        /*0046*/ 	.short	(.L_632 - .L_631)
	.align		4
.L_631:
        /*0048*/ 	.word	index@(.nv.constant0._ZN7cutlass13device_kernelIN5flash19enable_sm80_to_sm89INS1_16FlashAttnFwdSm80INS1_25CollectiveMainloopFwdSm80ILi4ELi1ELb0EN4cute5tupleIJNS5_1CILi128EEENS7_ILi64EEES8_EEELi128ENS_6half_tEfNS_4arch4Sm80ELb1ELb0ELb0ELb0ELb1ELb0ELb1ELb0EEENS1_21CollectiveEpilogueFwdINS6_IJS8_S8_S9_EEENS6_IJNS7_ILi1EEESH_SH_EEESB_SD_Li128ELb0ELb1ELb0ELb0EEENS1_30DynamicPersistentTileSchedulerILi128ELi128ELb0ELb1ELb0EEEEEEEEEvNT_6ParamsE)
        /*004c*/ 	.short	0x0380
        /*004e*/ 	.short	0x0428


	//----- nvinfo : EIATTR_SW_WAR
	.align		4
.L_632:
        /*0050*/ 	.byte	0x04, 0x36
        /*0052*/ 	.short	(.L_634 - .L_633)
.L_633:
        /*0054*/ 	.word	0x00000008
.L_634:


//--------------------- .nv.info._ZN7cutlass13device_kernelIN5flash19enable_sm80_to_sm89INS1_16FlashAttnFwdSm80INS1_25CollectiveMainloopFwdSm80ILi4ELi1ELb0EN4cute5tupleIJNS5_1CILi128EEENS7_ILi64EEES8_EEELi128ENS_6half_tEfNS_4arch4Sm80ELb1ELb0ELb0ELb1ELb1ELb0ELb1ELb0EEENS1_21CollectiveEpilogueFwdINS6_IJS8_S8_S9_EEENS6_IJNS7_ILi1EEESH_SH_EEESB_SD_Li128ELb1ELb1ELb0ELb0EEENS1_19SingleTileSchedulerILb1ELb0ELb1ELi128EEEEEEEEEvNT_6ParamsE --------------------------
	.section	.nv.info._ZN7cutlass13device_kernelIN5flash19enable_sm80_to_sm89INS1_16FlashAttnFwdSm80INS1_25CollectiveMainloopFwdSm80ILi4ELi1ELb0EN4cute5tupleIJNS5_1CILi128EEENS7_ILi64EEES8_EEELi128ENS_6half_tEfNS_4arch4Sm80ELb1ELb0ELb0ELb1ELb1ELb0ELb1ELb0EEENS1_21CollectiveEpilogueFwdINS6_IJS8_S8_S9_EEENS6_IJNS7_ILi1EEESH_SH_EEESB_SD_Li128ELb1ELb1ELb0ELb0EEENS1_19SingleTileSchedulerILb1ELb0ELb1ELi128EEEEEEEEEvNT_6ParamsE,"",@"SHT_CUDA_INFO"
	.sectionflags	@""
	.align	4


	//----- nvinfo : EIATTR_CUDA_API_VERSION
	.align		4
        /*0000*/ 	.byte	0x04, 0x37
        /*0002*/ 	.short	(.L_636 - .L_635)
.L_635:
        /*0004*/ 	.word	0x00000082


	//----- nvinfo : EIATTR_KPARAM_INFO
	.align		4
.L_636:
        /*0008*/ 	.byte	0x04, 0x17
        /*000a*/ 	.short	(.L_638 - .L_637)
.L_637:
        /*000c*/ 	.word	0x00000000
        /*0010*/ 	.short	0x0000
        /*0012*/ 	.short	0x0000
        /*0014*/ 	.byte	0x00, 0xf0, 0x61, 0x10


	//----- nvinfo : EIATTR_SPARSE_MMA_MASK
	.align		4
.L_638:
        /*0018*/ 	.byte	0x03, 0x50
        /*001a*/ 	.short	0x0000


	//----- nvinfo : EIATTR_MAXREG_COUNT
	.align		4
        /*001c*/ 	.byte	0x03, 0x1b
        /*001e*/ 	.short	0x00ff


	//----- nvinfo : EIATTR_MERCURY_ISA_VERSION
	.align		4
        /*0020*/ 	.byte	0x03, 0x5f
        /*0022*/ 	.short	0x0101


	//----- nvinfo : EIATTR_VRC_CTA_INIT_COUNT
	.align		4
        /*0024*/ 	.byte	0x02, 0x4a
	.zero		1
	.zero		1


	//----- nvinfo : EIATTR_EXIT_INSTR_OFFSETS
	.align		4
        /*0028*/ 	.byte	0x04, 0x1c
        /*002a*/ 	.short	(.L_640 - .L_639)


	//   ....[0]....
.L_639:
        /*002c*/ 	.word	0x00000010


	//----- nvinfo : EIATTR_MAX_THREADS
	.align		4
.L_640:
        /*0030*/ 	.byte	0x04, 0x05
        /*0032*/ 	.short	(.L_642 - .L_641)
.L_641:
        /*0034*/ 	.word	0x00000080
        /*0038*/ 	.word	0x00000001
        /*003c*/ 	.word	0x00000001


	//----- nvinfo : EIATTR_CBANK_PARAM_SIZE
	.align		4
.L_642:
        /*0040*/ 	.byte	0x03, 0x19
        /*0042*/ 	.short	0x0418


	//----- nvinfo : EIATTR_PARAM_CBANK
	.align		4
        /*0044*/ 	.byte	0x04, 0x0a
        /*0046*/ 	.short	(.L_644 - .L_643)
	.align		4
.L_643:
        /*0048*/ 	.word	index@(.nv.constant0._ZN7cutlass13device_kernelIN5flash19enable_sm80_to_sm89INS1_16FlashAttnFwdSm80INS1_25CollectiveMainloopFwdSm80ILi4ELi1ELb0EN4cute5tupleIJNS5_1CILi128EEENS7_ILi64EEES8_EEELi128ENS_6half_tEfNS_4arch4Sm80ELb1ELb0ELb0ELb1ELb1ELb0ELb1ELb0EEENS1_21CollectiveEpilogueFwdINS6_IJS8_S8_S9_EEENS6_IJNS7_ILi1EEESH_SH_EEESB_SD_Li128ELb1ELb1ELb0ELb0EEENS1_19SingleTileSchedulerILb1ELb0ELb1ELi128EEEEEEEEEvNT_6ParamsE)
        /*004c*/ 	.short	0x0380
        /*004e*/ 	.short	0x0418


	//----- nvinfo : EIATTR_SW_WAR
	.align		4
.L_644:
        /*0050*/ 	.byte	0x04, 0x36
        /*0052*/ 	.short	(.L_646 - .L_645)
.L_645:
        /*0054*/ 	.word	0x00000008
.L_646:


//--------------------- .nv.info._ZN7cutlass13device_kernelIN5flash19enable_sm80_to_sm89INS1_16FlashAttnFwdSm80INS1_25CollectiveMainloopFwdSm80ILi4ELi1ELb0EN4cute5tupleIJNS5_1CILi128EEENS7_ILi64EEES8_EEELi128ENS_6half_tEfNS_4arch4Sm80ELb1ELb0ELb0ELb1ELb1ELb1ELb1ELb0EEENS1_21CollectiveEpilogueFwdINS6_IJS8_S8_S9_EEENS6_IJNS7_ILi1EEESH_SH_EEESB_SD_Li128ELb1ELb1ELb0ELb0EEENS1_19SingleTileSchedulerILb1ELb0ELb1ELi128EEEEEEEEEvNT_6ParamsE --------------------------
	.section	.nv.info._ZN7cutlass13device_kernelIN5flash19enable_sm80_to_sm89INS1_16FlashAttnFwdSm80INS1_25CollectiveMainloopFwdSm80ILi4ELi1ELb0EN4cute5tupleIJNS5_1CILi128EEENS7_ILi64EEES8_EEELi128ENS_6half_tEfNS_4arch4Sm80ELb1ELb0ELb0ELb1ELb1ELb1ELb1ELb0EEENS1_21CollectiveEpilogueFwdINS6_IJS8_S8_S9_EEENS6_IJNS7_ILi1EEESH_SH_EEESB_SD_Li128ELb1ELb1ELb0ELb0EEENS1_19SingleTileSchedulerILb1ELb0ELb1ELi128EEEEEEEEEvNT_6ParamsE,"",@"SHT_CUDA_INFO"
	.sectionflags	@""
	.align	4


	//----- nvinfo : EIATTR_CUDA_API_VERSION
	.align		4
        /*0000*/ 	.byte	0x04, 0x37
        /*0002*/ 	.short	(.L_648 - .L_647)
.L_647:
        /*0004*/ 	.word	0x00000082


	//----- nvinfo : EIATTR_KPARAM_INFO
	.align		4
.L_648:
        /*0008*/ 	.byte	0x04, 0x17
        /*000a*/ 	.short	(.L_650 - .L_649)
.L_649:
        /*000c*/ 	.word	0x00000000
        /*0010*/ 	.short	0x0000
        /*0012*/ 	.short	0x0000
        /*0014*/ 	.byte	0x00, 0xf0, 0x61, 0x10


	//----- nvinfo : EIATTR_SPARSE_MMA_MASK
	.align		4
.L_650:
        /*0018*/ 	.byte	0x03, 0x50
        /*001a*/ 	.short	0x0000


	//----- nvinfo : EIATTR_MAXREG_COUNT
	.align		4
        /*001c*/ 	.byte	0x03, 0x1b
        /*001e*/ 	.short	0x00ff


	//----- nvinfo : EIATTR_MERCURY_ISA_VERSION
	.align		4
        /*0020*/ 	.byte	0x03, 0x5f
        /*0022*/ 	.short	0x0101


	//----- nvinfo : EIATTR_VRC_CTA_INIT_COUNT
	.align		4
        /*0024*/ 	.byte	0x02, 0x4a
	.zero		1
	.zero		1


	//----- nvinfo : EIATTR_EXIT_INSTR_OFFSETS
	.align		4
        /*0028*/ 	.byte	0x04, 0x1c
        /*002a*/ 	.short	(.L_652 - .L_651)


	//   ....[0]....
.L_651:
        /*002c*/ 	.word	0x00000010


	//----- nvinfo : EIATTR_MAX_THREADS
	.align		4
.L_652:
        /*0030*/ 	.byte	0x04, 0x05
        /*0032*/ 	.short	(.L_654 - .L_653)
.L_653:
        /*0034*/ 	.word	0x00000080
        /*0038*/ 	.word	0x00000001
        /*003c*/ 	.word	0x00000001


	//----- nvinfo : EIATTR_CBANK_PARAM_SIZE
	.align		4
.L_654:
        /*0040*/ 	.byte	0x03, 0x19
        /*0042*/ 	.short	0x0418


	//----- nvinfo : EIATTR_PARAM_CBANK
	.align		4
        /*0044*/ 	.byte	0x04, 0x0a
        /*0046*/ 	.short	(.L_656 - .L_655)
	.align		4
.L_655:
        /*0048*/ 	.word	index@(.nv.constant0._ZN7cutlass13device_kernelIN5flash19enable_sm80_to_sm89INS1_16FlashAttnFwdSm80INS1_25CollectiveMainloopFwdSm80ILi4ELi1ELb0EN4cute5tupleIJNS5_1CILi128EEENS7_ILi64EEES8_EEELi128ENS_6half_tEfNS_4arch4Sm80ELb1ELb0ELb0ELb1ELb1ELb1ELb1ELb0EEENS1_21CollectiveEpilogueFwdINS6_IJS8_S8_S9_EEENS6_IJNS7_ILi1EEESH_SH_EEESB_SD_Li128ELb1ELb1ELb0ELb0EEENS1_19SingleTileSchedulerILb1ELb0ELb1ELi128EEEEEEEEEvNT_6ParamsE)
        /*004c*/ 	.short	0x0380
        /*004e*/ 	.short	0x0418


	//----- nvinfo : EIATTR_SW_WAR
	.align		4
.L_656:
        /*0050*/ 	.byte	0x04, 0x36
        /*0052*/ 	.short	(.L_658 - .L_657)
.L_657:
        /*0054*/ 	.word	0x00000008
.L_658:


//--------------------- .nv.callgraph             --------------------------
	.section	.nv.callgraph,"",@"SHT_CUDA_CALLGRAPH"
	.align	4
	.sectionentsize	8
	.align		4
        /*0000*/ 	.word	0x00000000
	.align		4
        /*0004*/ 	.word	0xffffffff
	.align		4
        /*0008*/ 	.word	0x00000000
	.align		4
        /*000c*/ 	.word	0xfffffffe
	.align		4
        /*0010*/ 	.word	0x00000000
	.align		4
        /*0014*/ 	.word	0xfffffffd
	.align		4
        /*0018*/ 	.word	0x00000000
	.align		4
        /*001c*/ 	.word	0xfffffffc


//--------------------- .nv.constant4             --------------------------
	.section	.nv.constant4,"a",@progbits
	.align	8
	.align		8
.nv.constant4:
        /*0000*/ 	.dword	_ZN83_INTERNAL_44eea984_47_flash_fwd_hdim128_fp16_paged_softcapall_sm80_cu_ceb34e2a_30794cuda3std3__45__cpo5beginE
	.align		8
        /*0008*/ 	.dword	_ZN83_INTERNAL_44eea984_47_flash_fwd_hdim128_fp16_paged_softcapall_sm80_cu_ceb34e2a_30794cuda3std3__45__cpo3endE
	.align		8
        /*0010*/ 	.dword	_ZN83_INTERNAL_44eea984_47_flash_fwd_hdim128_fp16_paged_softcapall_sm80_cu_ceb34e2a_30794cuda3std3__45__cpo6cbeginE
	.align		8
        /*0018*/ 	.dword	_ZN83_INTERNAL_44eea984_47_flash_fwd_hdim128_fp16_paged_softcapall_sm80_cu_ceb34e2a_30794cuda3std3__45__cpo4cendE
	.align		8
        /*0020*/ 	.dword	_ZN83_INTERNAL_44eea984_47_flash_fwd_hdim128_fp16_paged_softcapall_sm80_cu_ceb34e2a_30794cuda3std3__485_GLOBAL__N__44eea984_47_flash_fwd_hdim128_fp16_paged_softcapall_sm80_cu_ceb34e2a_30796ignoreE
	.align		8
        /*0028*/ 	.dword	_ZN83_INTERNAL_44eea984_47_flash_fwd_hdim128_fp16_paged_softcapall_sm80_cu_ceb34e2a_30794cuda3std3__419piecewise_constructE
	.align		8
        /*0030*/ 	.dword	_ZN83_INTERNAL_44eea984_47_flash_fwd_hdim128_fp16_paged_softcapall_sm80_cu_ceb34e2a_30794cuda3std3__48in_placeE
	.align		8
        /*0038*/ 	.dword	_ZN83_INTERNAL_44eea984_47_flash_fwd_hdim128_fp16_paged_softcapall_sm80_cu_ceb34e2a_30794cuda3std6ranges3__45__cpo4swapE
	.align		8
        /*0040*/ 	.dword	_ZN83_INTERNAL_44eea984_47_flash_fwd_hdim128_fp16_paged_softcapall_sm80_cu_ceb34e2a_30794cuda3std6ranges3__45__cpo9iter_moveE
	.align		8
        /*0048*/ 	.dword	_ZN83_INTERNAL_44eea984_47_flash_fwd_hdim128_fp16_paged_softcapall_sm80_cu_ceb34e2a_30794cute7productE
	.align		8
        /*0050*/ 	.dword	_ZN83_INTERNAL_44eea984_47_flash_fwd_hdim128_fp16_paged_softcapall_sm80_cu_ceb34e2a_30794cute1_E


//--------------------- .text._ZN7cutlass13device_kernelIN5flash19enable_sm80_to_sm89INS1_16FlashAttnFwdSm80INS1_25CollectiveMainloopFwdSm80ILi8ELi1ELb1EN4cute5tupleIJNS5_1CILi128EEES8_S8_EEELi128ENS_6half_tEfNS_4arch4Sm80ELb0ELb0ELb1ELb0ELb1ELb0ELb1ELb0EEENS1_21CollectiveEpilogueFwdIS9_NS6_IJNS7_ILi1EEESF_SF_EEESA_SC_Li256ELb0ELb1ELb0ELb0EEENS1_19SingleTileSchedulerILb0ELb0ELb1ELi128EEEEEEEEEvNT_6ParamsE --------------------------
	.section	.text._ZN7cutlass13device_kernelIN5flash19enable_sm80_to_sm89INS1_16FlashAttnFwdSm80INS1_25CollectiveMainloopFwdSm80ILi8ELi1ELb1EN4cute5tupleIJNS5_1CILi128EEES8_S8_EEELi128ENS_6half_tEfNS_4arch4Sm80ELb0ELb0ELb1ELb0ELb1ELb0ELb1ELb0EEENS1_21CollectiveEpilogueFwdIS9_NS6_IJNS7_ILi1EEESF_SF_EEESA_SC_Li256ELb0ELb1ELb0ELb0EEENS1_19SingleTileSchedulerILb0ELb0ELb1ELi128EEEEEEEEEvNT_6ParamsE,"ax",@progbits
	.align	128
.text._ZN7cutlass13device_kernelIN5flash19enable_sm80_to_sm89INS1_16FlashAttnFwdSm80INS1_25CollectiveMainloopFwdSm80ILi8ELi1ELb1EN4cute5tupleIJNS5_1CILi128EEES8_S8_EEELi128ENS_6half_tEfNS_4arch4Sm80ELb0ELb0ELb1ELb0ELb1ELb0ELb1ELb0EEENS1_21CollectiveEpilogueFwdIS9_NS6_IJNS7_ILi1EEESF_SF_EEESA_SC_Li256ELb0ELb1ELb0ELb0EEENS1_19SingleTileSchedulerILb0ELb0ELb1ELi128EEEEEEEEEvNT_6ParamsE:
        .type           _ZN7cutlass13device_kernelIN5flash19enable_sm80_to_sm89INS1_16FlashAttnFwdSm80INS1_25CollectiveMainloopFwdSm80ILi8ELi1ELb1EN4cute5tupleIJNS5_1CILi128EEES8_S8_EEELi128ENS_6half_tEfNS_4arch4Sm80ELb0ELb0ELb1ELb0ELb1ELb0ELb1ELb0EEENS1_21CollectiveEpilogueFwdIS9_NS6_IJNS7_ILi1EEESF_SF_EEESA_SC_Li256ELb0ELb1ELb0ELb0EEENS1_19SingleTileSchedulerILb0ELb0ELb1ELi128EEEEEEEEEvNT_6ParamsE,@function
        .size           _ZN7cutlass13device_kernelIN5flash19enable_sm80_to_sm89INS1_16FlashAttnFwdSm80INS1_25CollectiveMainloopFwdSm80ILi8ELi1ELb1EN4cute5tupleIJNS5_1CILi128EEES8_S8_EEELi128ENS_6half_tEfNS_4arch4Sm80ELb0ELb0ELb1ELb0ELb1ELb0ELb1ELb0EEENS1_21CollectiveEpilogueFwdIS9_NS6_IJNS7_ILi1EEESF_SF_EEESA_SC_Li256ELb0ELb1ELb0ELb0EEENS1_19SingleTileSchedulerILb0ELb0ELb1ELi128EEEEEEEEEvNT_6ParamsE,(.L_x_36 - _ZN7cutlass13device_kernelIN5flash19enable_sm80_to_sm89INS1_16FlashAttnFwdSm80INS1_25CollectiveMainloopFwdSm80ILi8ELi1ELb1EN4cute5tupleIJNS5_1CILi128EEES8_S8_EEELi128ENS_6half_tEfNS_4arch4Sm80ELb0ELb0ELb1ELb0ELb1ELb0ELb1ELb0EEENS1_21CollectiveEpilogueFwdIS9_NS6_IJNS7_ILi1EEESF_SF_EEESA_SC_Li256ELb0ELb1ELb0ELb0EEENS1_19SingleTileSchedulerILb0ELb0ELb1ELi128EEEEEEEEEvNT_6ParamsE)
        .other          _ZN7cutlass13device_kernelIN5flash19enable_sm80_to_sm89INS1_16FlashAttnFwdSm80INS1_25CollectiveMainloopFwdSm80ILi8ELi1ELb1EN4cute5tupleIJNS5_1CILi128EEES8_S8_EEELi128ENS_6half_tEfNS_4arch4Sm80ELb0ELb0ELb1ELb0ELb1ELb0ELb1ELb0EEENS1_21CollectiveEpilogueFwdIS9_NS6_IJNS7_ILi1EEESF_SF_EEESA_SC_Li256ELb0ELb1ELb0ELb0EEENS1_19SingleTileSchedulerILb0ELb0ELb1ELi128EEEEEEEEEvNT_6ParamsE,@"STO_CUDA_ENTRY STV_DEFAULT"
_ZN7cutlass13device_kernelIN5flash19enable_sm80_to_sm89INS1_16FlashAttnFwdSm80INS1_25CollectiveMainloopFwdSm80ILi8ELi1ELb1EN4cute5tupleIJNS5_1CILi128EEES8_S8_EEELi128ENS_6half_tEfNS_4arch4Sm80ELb0ELb0ELb1ELb0ELb1ELb0ELb1ELb0EEENS1_21CollectiveEpilogueFwdIS9_NS6_IJNS7_ILi1EEESF_SF_EEESA_SC_Li256ELb0ELb1ELb0ELb0EEENS1_19SingleTileSchedulerILb0ELb0ELb1ELi128EEEEEEEEEvNT_6ParamsE:
[----:B------:R-:W-:Y:S01]  /*0000*/  LDC R1, c[0x0][0x37c] ;  /* 0x0000df00ff017b82 */ /* 0x000fe20000000800 */
[----:B------:R-:W-:Y:S05]  /*0010*/  EXIT ;  /* 0x000000000000794d */ /* 0x000fea0003800000 */
.L_x_0:
[----:B------:R-:W-:-:S00]  /*0020*/  BRA `(.L_x_0) ;  /* 0xfffffffc00fc7947 */ /* 0x000fc0000383ffff */
[----:B------:R-:W-:-:S00]  /*0030*/  NOP ;  /* 0x0000000000007918 */ /* 0x000fc00000000000 */
        /* <DEDUP_REMOVED lines=12> */
.L_x_36:


//--------------------- .text._ZN7cutlass13device_kernelIN5flash19enable_sm80_to_sm89INS1_16FlashAttnFwdSm80INS1_25CollectiveMainloopFwdSm80ILi8ELi1ELb1EN4cute5tupleIJNS5_1CILi128EEES8_S8_EEELi128ENS_6half_tEfNS_4arch4Sm80ELb0ELb0ELb1ELb1ELb1ELb0ELb1ELb0EEENS1_21CollectiveEpilogueFwdIS9_NS6_IJNS7_ILi1EEESF_SF_EEESA_SC_Li256ELb1ELb1ELb0ELb0EEENS1_19SingleTileSchedulerILb1ELb0ELb1ELi128EEEEEEEEEvNT_6ParamsE --------------------------
	.section	.text._ZN7cutlass13device_kernelIN5flash19enable_sm80_to_sm89INS1_16FlashAttnFwdSm80INS1_25CollectiveMainloopFwdSm80ILi8ELi1ELb1EN4cute5tupleIJNS5_1CILi128EEES8_S8_EEELi128ENS_6half_tEfNS_4arch4Sm80ELb0ELb0ELb1ELb1ELb1ELb0ELb1ELb0EEENS1_21CollectiveEpilogueFwdIS9_NS6_IJNS7_ILi1EEESF_SF_EEESA_SC_Li256ELb1ELb1ELb0ELb0EEENS1_19SingleTileSchedulerILb1ELb0ELb1ELi128EEEEEEEEEvNT_6ParamsE,"ax",@progbits
	.align	128
.text._ZN7cutlass13device_kernelIN5flash19enable_sm80_to_sm89INS1_16FlashAttnFwdSm80INS1_25CollectiveMainloopFwdSm80ILi8ELi1ELb1EN4cute5tupleIJNS5_1CILi128EEES8_S8_EEELi128ENS_6half_tEfNS_4arch4Sm80ELb0ELb0ELb1ELb1ELb1ELb0ELb1ELb0EEENS1_21CollectiveEpilogueFwdIS9_NS6_IJNS7_ILi1EEESF_SF_EEESA_SC_Li256ELb1ELb1ELb0ELb0EEENS1_19SingleTileSchedulerILb1ELb0ELb1ELi128EEEEEEEEEvNT_6ParamsE:
        .type           _ZN7cutlass13device_kernelIN5flash19enable_sm80_to_sm89INS1_16FlashAttnFwdSm80INS1_25CollectiveMainloopFwdSm80ILi8ELi1ELb1EN4cute5tupleIJNS5_1CILi128EEES8_S8_EEELi128ENS_6half_tEfNS_4arch4Sm80ELb0ELb0ELb1ELb1ELb1ELb0ELb1ELb0EEENS1_21CollectiveEpilogueFwdIS9_NS6_IJNS7_ILi1EEESF_SF_EEESA_SC_Li256ELb1ELb1ELb0ELb0EEENS1_19SingleTileSchedulerILb1ELb0ELb1ELi128EEEEEEEEEvNT_6ParamsE,@function
        .size           _ZN7cutlass13device_kernelIN5flash19enable_sm80_to_sm89INS1_16FlashAttnFwdSm80INS1_25CollectiveMainloopFwdSm80ILi8ELi1ELb1EN4cute5tupleIJNS5_1CILi128EEES8_S8_EEELi128ENS_6half_tEfNS_4arch4Sm80ELb0ELb0ELb1ELb1ELb1ELb0ELb1ELb0EEENS1_21CollectiveEpilogueFwdIS9_NS6_IJNS7_ILi1EEESF_SF_EEESA_SC_Li256ELb1ELb1ELb0ELb0EEENS1_19SingleTileSchedulerILb1ELb0ELb1ELi128EEEEEEEEEvNT_6ParamsE,(.L_x_37 - _ZN7cutlass13device_kernelIN5flash19enable_sm80_to_sm89INS1_16FlashAttnFwdSm80INS1_25CollectiveMainloopFwdSm80ILi8ELi1ELb1EN4cute5tupleIJNS5_1CILi128EEES8_S8_EEELi128ENS_6half_tEfNS_4arch4Sm80ELb0ELb0ELb1ELb1ELb1ELb0ELb1ELb0EEENS1_21CollectiveEpilogueFwdIS9_NS6_IJNS7_ILi1EEESF_SF_EEESA_SC_Li256ELb1ELb1ELb0ELb0EEENS1_19SingleTileSchedulerILb1ELb0ELb1ELi128EEEEEEEEEvNT_6ParamsE)
        .other          _ZN7cutlass13device_kernelIN5flash19enable_sm80_to_sm89INS1_16FlashAttnFwdSm80INS1_25CollectiveMainloopFwdSm80ILi8ELi1ELb1EN4cute5tupleIJNS5_1CILi128EEES8_S8_EEELi128ENS_6half_tEfNS_4arch4Sm80ELb0ELb0ELb1ELb1ELb1ELb0ELb1ELb0EEENS1_21CollectiveEpilogueFwdIS9_NS6_IJNS7_ILi1EEESF_SF_EEESA_SC_Li256ELb1ELb1ELb0ELb0EEENS1_19SingleTileSchedulerILb1ELb0ELb1ELi128EEEEEEEEEvNT_6ParamsE,@"STO_CUDA_ENTRY STV_DEFAULT"
_ZN7cutlass13device_kernelIN5flash19enable_sm80_to_sm89INS1_16FlashAttnFwdSm80INS1_25CollectiveMainloopFwdSm80ILi8ELi1ELb1EN4cute5tupleIJNS5_1CILi128EEES8_S8_EEELi128ENS_6half_tEfNS_4arch4Sm80ELb0ELb0ELb1ELb1ELb1ELb0ELb1ELb0EEENS1_21CollectiveEpilogueFwdIS9_NS6_IJNS7_ILi1EEESF_SF_EEESA_SC_Li256ELb1ELb1ELb0ELb0EEENS1_19SingleTileSchedulerILb1ELb0ELb1ELi128EEEEEEEEEvNT_6ParamsE:
[----:B------:R-:W-:Y:S01]  /*0000*/  LDC R1, c[0x0][0x37c] ;  /* 0x0000df00ff017b82 */ /* 0x000fe20000000800 */
[----:B------:R-:W-:Y:S05]  /*0010*/  EXIT ;  /* 0x000000000000794d */ /* 0x000fea0003800000 */
.L_x_1:
        /* <DEDUP_REMOVED lines=14> */
.L_x_37:


//--------------------- .text._ZN7cutlass13device_kernelIN5flash19enable_sm80_to_sm89INS1_16FlashAttnFwdSm80INS1_25CollectiveMainloopFwdSm80ILi8ELi1ELb1EN4cute5tupleIJNS5_1CILi128EEES8_S8_EEELi128ENS_6half_tEfNS_4arch4Sm80ELb0ELb0ELb1ELb1ELb1ELb1ELb1ELb0EEENS1_21CollectiveEpilogueFwdIS9_NS6_IJNS7_ILi1EEESF_SF_EEESA_SC_Li256ELb1ELb1ELb0ELb0EEENS1_19SingleTileSchedulerILb1ELb0ELb1ELi128EEEEEEEEEvNT_6ParamsE --------------------------
	.section	.text._ZN7cutlass13device_kernelIN5flash19enable_sm80_to_sm89INS1_16FlashAttnFwdSm80INS1_25CollectiveMainloopFwdSm80ILi8ELi1ELb1EN4cute5tupleIJNS5_1CILi128EEES8_S8_EEELi128ENS_6half_tEfNS_4arch4Sm80ELb0ELb0ELb1ELb1ELb1ELb1ELb1ELb0EEENS1_21CollectiveEpilogueFwdIS9_NS6_IJNS7_ILi1EEESF_SF_EEESA_SC_Li256ELb1ELb1ELb0ELb0EEENS1_19SingleTileSchedulerILb1ELb0ELb1ELi128EEEEEEEEEvNT_6ParamsE,"ax",@progbits
	.align	128
.text._ZN7cutlass13device_kernelIN5flash19enable_sm80_to_sm89INS1_16FlashAttnFwdSm80INS1_25CollectiveMainloopFwdSm80ILi8ELi1ELb1EN4cute5tupleIJNS5_1CILi128EEES8_S8_EEELi128ENS_6half_tEfNS_4arch4Sm80ELb0ELb0ELb1ELb1ELb1ELb1ELb1ELb0EEENS1_21CollectiveEpilogueFwdIS9_NS6_IJNS7_ILi1EEESF_SF_EEESA_SC_Li256ELb1ELb1ELb0ELb0EEENS1_19SingleTileSchedulerILb1ELb0ELb1ELi128EEEEEEEEEvNT_6ParamsE:
        .type           _ZN7cutlass13device_kernelIN5flash19enable_sm80_to_sm89INS1_16FlashAttnFwdSm80INS1_25CollectiveMainloopFwdSm80ILi8ELi1ELb1EN4cute5tupleIJNS5_1CILi128EEES8_S8_EEELi128ENS_6half_tEfNS_4arch4Sm80ELb0ELb0ELb1ELb1ELb1ELb1ELb1ELb0EEENS1_21CollectiveEpilogueFwdIS9_NS6_IJNS7_ILi1EEESF_SF_EEESA_SC_Li256ELb1ELb1ELb0ELb0EEENS1_19SingleTileSchedulerILb1ELb0ELb1ELi128EEEEEEEEEvNT_6ParamsE,@function
        .size           _ZN7cutlass13device_kernelIN5flash19enable_sm80_to_sm89INS1_16FlashAttnFwdSm80INS1_25CollectiveMainloopFwdSm80ILi8ELi1ELb1EN4cute5tupleIJNS5_1CILi128EEES8_S8_EEELi128ENS_6half_tEfNS_4arch4Sm80ELb0ELb0ELb1ELb1ELb1ELb1ELb1ELb0EEENS1_21CollectiveEpilogueFwdIS9_NS6_IJNS7_ILi1EEESF_SF_EEESA_SC_Li256ELb1ELb1ELb0ELb0EEENS1_19SingleTileSchedulerILb1ELb0ELb1ELi128EEEEEEEEEvNT_6ParamsE,(.L_x_38 - _ZN7cutlass13device_kernelIN5flash19enable_sm80_to_sm89INS1_16FlashAttnFwdSm80INS1_25CollectiveMainloopFwdSm80ILi8ELi1ELb1EN4cute5tupleIJNS5_1CILi128EEES8_S8_EEELi128ENS_6half_tEfNS_4arch4Sm80ELb0ELb0ELb1ELb1ELb1ELb1ELb1ELb0EEENS1_21CollectiveEpilogueFwdIS9_NS6_IJNS7_ILi1EEESF_SF_EEESA_SC_Li256ELb1ELb1ELb0ELb0EEENS1_19SingleTileSchedulerILb1ELb0ELb1ELi128EEEEEEEEEvNT_6ParamsE)
        .other          _ZN7cutlass13device_kernelIN5flash19enable_sm80_to_sm89INS1_16FlashAttnFwdSm80INS1_25CollectiveMainloopFwdSm80ILi8ELi1ELb1EN4cute5tupleIJNS5_1CILi128EEES8_S8_EEELi128ENS_6half_tEfNS_4arch4Sm80ELb0ELb0ELb1ELb1ELb1ELb1ELb1ELb0EEENS1_21CollectiveEpilogueFwdIS9_NS6_IJNS7_ILi1EEESF_SF_EEESA_SC_Li256ELb1ELb1ELb0ELb0EEENS1_19SingleTileSchedulerILb1ELb0ELb1ELi128EEEEEEEEEvNT_6ParamsE,@"STO_CUDA_ENTRY STV_DEFAULT"
_ZN7cutlass13device_kernelIN5flash19enable_sm80_to_sm89INS1_16FlashAttnFwdSm80INS1_25CollectiveMainloopFwdSm80ILi8ELi1ELb1EN4cute5tupleIJNS5_1CILi128EEES8_S8_EEELi128ENS_6half_tEfNS_4arch4Sm80ELb0ELb0ELb1ELb1ELb1ELb1ELb1ELb0EEENS1_21CollectiveEpilogueFwdIS9_NS6_IJNS7_ILi1EEESF_SF_EEESA_SC_Li256ELb1ELb1ELb0ELb0EEENS1_19SingleTileSchedulerILb1ELb0ELb1ELi128EEEEEEEEEvNT_6ParamsE:
[----:B------:R-:W-:Y:S01]  /*0000*/  LDC R1, c[0x0][0x37c] ;  /* 0x0000df00ff017b82 */ /* 0x000fe20000000800 */
[----:B------:R-:W-:Y:S05]  /*0010*/  EXIT ;  /* 0x000000000000794d */ /* 0x000fea0003800000 */
.L_x_2:
        /* <DEDUP_REMOVED lines=14> */
.L_x_38:


//--------------------- .text._ZN7cutlass13device_kernelIN5flash19enable_sm80_to_sm89INS1_16FlashAttnFwdSm80INS1_25CollectiveMainloopFwdSm80ILi8ELi1ELb1EN4cute5tupleIJNS5_1CILi128EEENS7_ILi96EEES8_EEELi128ENS_6half_tEfNS_4arch4Sm80ELb0ELb1ELb1ELb0ELb1ELb0ELb1ELb0EEENS1_21CollectiveEpilogueFwdINS6_IJS8_S8_S9_EEENS6_IJNS7_ILi1EEESH_SH_EEESB_SD_Li256ELb0ELb1ELb0ELb0EEENS1_19SingleTileSchedulerILb0ELb0ELb1ELi128EEEEEEEEEvNT_6ParamsE --------------------------
	.section	.text._ZN7cutlass13device_kernelIN5flash19enable_sm80_to_sm89INS1_16FlashAttnFwdSm80INS1_25CollectiveMainloopFwdSm80ILi8ELi1ELb1EN4cute5tupleIJNS5_1CILi128EEENS7_ILi96EEES8_EEELi128ENS_6half_tEfNS_4arch4Sm80ELb0ELb1ELb1ELb0ELb1ELb0ELb1ELb0EEENS1_21CollectiveEpilogueFwdINS6_IJS8_S8_S9_EEENS6_IJNS7_ILi1EEESH_SH_EEESB_SD_Li256ELb0ELb1ELb0ELb0EEENS1_19SingleTileSchedulerILb0ELb0ELb1ELi128EEEEEEEEEvNT_6ParamsE,"ax",@progbits
	.align	128
.text._ZN7cutlass13device_kernelIN5flash19enable_sm80_to_sm89INS1_16FlashAttnFwdSm80INS1_25CollectiveMainloopFwdSm80ILi8ELi1ELb1EN4cute5tupleIJNS5_1CILi128EEENS7_ILi96EEES8_EEELi128ENS_6half_tEfNS_4arch4Sm80ELb0ELb1ELb1ELb0ELb1ELb0ELb1ELb0EEENS1_21CollectiveEpilogueFwdINS6_IJS8_S8_S9_EEENS6_IJNS7_ILi1EEESH_SH_EEESB_SD_Li256ELb0ELb1ELb0ELb0EEENS1_19SingleTileSchedulerILb0ELb0ELb1ELi128EEEEEEEEEvNT_6ParamsE:
        .type           _ZN7cutlass13device_kernelIN5flash19enable_sm80_to_sm89INS1_16FlashAttnFwdSm80INS1_25CollectiveMainloopFwdSm80ILi8ELi1ELb1EN4cute5tupleIJNS5_1CILi128EEENS7_ILi96EEES8_EEELi128ENS_6half_tEfNS_4arch4Sm80ELb0ELb1ELb1ELb0ELb1ELb0ELb1ELb0EEENS1_21CollectiveEpilogueFwdINS6_IJS8_S8_S9_EEENS6_IJNS7_ILi1EEESH_SH_EEESB_SD_Li256ELb0ELb1ELb0ELb0EEENS1_19SingleTileSchedulerILb0ELb0ELb1ELi128EEEEEEEEEvNT_6ParamsE,@function
        .size           _ZN7cutlass13device_kernelIN5flash19enable_sm80_to_sm89INS1_16FlashAttnFwdSm80INS1_25CollectiveMainloopFwdSm80ILi8ELi1ELb1EN4cute5tupleIJNS5_1CILi128EEENS7_ILi96EEES8_EEELi128ENS_6half_tEfNS_4arch4Sm80ELb0ELb1ELb1ELb0ELb1ELb0ELb1ELb0EEENS1_21CollectiveEpilogueFwdINS6_IJS8_S8_S9_EEENS6_IJNS7_ILi1EEESH_SH_EEESB_SD_Li256ELb0ELb1ELb0ELb0EEENS1_19SingleTileSchedulerILb0ELb0ELb1ELi128EEEEEEEEEvNT_6ParamsE,(.L_x_39 - _ZN7cutlass13device_kernelIN5flash19enable_sm80_to_sm89INS1_16FlashAttnFwdSm80INS1_25CollectiveMainloopFwdSm80ILi8ELi1ELb1EN4cute5tupleIJNS5_1CILi128EEENS7_ILi96EEES8_EEELi128ENS_6half_tEfNS_4arch4Sm80ELb0ELb1ELb1ELb0ELb1ELb0ELb1ELb0EEENS1_21CollectiveEpilogueFwdINS6_IJS8_S8_S9_EEENS6_IJNS7_ILi1EEESH_SH_EEESB_SD_Li256ELb0ELb1ELb0ELb0EEENS1_19SingleTileSchedulerILb0ELb0ELb1ELi128EEEEEEEEEvNT_6ParamsE)
        .other          _ZN7cutlass13device_kernelIN5flash19enable_sm80_to_sm89INS1_16FlashAttnFwdSm80INS1_25CollectiveMainloopFwdSm80ILi8ELi1ELb1EN4cute5tupleIJNS5_1CILi128EEENS7_ILi96EEES8_EEELi128ENS_6half_tEfNS_4arch4Sm80ELb0ELb1ELb1ELb0ELb1ELb0ELb1ELb0EEENS1_21CollectiveEpilogueFwdINS6_IJS8_S8_S9_EEENS6_IJNS7_ILi1EEESH_SH_EEESB_SD_Li256ELb0ELb1ELb0ELb0EEENS1_19SingleTileSchedulerILb0ELb0ELb1ELi128EEEEEEEEEvNT_6ParamsE,@"STO_CUDA_ENTRY STV_DEFAULT"
_ZN7cutlass13device_kernelIN5flash19enable_sm80_to_sm89INS1_16FlashAttnFwdSm80INS1_25CollectiveMainloopFwdSm80ILi8ELi1ELb1EN4cute5tupleIJNS5_1CILi128EEENS7_ILi96EEES8_EEELi128ENS_6half_tEfNS_4arch4Sm80ELb0ELb1ELb1ELb0ELb1ELb0ELb1ELb0EEENS1_21CollectiveEpilogueFwdINS6_IJS8_S8_S9_EEENS6_IJNS7_ILi1EEESH_SH_EEESB_SD_Li256ELb0ELb1ELb0ELb0EEENS1_19SingleTileSchedulerILb0ELb0ELb1ELi128EEEEEEEEEvNT_6ParamsE:
[----:B------:R-:W-:Y:S01]  /*0000*/  LDC R1, c[0x0][0x37c] ;  /* 0x0000df00ff017b82 */ /* 0x000fe20000000800 */
[----:B------:R-:W-:Y:S05]  /*0010*/  EXIT ;  /* 0x000000000000794d */ /* 0x000fea0003800000 */
.L_x_3:
        /* <DEDUP_REMOVED lines=14> */
.L_x_39:


//--------------------- .text._ZN7cutlass13device_kernelIN5flash19enable_sm80_to_sm89INS1_16FlashAttnFwdSm80INS1_25CollectiveMainloopFwdSm80ILi8ELi1ELb1EN4cute5tupleIJNS5_1CILi128EEENS7_ILi96EEES8_EEELi128ENS_6half_tEfNS_4arch4Sm80ELb0ELb1ELb1ELb1ELb1ELb0ELb1ELb0EEENS1_21CollectiveEpilogueFwdINS6_IJS8_S8_S9_EEENS6_IJNS7_ILi1EEESH_SH_EEESB_SD_Li256ELb1ELb1ELb0ELb0EEENS1_19SingleTileSchedulerILb1ELb0ELb1ELi128EEEEEEEEEvNT_6ParamsE --------------------------
	.section	.text._ZN7cutlass13device_kernelIN5flash19enable_sm80_to_sm89INS1_16FlashAttnFwdSm80INS1_25CollectiveMainloopFwdSm80ILi8ELi1ELb1EN4cute5tupleIJNS5_1CILi128EEENS7_ILi96EEES8_EEELi128ENS_6half_tEfNS_4arch4Sm80ELb0ELb1ELb1ELb1ELb1ELb0ELb1ELb0EEENS1_21CollectiveEpilogueFwdINS6_IJS8_S8_S9_EEENS6_IJNS7_ILi1EEESH_SH_EEESB_SD_Li256ELb1ELb1ELb0ELb0EEENS1_19SingleTileSchedulerILb1ELb0ELb1ELi128EEEEEEEEEvNT_6ParamsE,"ax",@progbits
	.align	128
.text._ZN7cutlass13device_kernelIN5flash19enable_sm80_to_sm89INS1_16FlashAttnFwdSm80INS1_25CollectiveMainloopFwdSm80ILi8ELi1ELb1EN4cute5tupleIJNS5_1CILi128EEENS7_ILi96EEES8_EEELi128ENS_6half_tEfNS_4arch4Sm80ELb0ELb1ELb1ELb1ELb1ELb0ELb1ELb0EEENS1_21CollectiveEpilogueFwdINS6_IJS8_S8_S9_EEENS6_IJNS7_ILi1EEESH_SH_EEESB_SD_Li256ELb1ELb1ELb0ELb0EEENS1_19SingleTileSchedulerILb1ELb0ELb1ELi128EEEEEEEEEvNT_6ParamsE:
        .type           _ZN7cutlass13device_kernelIN5flash19enable_sm80_to_sm89INS1_16FlashAttnFwdSm80INS1_25CollectiveMainloopFwdSm80ILi8ELi1ELb1EN4cute5tupleIJNS5_1CILi128EEENS7_ILi96EEES8_EEELi128ENS_6half_tEfNS_4arch4Sm80ELb0ELb1ELb1ELb1ELb1ELb0ELb1ELb0EEENS1_21CollectiveEpilogueFwdINS6_IJS8_S8_S9_EEENS6_IJNS7_ILi1EEESH_SH_EEESB_SD_Li256ELb1ELb1ELb0ELb0EEENS1_19SingleTileSchedulerILb1ELb0ELb1ELi128EEEEEEEEEvNT_6ParamsE,@function
        .size           _ZN7cutlass13device_kernelIN5flash19enable_sm80_to_sm89INS1_16FlashAttnFwdSm80INS1_25CollectiveMainloopFwdSm80ILi8ELi1ELb1EN4cute5tupleIJNS5_1CILi128EEENS7_ILi96EEES8_EEELi128ENS_6half_tEfNS_4arch4Sm80ELb0ELb1ELb1ELb1ELb1ELb0ELb1ELb0EEENS1_21CollectiveEpilogueFwdINS6_IJS8_S8_S9_EEENS6_IJNS7_ILi1EEESH_SH_EEESB_SD_Li256ELb1ELb1ELb0ELb0EEENS1_19SingleTileSchedulerILb1ELb0ELb1ELi128EEEEEEEEEvNT_6ParamsE,(.L_x_40 - _ZN7cutlass13device_kernelIN5flash19enable_sm80_to_sm89INS1_16FlashAttnFwdSm80INS1_25CollectiveMainloopFwdSm80ILi8ELi1ELb1EN4cute5tupleIJNS5_1CILi128EEENS7_ILi96EEES8_EEELi128ENS_6half_tEfNS_4arch4Sm80ELb0ELb1ELb1ELb1ELb1ELb0ELb1ELb0EEENS1_21CollectiveEpilogueFwdINS6_IJS8_S8_S9_EEENS6_IJNS7_ILi1EEESH_SH_EEESB_SD_Li256ELb1ELb1ELb0ELb0EEENS1_19SingleTileSchedulerILb1ELb0ELb1ELi128EEEEEEEEEvNT_6ParamsE)
        .other          _ZN7cutlass13device_kernelIN5flash19enable_sm80_to_sm89INS1_16FlashAttnFwdSm80INS1_25CollectiveMainloopFwdSm80ILi8ELi1ELb1EN4cute5tupleIJNS5_1CILi128EEENS7_ILi96EEES8_EEELi128ENS_6half_tEfNS_4arch4Sm80ELb0ELb1ELb1ELb1ELb1ELb0ELb1ELb0EEENS1_21CollectiveEpilogueFwdINS6_IJS8_S8_S9_EEENS6_IJNS7_ILi1EEESH_SH_EEESB_SD_Li256ELb1ELb1ELb0ELb0EEENS1_19SingleTileSchedulerILb1ELb0ELb1ELi128EEEEEEEEEvNT_6ParamsE,@"STO_CUDA_ENTRY STV_DEFAULT"
_ZN7cutlass13device_kernelIN5flash19enable_sm80_to_sm89INS1_16FlashAttnFwdSm80INS1_25CollectiveMainloopFwdSm80ILi8ELi1ELb1EN4cute5tupleIJNS5_1CILi128EEENS7_ILi96EEES8_EEELi128ENS_6half_tEfNS_4arch4Sm80ELb0ELb1ELb1ELb1ELb1ELb0ELb1ELb0EEENS1_21CollectiveEpilogueFwdINS6_IJS8_S8_S9_EEENS6_IJNS7_ILi1EEESH_SH_EEESB_SD_Li256ELb1ELb1ELb0ELb0EEENS1_19SingleTileSchedulerILb1ELb0ELb1ELi128EEEEEEEEEvNT_6ParamsE:
[----:B------:R-:W-:Y:S01]  /*0000*/  LDC R1, c[0x0][0x37c] ;  /* 0x0000df00ff017b82 */ /* 0x000fe20000000800 */
[----:B------:R-:W-:Y:S05]  /*0010*/  EXIT ;  /* 0x000000000000794d */ /* 0x000fea0003800000 */
.L_x_4:
        /* <DEDUP_REMOVED lines=14> */
.L_x_40:


//--------------------- .text._ZN7cutlass13device_kernelIN5flash19enable_sm80_to_sm89INS1_16FlashAttnFwdSm80INS1_25CollectiveMainloopFwdSm80ILi8ELi1ELb1EN4cute5tupleIJNS5_1CILi128EEENS7_ILi96EEES8_EEELi128ENS_6half_tEfNS_4arch4Sm80ELb0ELb1ELb1ELb1ELb1ELb1ELb1ELb0EEENS1_21CollectiveEpilogueFwdINS6_IJS8_S8_S9_EEENS6_IJNS7_ILi1EEESH_SH_EEESB_SD_Li256ELb1ELb1ELb0ELb0EEENS1_19SingleTileSchedulerILb1ELb0ELb1ELi128EEEEEEEEEvNT_6ParamsE --------------------------
	.section	.text._ZN7cutlass13device_kernelIN5flash19enable_sm80_to_sm89INS1_16FlashAttnFwdSm80INS1_25CollectiveMainloopFwdSm80ILi8ELi1ELb1EN4cute5tupleIJNS5_1CILi128EEENS7_ILi96EEES8_EEELi128ENS_6half_tEfNS_4arch4Sm80ELb0ELb1ELb1ELb1ELb1ELb1ELb1ELb0EEENS1_21CollectiveEpilogueFwdINS6_IJS8_S8_S9_EEENS6_IJNS7_ILi1EEESH_SH_EEESB_SD_Li256ELb1ELb1ELb0ELb0EEENS1_19SingleTileSchedulerILb1ELb0ELb1ELi128EEEEEEEEEvNT_6ParamsE,"ax",@progbits
	.align	128
.text._ZN7cutlass13device_kernelIN5flash19enable_sm80_to_sm89INS1_16FlashAttnFwdSm80INS1_25CollectiveMainloopFwdSm80ILi8ELi1ELb1EN4cute5tupleIJNS5_1CILi128EEENS7_ILi96EEES8_EEELi128ENS_6half_tEfNS_4arch4Sm80ELb0ELb1ELb1ELb1ELb1ELb1ELb1ELb0EEENS1_21CollectiveEpilogueFwdINS6_IJS8_S8_S9_EEENS6_IJNS7_ILi1EEESH_SH_EEESB_SD_Li256ELb1ELb1ELb0ELb0EEENS1_19SingleTileSchedulerILb1ELb0ELb1ELi128EEEEEEEEEvNT_6ParamsE:
        .type           _ZN7cutlass13device_kernelIN5flash19enable_sm80_to_sm89INS1_16FlashAttnFwdSm80INS1_25CollectiveMainloopFwdSm80ILi8ELi1ELb1EN4cute5tupleIJNS5_1CILi128EEENS7_ILi96EEES8_EEELi128ENS_6half_tEfNS_4arch4Sm80ELb0ELb1ELb1ELb1ELb1ELb1ELb1ELb0EEENS1_21CollectiveEpilogueFwdINS6_IJS8_S8_S9_EEENS6_IJNS7_ILi1EEESH_SH_EEESB_SD_Li256ELb1ELb1ELb0ELb0EEENS1_19SingleTileSchedulerILb1ELb0ELb1ELi128EEEEEEEEEvNT_6ParamsE,@function
        .size           _ZN7cutlass13device_kernelIN5flash19enable_sm80_to_sm89INS1_16FlashAttnFwdSm80INS1_25CollectiveMainloopFwdSm80ILi8ELi1ELb1EN4cute5tupleIJNS5_1CILi128EEENS7_ILi96EEES8_EEELi128ENS_6half_tEfNS_4arch4Sm80ELb0ELb1ELb1ELb1ELb1ELb1ELb1ELb0EEENS1_21CollectiveEpilogueFwdINS6_IJS8_S8_S9_EEENS6_IJNS7_ILi1EEESH_SH_EEESB_SD_Li256ELb1ELb1ELb0ELb0EEENS1_19SingleTileSchedulerILb1ELb0ELb1ELi128EEEEEEEEEvNT_6ParamsE,(.L_x_41 - _ZN7cutlass13device_kernelIN5flash19enable_sm80_to_sm89INS1_16FlashAttnFwdSm80INS1_25CollectiveMainloopFwdSm80ILi8ELi1ELb1EN4cute5tupleIJNS5_1CILi128EEENS7_ILi96EEES8_EEELi128ENS_6half_tEfNS_4arch4Sm80ELb0ELb1ELb1ELb1ELb1ELb1ELb1ELb0EEENS1_21CollectiveEpilogueFwdINS6_IJS8_S8_S9_EEENS6_IJNS7_ILi1EEESH_SH_EEESB_SD_Li256ELb1ELb1ELb0ELb0EEENS1_19SingleTileSchedulerILb1ELb0ELb1ELi128EEEEEEEEEvNT_6ParamsE)
        .other          _ZN7cutlass13device_kernelIN5flash19enable_sm80_to_sm89INS1_16FlashAttnFwdSm80INS1_25CollectiveMainloopFwdSm80ILi8ELi1ELb1EN4cute5tupleIJNS5_1CILi128EEENS7_ILi96EEES8_EEELi128ENS_6half_tEfNS_4arch4Sm80ELb0ELb1ELb1ELb1ELb1ELb1ELb1ELb0EEENS1_21CollectiveEpilogueFwdINS6_IJS8_S8_S9_EEENS6_IJNS7_ILi1EEESH_SH_EEESB_SD_Li256ELb1ELb1ELb0ELb0EEENS1_19SingleTileSchedulerILb1ELb0ELb1ELi128EEEEEEEEEvNT_6ParamsE,@"STO_CUDA_ENTRY STV_DEFAULT"
_ZN7cutlass13device_kernelIN5flash19enable_sm80_to_sm89INS1_16FlashAttnFwdSm80INS1_25CollectiveMainloopFwdSm80ILi8ELi1ELb1EN4cute5tupleIJNS5_1CILi128EEENS7_ILi96EEES8_EEELi128ENS_6half_tEfNS_4arch4Sm80ELb0ELb1ELb1ELb1ELb1ELb1ELb1ELb0EEENS1_21CollectiveEpilogueFwdINS6_IJS8_S8_S9_EEENS6_IJNS7_ILi1EEESH_SH_EEESB_SD_Li256ELb1ELb1ELb0ELb0EEENS1_19SingleTileSchedulerILb1ELb0ELb1ELi128EEEEEEEEEvNT_6ParamsE:
[----:B------:R-:W-:Y:S01]  /*0000*/  LDC R1, c[0x0][0x37c] ;  /* 0x0000df00ff017b82 */ /* 0x000fe20000000800 */
[----:B------:R-:W-:Y:S05]  /*0010*/  EXIT ;  /* 0x000000000000794d */ /* 0x000fea0003800000 */
.L_x_5:
        /* <DEDUP_REMOVED lines=14> */
.L_x_41:


//--------------------- .text._ZN7cutlass13device_kernelIN5flash19enable_sm80_to_sm89INS1_16FlashAttnFwdSm80INS1_25CollectiveMainloopFwdSm80ILi8ELi1ELb1EN4cute5tupleIJNS5_1CILi128EEES8_S8_EEELi128ENS_6half_tEfNS_4arch4Sm80ELb1ELb0ELb1ELb0ELb1ELb0ELb1ELb0EEENS1_21CollectiveEpilogueFwdIS9_NS6_IJNS7_ILi1EEESF_SF_EEESA_SC_Li256ELb0ELb1ELb0ELb0EEENS1_30DynamicPersistentTileSchedulerILi256ELi256ELb0ELb1ELb0EEEEEEEEEvNT_6ParamsE --------------------------
	.section	.text._ZN7cutlass13device_kernelIN5flash19enable_sm80_to_sm89INS1_16FlashAttnFwdSm80INS1_25CollectiveMainloopFwdSm80ILi8ELi1ELb1EN4cute5tupleIJNS5_1CILi128EEES8_S8_EEELi128ENS_6half_tEfNS_4arch4Sm80ELb1ELb0ELb1ELb0ELb1ELb0ELb1ELb0EEENS1_21CollectiveEpilogueFwdIS9_NS6_IJNS7_ILi1EEESF_SF_EEESA_SC_Li256ELb0ELb1ELb0ELb0EEENS1_30DynamicPersistentTileSchedulerILi256ELi256ELb0ELb1ELb0EEEEEEEEEvNT_6ParamsE,"ax",@progbits
	.align	128
.text._ZN7cutlass13device_kernelIN5flash19enable_sm80_to_sm89INS1_16FlashAttnFwdSm80INS1_25CollectiveMainloopFwdSm80ILi8ELi1ELb1EN4cute5tupleIJNS5_1CILi128EEES8_S8_EEELi128ENS_6half_tEfNS_4arch4Sm80ELb1ELb0ELb1ELb0ELb1ELb0ELb1ELb0EEENS1_21CollectiveEpilogueFwdIS9_NS6_IJNS7_ILi1EEESF_SF_EEESA_SC_Li256ELb0ELb1ELb0ELb0EEENS1_30DynamicPersistentTileSchedulerILi256ELi256ELb0ELb1ELb0EEEEEEEEEvNT_6ParamsE:
        .type           _ZN7cutlass13device_kernelIN5flash19enable_sm80_to_sm89INS1_16FlashAttnFwdSm80INS1_25CollectiveMainloopFwdSm80ILi8ELi1ELb1EN4cute5tupleIJNS5_1CILi128EEES8_S8_EEELi128ENS_6half_tEfNS_4arch4Sm80ELb1ELb0ELb1ELb0ELb1ELb0ELb1ELb0EEENS1_21CollectiveEpilogueFwdIS9_NS6_IJNS7_ILi1EEESF_SF_EEESA_SC_Li256ELb0ELb1ELb0ELb0EEENS1_30DynamicPersistentTileSchedulerILi256ELi256ELb0ELb1ELb0EEEEEEEEEvNT_6ParamsE,@function
        .size           _ZN7cutlass13device_kernelIN5flash19enable_sm80_to_sm89INS1_16FlashAttnFwdSm80INS1_25CollectiveMainloopFwdSm80ILi8ELi1ELb1EN4cute5tupleIJNS5_1CILi128EEES8_S8_EEELi128ENS_6half_tEfNS_4arch4Sm80ELb1ELb0ELb1ELb0ELb1ELb0ELb1ELb0EEENS1_21CollectiveEpilogueFwdIS9_NS6_IJNS7_ILi1EEESF_SF_EEESA_SC_Li256ELb0ELb1ELb0ELb0EEENS1_30DynamicPersistentTileSchedulerILi256ELi256ELb0ELb1ELb0EEEEEEEEEvNT_6ParamsE,(.L_x_42 - _ZN7cutlass13device_kernelIN5flash19enable_sm80_to_sm89INS1_16FlashAttnFwdSm80INS1_25CollectiveMainloopFwdSm80ILi8ELi1ELb1EN4cute5tupleIJNS5_1CILi128EEES8_S8_EEELi128ENS_6half_tEfNS_4arch4Sm80ELb1ELb0ELb1ELb0ELb1ELb0ELb1ELb0EEENS1_21CollectiveEpilogueFwdIS9_NS6_IJNS7_ILi1EEESF_SF_EEESA_SC_Li256ELb0ELb1ELb0ELb0EEENS1_30DynamicPersistentTileSchedulerILi256ELi256ELb0ELb1ELb0EEEEEEEEEvNT_6ParamsE)
        .other          _ZN7cutlass13device_kernelIN5flash19enable_sm80_to_sm89INS1_16FlashAttnFwdSm80INS1_25CollectiveMainloopFwdSm80ILi8ELi1ELb1EN4cute5tupleIJNS5_1CILi128EEES8_S8_EEELi128ENS_6half_tEfNS_4arch4Sm80ELb1ELb0ELb1ELb0ELb1ELb0ELb1ELb0EEENS1_21CollectiveEpilogueFwdIS9_NS6_IJNS7_ILi1EEESF_SF_EEESA_SC_Li256ELb0ELb1ELb0ELb0EEENS1_30DynamicPersistentTileSchedulerILi256ELi256ELb0ELb1ELb0EEEEEEEEEvNT_6ParamsE,@"STO_CUDA_ENTRY STV_DEFAULT"
_ZN7cutlass13device_kernelIN5flash19enable_sm80_to_sm89INS1_16FlashAttnFwdSm80INS1_25CollectiveMainloopFwdSm80ILi8ELi1ELb1EN4cute5tupleIJNS5_1CILi128EEES8_S8_EEELi128ENS_6half_tEfNS_4arch4Sm80ELb1ELb0ELb1ELb0ELb1ELb0ELb1ELb0EEENS1_21CollectiveEpilogueFwdIS9_NS6_IJNS7_ILi1EEESF_SF_EEESA_SC_Li256ELb0ELb1ELb0ELb0EEENS1_30DynamicPersistentTileSchedulerILi256ELi256ELb0ELb1ELb0EEEEEEEEEvNT_6ParamsE:
[----:B------:R-:W-:Y:S01]  /*0000*/  LDC R1, c[0x0][0x37c] ;  /* 0x0000df00ff017b82 */ /* 0x000fe20000000800 */
[----:B------:R-:W-:Y:S05]  /*0010*/  EXIT ;  /* 0x000000000000794d */ /* 0x000fea0003800000 */
.L_x_6:
        /* <DEDUP_REMOVED lines=14> */
.L_x_42:


//--------------------- .text._ZN7cutlass13device_kernelIN5flash19enable_sm80_to_sm89INS1_16FlashAttnFwdSm80INS1_25CollectiveMainloopFwdSm80ILi8ELi1ELb1EN4cute5tupleIJNS5_1CILi128EEES8_S8_EEELi128ENS_6half_tEfNS_4arch4Sm80ELb1ELb0ELb1ELb1ELb1ELb0ELb1ELb0EEENS1_21CollectiveEpilogueFwdIS9_NS6_IJNS7_ILi1EEESF_SF_EEESA_SC_Li256ELb1ELb1ELb0ELb0EEENS1_19SingleTileSchedulerILb1ELb0ELb1ELi128EEEEEEEEEvNT_6ParamsE --------------------------
	.section	.text._ZN7cutlass13device_kernelIN5flash19enable_sm80_to_sm89INS1_16FlashAttnFwdSm80INS1_25CollectiveMainloopFwdSm80ILi8ELi1ELb1EN4cute5tupleIJNS5_1CILi128EEES8_S8_EEELi128ENS_6half_tEfNS_4arch4Sm80ELb1ELb0ELb1ELb1ELb1ELb0ELb1ELb0EEENS1_21CollectiveEpilogueFwdIS9_NS6_IJNS7_ILi1EEESF_SF_EEESA_SC_Li256ELb1ELb1ELb0ELb0EEENS1_19SingleTileSchedulerILb1ELb0ELb1ELi128EEEEEEEEEvNT_6ParamsE,"ax",@progbits
	.align	128
.text._ZN7cutlass13device_kernelIN5flash19enable_sm80_to_sm89INS1_16FlashAttnFwdSm80INS1_25CollectiveMainloopFwdSm80ILi8ELi1ELb1EN4cute5tupleIJNS5_1CILi128EEES8_S8_EEELi128ENS_6half_tEfNS_4arch4Sm80ELb1ELb0ELb1ELb1ELb1ELb0ELb1ELb0EEENS1_21CollectiveEpilogueFwdIS9_NS6_IJNS7_ILi1EEESF_SF_EEESA_SC_Li256ELb1ELb1ELb0ELb0EEENS1_19SingleTileSchedulerILb1ELb0ELb1ELi128EEEEEEEEEvNT_6ParamsE:
        .type           _ZN7cutlass13device_kernelIN5flash19enable_sm80_to_sm89INS1_16FlashAttnFwdSm80INS1_25CollectiveMainloopFwdSm80ILi8ELi1ELb1EN4cute5tupleIJNS5_1CILi128EEES8_S8_EEELi128ENS_6half_tEfNS_4arch4Sm80ELb1ELb0ELb1ELb1ELb1ELb0ELb1ELb0EEENS1_21CollectiveEpilogueFwdIS9_NS6_IJNS7_ILi1EEESF_SF_EEESA_SC_Li256ELb1ELb1ELb0ELb0EEENS1_19SingleTileSchedulerILb1ELb0ELb1ELi128EEEEEEEEEvNT_6ParamsE,@function
        .size           _ZN7cutlass13device_kernelIN5flash19enable_sm80_to_sm89INS1_16FlashAttnFwdSm80INS1_25CollectiveMainloopFwdSm80ILi8ELi1ELb1EN4cute5tupleIJNS5_1CILi128EEES8_S8_EEELi128ENS_6half_tEfNS_4arch4Sm80ELb1ELb0ELb1ELb1ELb1ELb0ELb1ELb0EEENS1_21CollectiveEpilogueFwdIS9_NS6_IJNS7_ILi1EEESF_SF_EEESA_SC_Li256ELb1ELb1ELb0ELb0EEENS1_19SingleTileSchedulerILb1ELb0ELb1ELi128EEEEEEEEEvNT_6ParamsE,(.L_x_43 - _ZN7cutlass13device_kernelIN5flash19enable_sm80_to_sm89INS1_16FlashAttnFwdSm80INS1_25CollectiveMainloopFwdSm80ILi8ELi1ELb1EN4cute5tupleIJNS5_1CILi128EEES8_S8_EEELi128ENS_6half_tEfNS_4arch4Sm80ELb1ELb0ELb1ELb1ELb1ELb0ELb1ELb0EEENS1_21CollectiveEpilogueFwdIS9_NS6_IJNS7_ILi1EEESF_SF_EEESA_SC_Li256ELb1ELb1ELb0ELb0EEENS1_19SingleTileSchedulerILb1ELb0ELb1ELi128EEEEEEEEEvNT_6ParamsE)
        .other          _ZN7cutlass13device_kernelIN5flash19enable_sm80_to_sm89INS1_16FlashAttnFwdSm80INS1_25CollectiveMainloopFwdSm80ILi8ELi1ELb1EN4cute5tupleIJNS5_1CILi128EEES8_S8_EEELi128ENS_6half_tEfNS_4arch4Sm80ELb1ELb0ELb1ELb1ELb1ELb0ELb1ELb0EEENS1_21CollectiveEpilogueFwdIS9_NS6_IJNS7_ILi1EEESF_SF_EEESA_SC_Li256ELb1ELb1ELb0ELb0EEENS1_19SingleTileSchedulerILb1ELb0ELb1ELi128EEEEEEEEEvNT_6ParamsE,@"STO_CUDA_ENTRY STV_DEFAULT"
_ZN7cutlass13device_kernelIN5flash19enable_sm80_to_sm89INS1_16FlashAttnFwdSm80INS1_25CollectiveMainloopFwdSm80ILi8ELi1ELb1EN4cute5tupleIJNS5_1CILi128EEES8_S8_EEELi128ENS_6half_tEfNS_4arch4Sm80ELb1ELb0ELb1ELb1ELb1ELb0ELb1ELb0EEENS1_21CollectiveEpilogueFwdIS9_NS6_IJNS7_ILi1EEESF_SF_EEESA_SC_Li256ELb1ELb1ELb0ELb0EEENS1_19SingleTileSchedulerILb1ELb0ELb1ELi128EEEEEEEEEvNT_6ParamsE:
[----:B------:R-:W-:Y:S01]  /*0000*/  LDC R1, c[0x0][0x37c] ;  /* 0x0000df00ff017b82 */ /* 0x000fe20000000800 */
[----:B------:R-:W-:Y:S05]  /*0010*/  EXIT ;  /* 0x000000000000794d */ /* 0x000fea0003800000 */
.L_x_7:
        /* <DEDUP_REMOVED lines=14> */
.L_x_43:


//--------------------- .text._ZN7cutlass13device_kernelIN5flash19enable_sm80_to_sm89INS1_16FlashAttnFwdSm80INS1_25CollectiveMainloopFwdSm80ILi8ELi1ELb1EN4cute5tupleIJNS5_1CILi128EEES8_S8_EEELi128ENS_6half_tEfNS_4arch4Sm80ELb1ELb0ELb1ELb1ELb1ELb1ELb1ELb0EEENS1_21CollectiveEpilogueFwdIS9_NS6_IJNS7_ILi1EEESF_SF_EEESA_SC_Li256ELb1ELb1ELb0ELb0EEENS1_19SingleTileSchedulerILb1ELb0ELb1ELi128EEEEEEEEEvNT_6ParamsE --------------------------
	.section	.text._ZN7cutlass13device_kernelIN5flash19enable_sm80_to_sm89INS1_16FlashAttnFwdSm80INS1_25CollectiveMainloopFwdSm80ILi8ELi1ELb1EN4cute5tupleIJNS5_1CILi128EEES8_S8_EEELi128ENS_6half_tEfNS_4arch4Sm80ELb1ELb0ELb1ELb1ELb1ELb1ELb1ELb0EEENS1_21CollectiveEpilogueFwdIS9_NS6_IJNS7_ILi1EEESF_SF_EEESA_SC_Li256ELb1ELb1ELb0ELb0EEENS1_19SingleTileSchedulerILb1ELb0ELb1ELi128EEEEEEEEEvNT_6ParamsE,"ax",@progbits
	.align	128
.text._ZN7cutlass13device_kernelIN5flash19enable_sm80_to_sm89INS1_16FlashAttnFwdSm80INS1_25CollectiveMainloopFwdSm80ILi8ELi1ELb1EN4cute5tupleIJNS5_1CILi128EEES8_S8_EEELi128ENS_6half_tEfNS_4arch4Sm80ELb1ELb0ELb1ELb1ELb1ELb1ELb1ELb0EEENS1_21CollectiveEpilogueFwdIS9_NS6_IJNS7_ILi1EEESF_SF_EEESA_SC_Li256ELb1ELb1ELb0ELb0EEENS1_19SingleTileSchedulerILb1ELb0ELb1ELi128EEEEEEEEEvNT_6ParamsE:
        .type           _ZN7cutlass13device_kernelIN5flash19enable_sm80_to_sm89INS1_16FlashAttnFwdSm80INS1_25CollectiveMainloopFwdSm80ILi8ELi1ELb1EN4cute5tupleIJNS5_1CILi128EEES8_S8_EEELi128ENS_6half_tEfNS_4arch4Sm80ELb1ELb0ELb1ELb1ELb1ELb1ELb1ELb0EEENS1_21CollectiveEpilogueFwdIS9_NS6_IJNS7_ILi1EEESF_SF_EEESA_SC_Li256ELb1ELb1ELb0ELb0EEENS1_19SingleTileSchedulerILb1ELb0ELb1ELi128EEEEEEEEEvNT_6ParamsE,@function
        .size           _ZN7cutlass13device_kernelIN5flash19enable_sm80_to_sm89INS1_16FlashAttnFwdSm80INS1_25CollectiveMainloopFwdSm80ILi8ELi1ELb1EN4cute5tupleIJNS5_1CILi128EEES8_S8_EEELi128ENS_6half_tEfNS_4arch4Sm80ELb1ELb0ELb1ELb1ELb1ELb1ELb1ELb0EEENS1_21CollectiveEpilogueFwdIS9_NS6_IJNS7_ILi1EEESF_SF_EEESA_SC_Li256ELb1ELb1ELb0ELb0EEENS1_19SingleTileSchedulerILb1ELb0ELb1ELi128EEEEEEEEEvNT_6ParamsE,(.L_x_44 - _ZN7cutlass13device_kernelIN5flash19enable_sm80_to_sm89INS1_16FlashAttnFwdSm80INS1_25CollectiveMainloopFwdSm80ILi8ELi1ELb1EN4cute5tupleIJNS5_1CILi128EEES8_S8_EEELi128ENS_6half_tEfNS_4arch4Sm80ELb1ELb0ELb1ELb1ELb1ELb1ELb1ELb0EEENS1_21CollectiveEpilogueFwdIS9_NS6_IJNS7_ILi1EEESF_SF_EEESA_SC_Li256ELb1ELb1ELb0ELb0EEENS1_19SingleTileSchedulerILb1ELb0ELb1ELi128EEEEEEEEEvNT_6ParamsE)
        .other          _ZN7cutlass13device_kernelIN5flash19enable_sm80_to_sm89INS1_16FlashAttnFwdSm80INS1_25CollectiveMainloopFwdSm80ILi8ELi1ELb1EN4cute5tupleIJNS5_1CILi128EEES8_S8_EEELi128ENS_6half_tEfNS_4arch4Sm80ELb1ELb0ELb1ELb1ELb1ELb1ELb1ELb0EEENS1_21CollectiveEpilogueFwdIS9_NS6_IJNS7_ILi1EEESF_SF_EEESA_SC_Li256ELb1ELb1ELb0ELb0EEENS1_19SingleTileSchedulerILb1ELb0ELb1ELi128EEEEEEEEEvNT_6ParamsE,@"STO_CUDA_ENTRY STV_DEFAULT"
_ZN7cutlass13device_kernelIN5flash19enable_sm80_to_sm89INS1_16FlashAttnFwdSm80INS1_25CollectiveMainloopFwdSm80ILi8ELi1ELb1EN4cute5tupleIJNS5_1CILi128EEES8_S8_EEELi128ENS_6half_tEfNS_4arch4Sm80ELb1ELb0ELb1ELb1ELb1ELb1ELb1ELb0EEENS1_21CollectiveEpilogueFwdIS9_NS6_IJNS7_ILi1EEESF_SF_EEESA_SC_Li256ELb1ELb1ELb0ELb0EEENS1_19SingleTileSchedulerILb1ELb0ELb1ELi128EEEEEEEEEvNT_6ParamsE:
[----:B------:R-:W-:Y:S01]  /*0000*/  LDC R1, c[0x0][0x37c] ;  /* 0x0000df00ff017b82 */ /* 0x000fe20000000800 */
[----:B------:R-:W-:Y:S05]  /*0010*/  EXIT ;  /* 0x000000000000794d */ /* 0x000fea0003800000 */
.L_x_8:
        /* <DEDUP_REMOVED lines=14> */
.L_x_44:


//--------------------- .text._ZN7cutlass13device_kernelIN5flash19enable_sm80_to_sm89INS1_16FlashAttnFwdSm80INS1_25CollectiveMainloopFwdSm80ILi4ELi1ELb0EN4cute5tupleIJNS5_1CILi128EEENS7_ILi64EEES8_EEELi128ENS_6half_tEfNS_4arch4Sm80ELb0ELb0ELb1ELb0ELb1ELb0ELb1ELb0EEENS1_21CollectiveEpilogueFwdINS6_IJS8_S8_S9_EEENS6_IJNS7_ILi1EEESH_SH_EEESB_SD_Li128ELb0ELb1ELb0ELb0EEENS1_19SingleTileSchedulerILb0ELb0ELb1ELi128EEEEEEEEEvNT_6ParamsE --------------------------
	.section	.text._ZN7cutlass13device_kernelIN5flash19enable_sm80_to_sm89INS1_16FlashAttnFwdSm80INS1_25CollectiveMainloopFwdSm80ILi4ELi1ELb0EN4cute5tupleIJNS5_1CILi128EEENS7_ILi64EEES8_EEELi128ENS_6half_tEfNS_4arch4Sm80ELb0ELb0ELb1ELb0ELb1ELb0ELb1ELb0EEENS1_21CollectiveEpilogueFwdINS6_IJS8_S8_S9_EEENS6_IJNS7_ILi1EEESH_SH_EEESB_SD_Li128ELb0ELb1ELb0ELb0EEENS1_19SingleTileSchedulerILb0ELb0ELb1ELi128EEEEEEEEEvNT_6ParamsE,"ax",@progbits
	.align	128
.text._ZN7cutlass13device_kernelIN5flash19enable_sm80_to_sm89INS1_16FlashAttnFwdSm80INS1_25CollectiveMainloopFwdSm80ILi4ELi1ELb0EN4cute5tupleIJNS5_1CILi128EEENS7_ILi64EEES8_EEELi128ENS_6half_tEfNS_4arch4Sm80ELb0ELb0ELb1ELb0ELb1ELb0ELb1ELb0EEENS1_21CollectiveEpilogueFwdINS6_IJS8_S8_S9_EEENS6_IJNS7_ILi1EEESH_SH_EEESB_SD_Li128ELb0ELb1ELb0ELb0EEENS1_19SingleTileSchedulerILb0ELb0ELb1ELi128EEEEEEEEEvNT_6ParamsE:
        .type           _ZN7cutlass13device_kernelIN5flash19enable_sm80_to_sm89INS1_16FlashAttnFwdSm80INS1_25CollectiveMainloopFwdSm80ILi4ELi1ELb0EN4cute5tupleIJNS5_1CILi128EEENS7_ILi64EEES8_EEELi128ENS_6half_tEfNS_4arch4Sm80ELb0ELb0ELb1ELb0ELb1ELb0ELb1ELb0EEENS1_21CollectiveEpilogueFwdINS6_IJS8_S8_S9_EEENS6_IJNS7_ILi1EEESH_SH_EEESB_SD_Li128ELb0ELb1ELb0ELb0EEENS1_19SingleTileSchedulerILb0ELb0ELb1ELi128EEEEEEEEEvNT_6ParamsE,@function
        .size           _ZN7cutlass13device_kernelIN5flash19enable_sm80_to_sm89INS1_16FlashAttnFwdSm80INS1_25CollectiveMainloopFwdSm80ILi4ELi1ELb0EN4cute5tupleIJNS5_1CILi128EEENS7_ILi64EEES8_EEELi128ENS_6half_tEfNS_4arch4Sm80ELb0ELb0ELb1ELb0ELb1ELb0ELb1ELb0EEENS1_21CollectiveEpilogueFwdINS6_IJS8_S8_S9_EEENS6_IJNS7_ILi1EEESH_SH_EEESB_SD_Li128ELb0ELb1ELb0ELb0EEENS1_19SingleTileSchedulerILb0ELb0ELb1ELi128EEEEEEEEEvNT_6ParamsE,(.L_x_45 - _ZN7cutlass13device_kernelIN5flash19enable_sm80_to_sm89INS1_16FlashAttnFwdSm80INS1_25CollectiveMainloopFwdSm80ILi4ELi1ELb0EN4cute5tupleIJNS5_1CILi128EEENS7_ILi64EEES8_EEELi128ENS_6half_tEfNS_4arch4Sm80ELb0ELb0ELb1ELb0ELb1ELb0ELb1ELb0EEENS1_21CollectiveEpilogueFwdINS6_IJS8_S8_S9_EEENS6_IJNS7_ILi1EEESH_SH_EEESB_SD_Li128ELb0ELb1ELb0ELb0EEENS1_19SingleTileSchedulerILb0ELb0ELb1ELi128EEEEEEEEEvNT_6ParamsE)
        .other          _ZN7cutlass13device_kernelIN5flash19enable_sm80_to_sm89INS1_16FlashAttnFwdSm80INS1_25CollectiveMainloopFwdSm80ILi4ELi1ELb0EN4cute5tupleIJNS5_1CILi128EEENS7_ILi64EEES8_EEELi128ENS_6half_tEfNS_4arch4Sm80ELb0ELb0ELb1ELb0ELb1ELb0ELb1ELb0EEENS1_21CollectiveEpilogueFwdINS6_IJS8_S8_S9_EEENS6_IJNS7_ILi1EEESH_SH_EEESB_SD_Li128ELb0ELb1ELb0ELb0EEENS1_19SingleTileSchedulerILb0ELb0ELb1ELi128EEEEEEEEEvNT_6ParamsE,@"STO_CUDA_ENTRY STV_DEFAULT"
_ZN7cutlass13device_kernelIN5flash19enable_sm80_to_sm89INS1_16FlashAttnFwdSm80INS1_25CollectiveMainloopFwdSm80ILi4ELi1ELb0EN4cute5tupleIJNS5_1CILi128EEENS7_ILi64EEES8_EEELi128ENS_6half_tEfNS_4arch4Sm80ELb0ELb0ELb1ELb0ELb1ELb0ELb1ELb0EEENS1_21CollectiveEpilogueFwdINS6_IJS8_S8_S9_EEENS6_IJNS7_ILi1EEESH_SH_EEESB_SD_Li128ELb0ELb1ELb0ELb0EEENS1_19SingleTileSchedulerILb0ELb0ELb1ELi128EEEEEEEEEvNT_6ParamsE:
[----:B------:R-:W-:Y:S01]  /*0000*/  LDC R1, c[0x0][0x37c] ;  /* 0x0000df00ff017b82 */ /* 0x000fe20000000800 */
[----:B------:R-:W-:Y:S05]  /*0010*/  EXIT ;  /* 0x000000000000794d */ /* 0x000fea0003800000 */
.L_x_9:
        /* <DEDUP_REMOVED lines=14> */
.L_x_45:


//--------------------- .text._ZN7cutlass13device_kernelIN5flash19enable_sm80_to_sm89INS1_16FlashAttnFwdSm80INS1_25CollectiveMainloopFwdSm80ILi4ELi1ELb0EN4cute5tupleIJNS5_1CILi128EEENS7_ILi64EEES8_EEELi128ENS_6half_tEfNS_4arch4Sm80ELb0ELb0ELb1ELb1ELb1ELb0ELb1ELb0EEENS1_21CollectiveEpilogueFwdINS6_IJS8_S8_S9_EEENS6_IJNS7_ILi1EEESH_SH_EEESB_SD_Li128ELb1ELb1ELb0ELb0EEENS1_19SingleTileSchedulerILb1ELb0ELb1ELi128EEEEEEEEEvNT_6ParamsE --------------------------
	.section	.text._ZN7cutlass13device_kernelIN5flash19enable_sm80_to_sm89INS1_16FlashAttnFwdSm80INS1_25CollectiveMainloopFwdSm80ILi4ELi1ELb0EN4cute5tupleIJNS5_1CILi128EEENS7_ILi64EEES8_EEELi128ENS_6half_tEfNS_4arch4Sm80ELb0ELb0ELb1ELb1ELb1ELb0ELb1ELb0EEENS1_21CollectiveEpilogueFwdINS6_IJS8_S8_S9_EEENS6_IJNS7_ILi1EEESH_SH_EEESB_SD_Li128ELb1ELb1ELb0ELb0EEENS1_19SingleTileSchedulerILb1ELb0ELb1ELi128EEEEEEEEEvNT_6ParamsE,"ax",@progbits
	.align	128
.text._ZN7cutlass13device_kernelIN5flash19enable_sm80_to_sm89INS1_16FlashAttnFwdSm80INS1_25CollectiveMainloopFwdSm80ILi4ELi1ELb0EN4cute5tupleIJNS5_1CILi128EEENS7_ILi64EEES8_EEELi128ENS_6half_tEfNS_4arch4Sm80ELb0ELb0ELb1ELb1ELb1ELb0ELb1ELb0EEENS1_21CollectiveEpilogueFwdINS6_IJS8_S8_S9_EEENS6_IJNS7_ILi1EEESH_SH_EEESB_SD_Li128ELb1ELb1ELb0ELb0EEENS1_19SingleTileSchedulerILb1ELb0ELb1ELi128EEEEEEEEEvNT_6ParamsE:
        .type           _ZN7cutlass13device_kernelIN5flash19enable_sm80_to_sm89INS1_16FlashAttnFwdSm80INS1_25CollectiveMainloopFwdSm80ILi4ELi1ELb0EN4cute5tupleIJNS5_1CILi128EEENS7_ILi64EEES8_EEELi128ENS_6half_tEfNS_4arch4Sm80ELb0ELb0ELb1ELb1ELb1ELb0ELb1ELb0EEENS1_21CollectiveEpilogueFwdINS6_IJS8_S8_S9_EEENS6_IJNS7_ILi1EEESH_SH_EEESB_SD_Li128ELb1ELb1ELb0ELb0EEENS1_19SingleTileSchedulerILb1ELb0ELb1ELi128EEEEEEEEEvNT_6ParamsE,@function
        .size           _ZN7cutlass13device_kernelIN5flash19enable_sm80_to_sm89INS1_16FlashAttnFwdSm80INS1_25CollectiveMainloopFwdSm80ILi4ELi1ELb0EN4cute5tupleIJNS5_1CILi128EEENS7_ILi64EEES8_EEELi128ENS_6half_tEfNS_4arch4Sm80ELb0ELb0ELb1ELb1ELb1ELb0ELb1ELb0EEENS1_21CollectiveEpilogueFwdINS6_IJS8_S8_S9_EEENS6_IJNS7_ILi1EEESH_SH_EEESB_SD_Li128ELb1ELb1ELb0ELb0EEENS1_19SingleTileSchedulerILb1ELb0ELb1ELi128EEEEEEEEEvNT_6ParamsE,(.L_x_46 - _ZN7cutlass13device_kernelIN5flash19enable_sm80_to_sm89INS1_16FlashAttnFwdSm80INS1_25CollectiveMainloopFwdSm80ILi4ELi1ELb0EN4cute5tupleIJNS5_1CILi128EEENS7_ILi64EEES8_EEELi128ENS_6half_tEfNS_4arch4Sm80ELb0ELb0ELb1ELb1ELb1ELb0ELb1ELb0EEENS1_21CollectiveEpilogueFwdINS6_IJS8_S8_S9_EEENS6_IJNS7_ILi1EEESH_SH_EEESB_SD_Li128ELb1ELb1ELb0ELb0EEENS1_19SingleTileSchedulerILb1ELb0ELb1ELi128EEEEEEEEEvNT_6ParamsE)
        .other          _ZN7cutlass13device_kernelIN5flash19enable_sm80_to_sm89INS1_16FlashAttnFwdSm80INS1_25CollectiveMainloopFwdSm80ILi4ELi1ELb0EN4cute5tupleIJNS5_1CILi128EEENS7_ILi64EEES8_EEELi128ENS_6half_tEfNS_4arch4Sm80ELb0ELb0ELb1ELb1ELb1ELb0ELb1ELb0EEENS1_21CollectiveEpilogueFwdINS6_IJS8_S8_S9_EEENS6_IJNS7_ILi1EEESH_SH_EEESB_SD_Li128ELb1ELb1ELb0ELb0EEENS1_19SingleTileSchedulerILb1ELb0ELb1ELi128EEEEEEEEEvNT_6ParamsE,@"STO_CUDA_ENTRY STV_DEFAULT"
_ZN7cutlass13device_kernelIN5flash19enable_sm80_to_sm89INS1_16FlashAttnFwdSm80INS1_25CollectiveMainloopFwdSm80ILi4ELi1ELb0EN4cute5tupleIJNS5_1CILi128EEENS7_ILi64EEES8_EEELi128ENS_6half_tEfNS_4arch4Sm80ELb0ELb0ELb1ELb1ELb1ELb0ELb1ELb0EEENS1_21CollectiveEpilogueFwdINS6_IJS8_S8_S9_EEENS6_IJNS7_ILi1EEESH_SH_EEESB_SD_Li128ELb1ELb1ELb0ELb0EEENS1_19SingleTileSchedulerILb1ELb0ELb1ELi128EEEEEEEEEvNT_6ParamsE:
[----:B------:R-:W-:Y:S01]  /*0000*/  LDC R1, c[0x0][0x37c] ;  /* 0x0000df00ff017b82 */ /* 0x000fe20000000800 */
[----:B------:R-:W-:Y:S05]  /*0010*/  EXIT ;  /* 0x000000000000794d */ /* 0x000fea0003800000 */
.L_x_10:
        /* <DEDUP_REMOVED lines=14> */
.L_x_46:


//--------------------- .text._ZN7cutlass13device_kernelIN5flash19enable_sm80_to_sm89INS1_16FlashAttnFwdSm80INS1_25CollectiveMainloopFwdSm80ILi4ELi1ELb0EN4cute5tupleIJNS5_1CILi128EEENS7_ILi64EEES8_EEELi128ENS_6half_tEfNS_4arch4Sm80ELb0ELb0ELb1ELb1ELb1ELb1ELb1ELb0EEENS1_21CollectiveEpilogueFwdINS6_IJS8_S8_S9_EEENS6_IJNS7_ILi1EEESH_SH_EEESB_SD_Li128ELb1ELb1ELb0ELb0EEENS1_19SingleTileSchedulerILb1ELb0ELb1ELi128EEEEEEEEEvNT_6ParamsE --------------------------
	.section	.text._ZN7cutlass13device_kernelIN5flash19enable_sm80_to_sm89INS1_16FlashAttnFwdSm80INS1_25CollectiveMainloopFwdSm80ILi4ELi1ELb0EN4cute5tupleIJNS5_1CILi128EEENS7_ILi64EEES8_EEELi128ENS_6half_tEfNS_4arch4Sm80ELb0ELb0ELb1ELb1ELb1ELb1ELb1ELb0EEENS1_21CollectiveEpilogueFwdINS6_IJS8_S8_S9_EEENS6_IJNS7_ILi1EEESH_SH_EEESB_SD_Li128ELb1ELb1ELb0ELb0EEENS1_19SingleTileSchedulerILb1ELb0ELb1ELi128EEEEEEEEEvNT_6ParamsE,"ax",@progbits
	.align	128
.text._ZN7cutlass13device_kernelIN5flash19enable_sm80_to_sm89INS1_16FlashAttnFwdSm80INS1_25CollectiveMainloopFwdSm80ILi4ELi1ELb0EN4cute5tupleIJNS5_1CILi128EEENS7_ILi64EEES8_EEELi128ENS_6half_tEfNS_4arch4Sm80ELb0ELb0ELb1ELb1ELb1ELb1ELb1ELb0EEENS1_21CollectiveEpilogueFwdINS6_IJS8_S8_S9_EEENS6_IJNS7_ILi1EEESH_SH_EEESB_SD_Li128ELb1ELb1ELb0ELb0EEENS1_19SingleTileSchedulerILb1ELb0ELb1ELi128EEEEEEEEEvNT_6ParamsE:
        .type           _ZN7cutlass13device_kernelIN5flash19enable_sm80_to_sm89INS1_16FlashAttnFwdSm80INS1_25CollectiveMainloopFwdSm80ILi4ELi1ELb0EN4cute5tupleIJNS5_1CILi128EEENS7_ILi64EEES8_EEELi128ENS_6half_tEfNS_4arch4Sm80ELb0ELb0ELb1ELb1ELb1ELb1ELb1ELb0EEENS1_21CollectiveEpilogueFwdINS6_IJS8_S8_S9_EEENS6_IJNS7_ILi1EEESH_SH_EEESB_SD_Li128ELb1ELb1ELb0ELb0EEENS1_19SingleTileSchedulerILb1ELb0ELb1ELi128EEEEEEEEEvNT_6ParamsE,@function
        .size           _ZN7cutlass13device_kernelIN5flash19enable_sm80_to_sm89INS1_16FlashAttnFwdSm80INS1_25CollectiveMainloopFwdSm80ILi4ELi1ELb0EN4cute5tupleIJNS5_1CILi128EEENS7_ILi64EEES8_EEELi128ENS_6half_tEfNS_4arch4Sm80ELb0ELb0ELb1ELb1ELb1ELb1ELb1ELb0EEENS1_21CollectiveEpilogueFwdINS6_IJS8_S8_S9_EEENS6_IJNS7_ILi1EEESH_SH_EEESB_SD_Li128ELb1ELb1ELb0ELb0EEENS1_19SingleTileSchedulerILb1ELb0ELb1ELi128EEEEEEEEEvNT_6ParamsE,(.L_x_47 - _ZN7cutlass13device_kernelIN5flash19enable_sm80_to_sm89INS1_16FlashAttnFwdSm80INS1_25CollectiveMainloopFwdSm80ILi4ELi1ELb0EN4cute5tupleIJNS5_1CILi128EEENS7_ILi64EEES8_EEELi128ENS_6half_tEfNS_4arch4Sm80ELb0ELb0ELb1ELb1ELb1ELb1ELb1ELb0EEENS1_21CollectiveEpilogueFwdINS6_IJS8_S8_S9_EEENS6_IJNS7_ILi1EEESH_SH_EEESB_SD_Li128ELb1ELb1ELb0ELb0EEENS1_19SingleTileSchedulerILb1ELb0ELb1ELi128EEEEEEEEEvNT_6ParamsE)
        .other          _ZN7cutlass13device_kernelIN5flash19enable_sm80_to_sm89INS1_16FlashAttnFwdSm80INS1_25CollectiveMainloopFwdSm80ILi4ELi1ELb0EN4cute5tupleIJNS5_1CILi128EEENS7_ILi64EEES8_EEELi128ENS_6half_tEfNS_4arch4Sm80ELb0ELb0ELb1ELb1ELb1ELb1ELb1ELb0EEENS1_21CollectiveEpilogueFwdINS6_IJS8_S8_S9_EEENS6_IJNS7_ILi1EEESH_SH_EEESB_SD_Li128ELb1ELb1ELb0ELb0EEENS1_19SingleTileSchedulerILb1ELb0ELb1ELi128EEEEEEEEEvNT_6ParamsE,@"STO_CUDA_ENTRY STV_DEFAULT"
_ZN7cutlass13device_kernelIN5flash19enable_sm80_to_sm89INS1_16FlashAttnFwdSm80INS1_25CollectiveMainloopFwdSm80ILi4ELi1ELb0EN4cute5tupleIJNS5_1CILi128EEENS7_ILi64EEES8_EEELi128ENS_6half_tEfNS_4arch4Sm80ELb0ELb0ELb1ELb1ELb1ELb1ELb1ELb0EEENS1_21CollectiveEpilogueFwdINS6_IJS8_S8_S9_EEENS6_IJNS7_ILi1EEESH_SH_EEESB_SD_Li128ELb1ELb1ELb0ELb0EEENS1_19SingleTileSchedulerILb1ELb0ELb1ELi128EEEEEEEEEvNT_6ParamsE:
[----:B------:R-:W-:Y:S01]  /*0000*/  LDC R1, c[0x0][0x37c] ;  /* 0x0000df00ff017b82 */ /* 0x000fe20000000800 */
[----:B------:R-:W-:Y:S05]  /*0010*/  EXIT ;  /* 0x000000000000794d */ /* 0x000fea0003800000 */
.L_x_11:
        /* <DEDUP_REMOVED lines=14> */
.L_x_47:


//--------------------- .text._ZN7cutlass13device_kernelIN5flash19enable_sm80_to_sm89INS1_16FlashAttnFwdSm80INS1_25CollectiveMainloopFwdSm80ILi4ELi1ELb0EN4cute5tupleIJNS5_1CILi128EEENS7_ILi48EEES8_EEELi128ENS_6half_tEfNS_4arch4Sm80ELb0ELb1ELb1ELb0ELb1ELb0ELb1ELb0EEENS1_21CollectiveEpilogueFwdINS6_IJS8_S8_S9_EEENS6_IJNS7_ILi1EEESH_SH_EEESB_SD_Li128ELb0ELb1ELb0ELb0EEENS1_19SingleTileSchedulerILb0ELb0ELb1ELi128EEEEEEEEEvNT_6ParamsE --------------------------
	.section	.text._ZN7cutlass13device_kernelIN5flash19enable_sm80_to_sm89INS1_16FlashAttnFwdSm80INS1_25CollectiveMainloopFwdSm80ILi4ELi1ELb0EN4cute5tupleIJNS5_1CILi128EEENS7_ILi48EEES8_EEELi128ENS_6half_tEfNS_4arch4Sm80ELb0ELb1ELb1ELb0ELb1ELb0ELb1ELb0EEENS1_21CollectiveEpilogueFwdINS6_IJS8_S8_S9_EEENS6_IJNS7_ILi1EEESH_SH_EEESB_SD_Li128ELb0ELb1ELb0ELb0EEENS1_19SingleTileSchedulerILb0ELb0ELb1ELi128EEEEEEEEEvNT_6ParamsE,"ax",@progbits
	.align	128
.text._ZN7cutlass13device_kernelIN5flash19enable_sm80_to_sm89INS1_16FlashAttnFwdSm80INS1_25CollectiveMainloopFwdSm80ILi4ELi1ELb0EN4cute5tupleIJNS5_1CILi128EEENS7_ILi48EEES8_EEELi128ENS_6half_tEfNS_4arch4Sm80ELb0ELb1ELb1ELb0ELb1ELb0ELb1ELb0EEENS1_21CollectiveEpilogueFwdINS6_IJS8_S8_S9_EEENS6_IJNS7_ILi1EEESH_SH_EEESB_SD_Li128ELb0ELb1ELb0ELb0EEENS1_19SingleTileSchedulerILb0ELb0ELb1ELi128EEEEEEEEEvNT_6ParamsE:
        .type           _ZN7cutlass13device_kernelIN5flash19enable_sm80_to_sm89INS1_16FlashAttnFwdSm80INS1_25CollectiveMainloopFwdSm80ILi4ELi1ELb0EN4cute5tupleIJNS5_1CILi128EEENS7_ILi48EEES8_EEELi128ENS_6half_tEfNS_4arch4Sm80ELb0ELb1ELb1ELb0ELb1ELb0ELb1ELb0EEENS1_21CollectiveEpilogueFwdINS6_IJS8_S8_S9_EEENS6_IJNS7_ILi1EEESH_SH_EEESB_SD_Li128ELb0ELb1ELb0ELb0EEENS1_19SingleTileSchedulerILb0ELb0ELb1ELi128EEEEEEEEEvNT_6ParamsE,@function
        .size           _ZN7cutlass13device_kernelIN5flash19enable_sm80_to_sm89INS1_16FlashAttnFwdSm80INS1_25CollectiveMainloopFwdSm80ILi4ELi1ELb0EN4cute5tupleIJNS5_1CILi128EEENS7_ILi48EEES8_EEELi128ENS_6half_tEfNS_4arch4Sm80ELb0ELb1ELb1ELb0ELb1ELb0ELb1ELb0EEENS1_21CollectiveEpilogueFwdINS6_IJS8_S8_S9_EEENS6_IJNS7_ILi1EEESH_SH_EEESB_SD_Li128ELb0ELb1ELb0ELb0EEENS1_19SingleTileSchedulerILb0ELb0ELb1ELi128EEEEEEEEEvNT_6ParamsE,(.L_x_48 - _ZN7cutlass13device_kernelIN5flash19enable_sm80_to_sm89INS1_16FlashAttnFwdSm80INS1_25CollectiveMainloopFwdSm80ILi4ELi1ELb0EN4cute5tupleIJNS5_1CILi128EEENS7_ILi48EEES8_EEELi128ENS_6half_tEfNS_4arch4Sm80ELb0ELb1ELb1ELb0ELb1ELb0ELb1ELb0EEENS1_21CollectiveEpilogueFwdINS6_IJS8_S8_S9_EEENS6_IJNS7_ILi1EEESH_SH_EEESB_SD_Li128ELb0ELb1ELb0ELb0EEENS1_19SingleTileSchedulerILb0ELb0ELb1ELi128EEEEEEEEEvNT_6ParamsE)
        .other          _ZN7cutlass13device_kernelIN5flash19enable_sm80_to_sm89INS1_16FlashAttnFwdSm80INS1_25CollectiveMainloopFwdSm80ILi4ELi1ELb0EN4cute5tupleIJNS5_1CILi128EEENS7_ILi48EEES8_EEELi128ENS_6half_tEfNS_4arch4Sm80ELb0ELb1ELb1ELb0ELb1ELb0ELb1ELb0EEENS1_21CollectiveEpilogueFwdINS6_IJS8_S8_S9_EEENS6_IJNS7_ILi1EEESH_SH_EEESB_SD_Li128ELb0ELb1ELb0ELb0EEENS1_19SingleTileSchedulerILb0ELb0ELb1ELi128EEEEEEEEEvNT_6ParamsE,@"STO_CUDA_ENTRY STV_DEFAULT"
_ZN7cutlass13device_kernelIN5flash19enable_sm80_to_sm89INS1_16FlashAttnFwdSm80INS1_25CollectiveMainloopFwdSm80ILi4ELi1ELb0EN4cute5tupleIJNS5_1CILi128EEENS7_ILi48EEES8_EEELi128ENS_6half_tEfNS_4arch4Sm80ELb0ELb1ELb1ELb0ELb1ELb0ELb1ELb0EEENS1_21CollectiveEpilogueFwdINS6_IJS8_S8_S9_EEENS6_IJNS7_ILi1EEESH_SH_EEESB_SD_Li128ELb0ELb1ELb0ELb0EEENS1_19SingleTileSchedulerILb0ELb0ELb1ELi128EEEEEEEEEvNT_6ParamsE:
[----:B------:R-:W-:Y:S01]  /*0000*/  LDC R1, c[0x0][0x37c] ;  /* 0x0000df00ff017b82 */ /* 0x000fe20000000800 */
[----:B------:R-:W-:Y:S05]  /*0010*/  EXIT ;  /* 0x000000000000794d */ /* 0x000fea0003800000 */
.L_x_12:
        /* <DEDUP_REMOVED lines=14> */
.L_x_48:


//--------------------- .text._ZN7cutlass13device_kernelIN5flash19enable_sm80_to_sm89INS1_16FlashAttnFwdSm80INS1_25CollectiveMainloopFwdSm80ILi4ELi1ELb0EN4cute5tupleIJNS5_1CILi128EEENS7_ILi48EEES8_EEELi128ENS_6half_tEfNS_4arch4Sm80ELb0ELb1ELb1ELb1ELb1ELb0ELb1ELb0EEENS1_21CollectiveEpilogueFwdINS6_IJS8_S8_S9_EEENS6_IJNS7_ILi1EEESH_SH_EEESB_SD_Li128ELb1ELb1ELb0ELb0EEENS1_19SingleTileSchedulerILb1ELb0ELb1ELi128EEEEEEEEEvNT_6ParamsE --------------------------
	.section	.text._ZN7cutlass13device_kernelIN5flash19enable_sm80_to_sm89INS1_16FlashAttnFwdSm80INS1_25CollectiveMainloopFwdSm80ILi4ELi1ELb0EN4cute5tupleIJNS5_1CILi128EEENS7_ILi48EEES8_EEELi128ENS_6half_tEfNS_4arch4Sm80ELb0ELb1ELb1ELb1ELb1ELb0ELb1ELb0EEENS1_21CollectiveEpilogueFwdINS6_IJS8_S8_S9_EEENS6_IJNS7_ILi1EEESH_SH_EEESB_SD_Li128ELb1ELb1ELb0ELb0EEENS1_19SingleTileSchedulerILb1ELb0ELb1ELi128EEEEEEEEEvNT_6ParamsE,"ax",@progbits
	.align	128
.text._ZN7cutlass13device_kernelIN5flash19enable_sm80_to_sm89INS1_16FlashAttnFwdSm80INS1_25CollectiveMainloopFwdSm80ILi4ELi1ELb0EN4cute5tupleIJNS5_1CILi128EEENS7_ILi48EEES8_EEELi128ENS_6half_tEfNS_4arch4Sm80ELb0ELb1ELb1ELb1ELb1ELb0ELb1ELb0EEENS1_21CollectiveEpilogueFwdINS6_IJS8_S8_S9_EEENS6_IJNS7_ILi1EEESH_SH_EEESB_SD_Li128ELb1ELb1ELb0ELb0EEENS1_19SingleTileSchedulerILb1ELb0ELb1ELi128EEEEEEEEEvNT_6ParamsE:
        .type           _ZN7cutlass13device_kernelIN5flash19enable_sm80_to_sm89INS1_16FlashAttnFwdSm80INS1_25CollectiveMainloopFwdSm80ILi4ELi1ELb0EN4cute5tupleIJNS5_1CILi128EEENS7_ILi48EEES8_EEELi128ENS_6half_tEfNS_4arch4Sm80ELb0ELb1ELb1ELb1ELb1ELb0ELb1ELb0EEENS1_21CollectiveEpilogueFwdINS6_IJS8_S8_S9_EEENS6_IJNS7_ILi1EEESH_SH_EEESB_SD_Li128ELb1ELb1ELb0ELb0EEENS1_19SingleTileSchedulerILb1ELb0ELb1ELi128EEEEEEEEEvNT_6ParamsE,@function
        .size           _ZN7cutlass13device_kernelIN5flash19enable_sm80_to_sm89INS1_16FlashAttnFwdSm80INS1_25CollectiveMainloopFwdSm80ILi4ELi1ELb0EN4cute5tupleIJNS5_1CILi128EEENS7_ILi48EEES8_EEELi128ENS_6half_tEfNS_4arch4Sm80ELb0ELb1ELb1ELb1ELb1ELb0ELb1ELb0EEENS1_21CollectiveEpilogueFwdINS6_IJS8_S8_S9_EEENS6_IJNS7_ILi1EEESH_SH_EEESB_SD_Li128ELb1ELb1ELb0ELb0EEENS1_19SingleTileSchedulerILb1ELb0ELb1ELi128EEEEEEEEEvNT_6ParamsE,(.L_x_49 - _ZN7cutlass13device_kernelIN5flash19enable_sm80_to_sm89INS1_16FlashAttnFwdSm80INS1_25CollectiveMainloopFwdSm80ILi4ELi1ELb0EN4cute5tupleIJNS5_1CILi128EEENS7_ILi48EEES8_EEELi128ENS_6half_tEfNS_4arch4Sm80ELb0ELb1ELb1ELb1ELb1ELb0ELb1ELb0EEENS1_21CollectiveEpilogueFwdINS6_IJS8_S8_S9_EEENS6_IJNS7_ILi1EEESH_SH_EEESB_SD_Li128ELb1ELb1ELb0ELb0EEENS1_19SingleTileSchedulerILb1ELb0ELb1ELi128EEEEEEEEEvNT_6ParamsE)
        .other          _ZN7cutlass13device_kernelIN5flash19enable_sm80_to_sm89INS1_16FlashAttnFwdSm80INS1_25CollectiveMainloopFwdSm80ILi4ELi1ELb0EN4cute5tupleIJNS5_1CILi128EEENS7_ILi48EEES8_EEELi128ENS_6half_tEfNS_4arch4Sm80ELb0ELb1ELb1ELb1ELb1ELb0ELb1ELb0EEENS1_21CollectiveEpilogueFwdINS6_IJS8_S8_S9_EEENS6_IJNS7_ILi1EEESH_SH_EEESB_SD_Li128ELb1ELb1ELb0ELb0EEENS1_19SingleTileSchedulerILb1ELb0ELb1ELi128EEEEEEEEEvNT_6ParamsE,@"STO_CUDA_ENTRY STV_DEFAULT"
_ZN7cutlass13device_kernelIN5flash19enable_sm80_to_sm89INS1_16FlashAttnFwdSm80INS1_25CollectiveMainloopFwdSm80ILi4ELi1ELb0EN4cute5tupleIJNS5_1CILi128EEENS7_ILi48EEES8_EEELi128ENS_6half_tEfNS_4arch4Sm80ELb0ELb1ELb1ELb1ELb1ELb0ELb1ELb0EEENS1_21CollectiveEpilogueFwdINS6_IJS8_S8_S9_EEENS6_IJNS7_ILi1EEESH_SH_EEESB_SD_Li128ELb1ELb1ELb0ELb0EEENS1_19SingleTileSchedulerILb1ELb0ELb1ELi128EEEEEEEEEvNT_6ParamsE:
[----:B------:R-:W-:Y:S01]  /*0000*/  LDC R1, c[0x0][0x37c] ;  /* 0x0000df00ff017b82 */ /* 0x000fe20000000800 */
[----:B------:R-:W-:Y:S05]  /*0010*/  EXIT ;  /* 0x000000000000794d */ /* 0x000fea0003800000 */
.L_x_13:
        /* <DEDUP_REMOVED lines=14> */
.L_x_49:


//--------------------- .text._ZN7cutlass13device_kernelIN5flash19enable_sm80_to_sm89INS1_16FlashAttnFwdSm80INS1_25CollectiveMainloopFwdSm80ILi4ELi1ELb0EN4cute5tupleIJNS5_1CILi128EEENS7_ILi48EEES8_EEELi128ENS_6half_tEfNS_4arch4Sm80ELb0ELb1ELb1ELb1ELb1ELb1ELb1ELb0EEENS1_21CollectiveEpilogueFwdINS6_IJS8_S8_S9_EEENS6_IJNS7_ILi1EEESH_SH_EEESB_SD_Li128ELb1ELb1ELb0ELb0EEENS1_19SingleTileSchedulerILb1ELb0ELb1ELi128EEEEEEEEEvNT_6ParamsE --------------------------
	.section	.text._ZN7cutlass13device_kernelIN5flash19enable_sm80_to_sm89INS1_16FlashAttnFwdSm80INS1_25CollectiveMainloopFwdSm80ILi4ELi1ELb0EN4cute5tupleIJNS5_1CILi128EEENS7_ILi48EEES8_EEELi128ENS_6half_tEfNS_4arch4Sm80ELb0ELb1ELb1ELb1ELb1ELb1ELb1ELb0EEENS1_21CollectiveEpilogueFwdINS6_IJS8_S8_S9_EEENS6_IJNS7_ILi1EEESH_SH_EEESB_SD_Li128ELb1ELb1ELb0ELb0EEENS1_19SingleTileSchedulerILb1ELb0ELb1ELi128EEEEEEEEEvNT_6ParamsE,"ax",@progbits
	.align	128
.text._ZN7cutlass13device_kernelIN5flash19enable_sm80_to_sm89INS1_16FlashAttnFwdSm80INS1_25CollectiveMainloopFwdSm80ILi4ELi1ELb0EN4cute5tupleIJNS5_1CILi128EEENS7_ILi48EEES8_EEELi128ENS_6half_tEfNS_4arch4Sm80ELb0ELb1ELb1ELb1ELb1ELb1ELb1ELb0EEENS1_21CollectiveEpilogueFwdINS6_IJS8_S8_S9_EEENS6_IJNS7_ILi1EEESH_SH_EEESB_SD_Li128ELb1ELb1ELb0ELb0EEENS1_19SingleTileSchedulerILb1ELb0ELb1ELi128EEEEEEEEEvNT_6ParamsE:
        .type           _ZN7cutlass13device_kernelIN5flash19enable_sm80_to_sm89INS1_16FlashAttnFwdSm80INS1_25CollectiveMainloopFwdSm80ILi4ELi1ELb0EN4cute5tupleIJNS5_1CILi128EEENS7_ILi48EEES8_EEELi128ENS_6half_tEfNS_4arch4Sm80ELb0ELb1ELb1ELb1ELb1ELb1ELb1ELb0EEENS1_21CollectiveEpilogueFwdINS6_IJS8_S8_S9_EEENS6_IJNS7_ILi1EEESH_SH_EEESB_SD_Li128ELb1ELb1ELb0ELb0EEENS1_19SingleTileSchedulerILb1ELb0ELb1ELi128EEEEEEEEEvNT_6ParamsE,@function
        .size           _ZN7cutlass13device_kernelIN5flash19enable_sm80_to_sm89INS1_16FlashAttnFwdSm80INS1_25CollectiveMainloopFwdSm80ILi4ELi1ELb0EN4cute5tupleIJNS5_1CILi128EEENS7_ILi48EEES8_EEELi128ENS_6half_tEfNS_4arch4Sm80ELb0ELb1ELb1ELb1ELb1ELb1ELb1ELb0EEENS1_21CollectiveEpilogueFwdINS6_IJS8_S8_S9_EEENS6_IJNS7_ILi1EEESH_SH_EEESB_SD_Li128ELb1ELb1ELb0ELb0EEENS1_19SingleTileSchedulerILb1ELb0ELb1ELi128EEEEEEEEEvNT_6ParamsE,(.L_x_50 - _ZN7cutlass13device_kernelIN5flash19enable_sm80_to_sm89INS1_16FlashAttnFwdSm80INS1_25CollectiveMainloopFwdSm80ILi4ELi1ELb0EN4cute5tupleIJNS5_1CILi128EEENS7_ILi48EEES8_EEELi128ENS_6half_tEfNS_4arch4Sm80ELb0ELb1ELb1ELb1ELb1ELb1ELb1ELb0EEENS1_21CollectiveEpilogueFwdINS6_IJS8_S8_S9_EEENS6_IJNS7_ILi1EEESH_SH_EEESB_SD_Li128ELb1ELb1ELb0ELb0EEENS1_19SingleTileSchedulerILb1ELb0ELb1ELi128EEEEEEEEEvNT_6ParamsE)
        .other          _ZN7cutlass13device_kernelIN5flash19enable_sm80_to_sm89INS1_16FlashAttnFwdSm80INS1_25CollectiveMainloopFwdSm80ILi4ELi1ELb0EN4cute5tupleIJNS5_1CILi128EEENS7_ILi48EEES8_EEELi128ENS_6half_tEfNS_4arch4Sm80ELb0ELb1ELb1ELb1ELb1ELb1ELb1ELb0EEENS1_21CollectiveEpilogueFwdINS6_IJS8_S8_S9_EEENS6_IJNS7_ILi1EEESH_SH_EEESB_SD_Li128ELb1ELb1ELb0ELb0EEENS1_19SingleTileSchedulerILb1ELb0ELb1ELi128EEEEEEEEEvNT_6ParamsE,@"STO_CUDA_ENTRY STV_DEFAULT"
_ZN7cutlass13device_kernelIN5flash19enable_sm80_to_sm89INS1_16FlashAttnFwdSm80INS1_25CollectiveMainloopFwdSm80ILi4ELi1ELb0EN4cute5tupleIJNS5_1CILi128EEENS7_ILi48EEES8_EEELi128ENS_6half_tEfNS_4arch4Sm80ELb0ELb1ELb1ELb1ELb1ELb1ELb1ELb0EEENS1_21CollectiveEpilogueFwdINS6_IJS8_S8_S9_EEENS6_IJNS7_ILi1EEESH_SH_EEESB_SD_Li128ELb1ELb1ELb0ELb0EEENS1_19SingleTileSchedulerILb1ELb0ELb1ELi128EEEEEEEEEvNT_6ParamsE:
[----:B------:R-:W-:Y:S01]  /*0000*/  LDC R1, c[0x0][0x37c] ;  /* 0x0000df00ff017b82 */ /* 0x000fe20000000800 */
[----:B------:R-:W-:Y:S05]  /*0010*/  EXIT ;  /* 0x000000000000794d */ /* 0x000fea0003800000 */
.L_x_14:
        /* <DEDUP_REMOVED lines=14> */
.L_x_50:


//--------------------- .text._ZN7cutlass13device_kernelIN5flash19enable_sm80_to_sm89INS1_16FlashAttnFwdSm80INS1_25CollectiveMainloopFwdSm80ILi4ELi1ELb0EN4cute5tupleIJNS5_1CILi128EEENS7_ILi64EEES8_EEELi128ENS_6half_tEfNS_4arch4Sm80ELb1ELb0ELb1ELb0ELb1ELb0ELb1ELb0EEENS1_21CollectiveEpilogueFwdINS6_IJS8_S8_S9_EEENS6_IJNS7_ILi1EEESH_SH_EEESB_SD_Li128ELb0ELb1ELb0ELb0EEENS1_30DynamicPersistentTileSchedulerILi128ELi128ELb0ELb1ELb0EEEEEEEEEvNT_6ParamsE --------------------------
	.section	.text._ZN7cutlass13device_kernelIN5flash19enable_sm80_to_sm89INS1_16FlashAttnFwdSm80INS1_25CollectiveMainloopFwdSm80ILi4ELi1ELb0EN4cute5tupleIJNS5_1CILi128EEENS7_ILi64EEES8_EEELi128ENS_6half_tEfNS_4arch4Sm80ELb1ELb0ELb1ELb0ELb1ELb0ELb1ELb0EEENS1_21CollectiveEpilogueFwdINS6_IJS8_S8_S9_EEENS6_IJNS7_ILi1EEESH_SH_EEESB_SD_Li128ELb0ELb1ELb0ELb0EEENS1_30DynamicPersistentTileSchedulerILi128ELi128ELb0ELb1ELb0EEEEEEEEEvNT_6ParamsE,"ax",@progbits
	.align	128
.text._ZN7cutlass13device_kernelIN5flash19enable_sm80_to_sm89INS1_16FlashAttnFwdSm80INS1_25CollectiveMainloopFwdSm80ILi4ELi1ELb0EN4cute5tupleIJNS5_1CILi128EEENS7_ILi64EEES8_EEELi128ENS_6half_tEfNS_4arch4Sm80ELb1ELb0ELb1ELb0ELb1ELb0ELb1ELb0EEENS1_21CollectiveEpilogueFwdINS6_IJS8_S8_S9_EEENS6_IJNS7_ILi1EEESH_SH_EEESB_SD_Li128ELb0ELb1ELb0ELb0EEENS1_30DynamicPersistentTileSchedulerILi128ELi128ELb0ELb1ELb0EEEEEEEEEvNT_6ParamsE:
        .type           _ZN7cutlass13device_kernelIN5flash19enable_sm80_to_sm89INS1_16FlashAttnFwdSm80INS1_25CollectiveMainloopFwdSm80ILi4ELi1ELb0EN4cute5tupleIJNS5_1CILi128EEENS7_ILi64EEES8_EEELi128ENS_6half_tEfNS_4arch4Sm80ELb1ELb0ELb1ELb0ELb1ELb0ELb1ELb0EEENS1_21CollectiveEpilogueFwdINS6_IJS8_S8_S9_EEENS6_IJNS7_ILi1EEESH_SH_EEESB_SD_Li128ELb0ELb1ELb0ELb0EEENS1_30DynamicPersistentTileSchedulerILi128ELi128ELb0ELb1ELb0EEEEEEEEEvNT_6ParamsE,@function
        .size           _ZN7cutlass13device_kernelIN5flash19enable_sm80_to_sm89INS1_16FlashAttnFwdSm80INS1_25CollectiveMainloopFwdSm80ILi4ELi1ELb0EN4cute5tupleIJNS5_1CILi128EEENS7_ILi64EEES8_EEELi128ENS_6half_tEfNS_4arch4Sm80ELb1ELb0ELb1ELb0ELb1ELb0ELb1ELb0EEENS1_21CollectiveEpilogueFwdINS6_IJS8_S8_S9_EEENS6_IJNS7_ILi1EEESH_SH_EEESB_SD_Li128ELb0ELb1ELb0ELb0EEENS1_30DynamicPersistentTileSchedulerILi128ELi128ELb0ELb1ELb0EEEEEEEEEvNT_6ParamsE,(.L_x_51 - _ZN7cutlass13device_kernelIN5flash19enable_sm80_to_sm89INS1_16FlashAttnFwdSm80INS1_25CollectiveMainloopFwdSm80ILi4ELi1ELb0EN4cute5tupleIJNS5_1CILi128EEENS7_ILi64EEES8_EEELi128ENS_6half_tEfNS_4arch4Sm80ELb1ELb0ELb1ELb0ELb1ELb0ELb1ELb0EEENS1_21CollectiveEpilogueFwdINS6_IJS8_S8_S9_EEENS6_IJNS7_ILi1EEESH_SH_EEESB_SD_Li128ELb0ELb1ELb0ELb0EEENS1_30DynamicPersistentTileSchedulerILi128ELi128ELb0ELb1ELb0EEEEEEEEEvNT_6ParamsE)
        .other          _ZN7cutlass13device_kernelIN5flash19enable_sm80_to_sm89INS1_16FlashAttnFwdSm80INS1_25CollectiveMainloopFwdSm80ILi4ELi1ELb0EN4cute5tupleIJNS5_1CILi128EEENS7_ILi64EEES8_EEELi128ENS_6half_tEfNS_4arch4Sm80ELb1ELb0ELb1ELb0ELb1ELb0ELb1ELb0EEENS1_21CollectiveEpilogueFwdINS6_IJS8_S8_S9_EEENS6_IJNS7_ILi1EEESH_SH_EEESB_SD_Li128ELb0ELb1ELb0ELb0EEENS1_30DynamicPersistentTileSchedulerILi128ELi128ELb0ELb1ELb0EEEEEEEEEvNT_6ParamsE,@"STO_CUDA_ENTRY STV_DEFAULT"
_ZN7cutlass13device_kernelIN5flash19enable_sm80_to_sm89INS1_16FlashAttnFwdSm80INS1_25CollectiveMainloopFwdSm80ILi4ELi1ELb0EN4cute5tupleIJNS5_1CILi128EEENS7_ILi64EEES8_EEELi128ENS_6half_tEfNS_4arch4Sm80ELb1ELb0ELb1ELb0ELb1ELb0ELb1ELb0EEENS1_21CollectiveEpilogueFwdINS6_IJS8_S8_S9_EEENS6_IJNS7_ILi1EEESH_SH_EEESB_SD_Li128ELb0ELb1ELb0ELb0EEENS1_30DynamicPersistentTileSchedulerILi128ELi128ELb0ELb1ELb0EEEEEEEEEvNT_6ParamsE:
[----:B------:R-:W-:Y:S01]  /*0000*/  LDC R1, c[0x0][0x37c] ;  /* 0x0000df00ff017b82 */ /* 0x000fe20000000800 */
[----:B------:R-:W-:Y:S05]  /*0010*/  EXIT ;  /* 0x000000000000794d */ /* 0x000fea0003800000 */
.L_x_15:
        /* <DEDUP_REMOVED lines=14> */
.L_x_51:


//--------------------- .text._ZN7cutlass13device_kernelIN5flash19enable_sm80_to_sm89INS1_16FlashAttnFwdSm80INS1_25CollectiveMainloopFwdSm80ILi4ELi1ELb0EN4cute5tupleIJNS5_1CILi128EEENS7_ILi64EEES8_EEELi128ENS_6half_tEfNS_4arch4Sm80ELb1ELb0ELb1ELb1ELb1ELb0ELb1ELb0EEENS1_21CollectiveEpilogueFwdINS6_IJS8_S8_S9_EEENS6_IJNS7_ILi1EEESH_SH_EEESB_SD_Li128ELb1ELb1ELb0ELb0EEENS1_19SingleTileSchedulerILb1ELb0ELb1ELi128EEEEEEEEEvNT_6ParamsE --------------------------
	.section	.text._ZN7cutlass13device_kernelIN5flash19enable_sm80_to_sm89INS1_16FlashAttnFwdSm80INS1_25CollectiveMainloopFwdSm80ILi4ELi1ELb0EN4cute5tupleIJNS5_1CILi128EEENS7_ILi64EEES8_EEELi128ENS_6half_tEfNS_4arch4Sm80ELb1ELb0ELb1ELb1ELb1ELb0ELb1ELb0EEENS1_21CollectiveEpilogueFwdINS6_IJS8_S8_S9_EEENS6_IJNS7_ILi1EEESH_SH_EEESB_SD_Li128ELb1ELb1ELb0ELb0EEENS1_19SingleTileSchedulerILb1ELb0ELb1ELi128EEEEEEEEEvNT_6ParamsE,"ax",@progbits
	.align	128
.text._ZN7cutlass13device_kernelIN5flash19enable_sm80_to_sm89INS1_16FlashAttnFwdSm80INS1_25CollectiveMainloopFwdSm80ILi4ELi1ELb0EN4cute5tupleIJNS5_1CILi128EEENS7_ILi64EEES8_EEELi128ENS_6half_tEfNS_4arch4Sm80ELb1ELb0ELb1ELb1ELb1ELb0ELb1ELb0EEENS1_21CollectiveEpilogueFwdINS6_IJS8_S8_S9_EEENS6_IJNS7_ILi1EEESH_SH_EEESB_SD_Li128ELb1ELb1ELb0ELb0EEENS1_19SingleTileSchedulerILb1ELb0ELb1ELi128EEEEEEEEEvNT_6ParamsE:
        .type           _ZN7cutlass13device_kernelIN5flash19enable_sm80_to_sm89INS1_16FlashAttnFwdSm80INS1_25CollectiveMainloopFwdSm80ILi4ELi1ELb0EN4cute5tupleIJNS5_1CILi128EEENS7_ILi64EEES8_EEELi128ENS_6half_tEfNS_4arch4Sm80ELb1ELb0ELb1ELb1ELb1ELb0ELb1ELb0EEENS1_21CollectiveEpilogueFwdINS6_IJS8_S8_S9_EEENS6_IJNS7_ILi1EEESH_SH_EEESB_SD_Li128ELb1ELb1ELb0ELb0EEENS1_19SingleTileSchedulerILb1ELb0ELb1ELi128EEEEEEEEEvNT_6ParamsE,@function
        .size           _ZN7cutlass13device_kernelIN5flash19enable_sm80_to_sm89INS1_16FlashAttnFwdSm80INS1_25CollectiveMainloopFwdSm80ILi4ELi1ELb0EN4cute5tupleIJNS5_1CILi128EEENS7_ILi64EEES8_EEELi128ENS_6half_tEfNS_4arch4Sm80ELb1ELb0ELb1ELb1ELb1ELb0ELb1ELb0EEENS1_21CollectiveEpilogueFwdINS6_IJS8_S8_S9_EEENS6_IJNS7_ILi1EEESH_SH_EEESB_SD_Li128ELb1ELb1ELb0ELb0EEENS1_19SingleTileSchedulerILb1ELb0ELb1ELi128EEEEEEEEEvNT_6ParamsE,(.L_x_52 - _ZN7cutlass13device_kernelIN5flash19enable_sm80_to_sm89INS1_16FlashAttnFwdSm80INS1_25CollectiveMainloopFwdSm80ILi4ELi1ELb0EN4cute5tupleIJNS5_1CILi128EEENS7_ILi64EEES8_EEELi128ENS_6half_tEfNS_4arch4Sm80ELb1ELb0ELb1ELb1ELb1ELb0ELb1ELb0EEENS1_21CollectiveEpilogueFwdINS6_IJS8_S8_S9_EEENS6_IJNS7_ILi1EEESH_SH_EEESB_SD_Li128ELb1ELb1ELb0ELb0EEENS1_19SingleTileSchedulerILb1ELb0ELb1ELi128EEEEEEEEEvNT_6ParamsE)
        .other          _ZN7cutlass13device_kernelIN5flash19enable_sm80_to_sm89INS1_16FlashAttnFwdSm80INS1_25CollectiveMainloopFwdSm80ILi4ELi1ELb0EN4cute5tupleIJNS5_1CILi128EEENS7_ILi64EEES8_EEELi128ENS_6half_tEfNS_4arch4Sm80ELb1ELb0ELb1ELb1ELb1ELb0ELb1ELb0EEENS1_21CollectiveEpilogueFwdINS6_IJS8_S8_S9_EEENS6_IJNS7_ILi1EEESH_SH_EEESB_SD_Li128ELb1ELb1ELb0ELb0EEENS1_19SingleTileSchedulerILb1ELb0ELb1ELi128EEEEEEEEEvNT_6ParamsE,@"STO_CUDA_ENTRY STV_DEFAULT"
_ZN7cutlass13device_kernelIN5flash19enable_sm80_to_sm89INS1_16FlashAttnFwdSm80INS1_25CollectiveMainloopFwdSm80ILi4ELi1ELb0EN4cute5tupleIJNS5_1CILi128EEENS7_ILi64EEES8_EEELi128ENS_6half_tEfNS_4arch4Sm80ELb1ELb0ELb1ELb1ELb1ELb0ELb1ELb0EEENS1_21CollectiveEpilogueFwdINS6_IJS8_S8_S9_EEENS6_IJNS7_ILi1EEESH_SH_EEESB_SD_Li128ELb1ELb1ELb0ELb0EEENS1_19SingleTileSchedulerILb1ELb0ELb1ELi128EEEEEEEEEvNT_6ParamsE:
[----:B------:R-:W-:Y:S01]  /*0000*/  LDC R1, c[0x0][0x37c] ;  /* 0x0000df00ff017b82 */ /* 0x000fe20000000800 */
[----:B------:R-:W-:Y:S05]  /*0010*/  EXIT ;  /* 0x000000000000794d */ /* 0x000fea0003800000 */
.L_x_16:
        /* <DEDUP_REMOVED lines=14> */
.L_x_52:


//--------------------- .text._ZN7cutlass13device_kernelIN5flash19enable_sm80_to_sm89INS1_16FlashAttnFwdSm80INS1_25CollectiveMainloopFwdSm80ILi4ELi1ELb0EN4cute5tupleIJNS5_1CILi128EEENS7_ILi64EEES8_EEELi128ENS_6half_tEfNS_4arch4Sm80ELb1ELb0ELb1ELb1ELb1ELb1ELb1ELb0EEENS1_21CollectiveEpilogueFwdINS6_IJS8_S8_S9_EEENS6_IJNS7_ILi1EEESH_SH_EEESB_SD_Li128ELb1ELb1ELb0ELb0EEENS1_19SingleTileSchedulerILb1ELb0ELb1ELi128EEEEEEEEEvNT_6ParamsE --------------------------
	.section	.text._ZN7cutlass13device_kernelIN5flash19enable_sm80_to_sm89INS1_16FlashAttnFwdSm80INS1_25CollectiveMainloopFwdSm80ILi4ELi1ELb0EN4cute5tupleIJNS5_1CILi128EEENS7_ILi64EEES8_EEELi128ENS_6half_tEfNS_4arch4Sm80ELb1ELb0ELb1ELb1ELb1ELb1ELb1ELb0EEENS1_21CollectiveEpilogueFwdINS6_IJS8_S8_S9_EEENS6_IJNS7_ILi1EEESH_SH_EEESB_SD_Li128ELb1ELb1ELb0ELb0EEENS1_19SingleTileSchedulerILb1ELb0ELb1ELi128EEEEEEEEEvNT_6ParamsE,"ax",@progbits
	.align	128
.text._ZN7cutlass13device_kernelIN5flash19enable_sm80_to_sm89INS1_16FlashAttnFwdSm80INS1_25CollectiveMainloopFwdSm80ILi4ELi1ELb0EN4cute5tupleIJNS5_1CILi128EEENS7_ILi64EEES8_EEELi128ENS_6half_tEfNS_4arch4Sm80ELb1ELb0ELb1ELb1ELb1ELb1ELb1ELb0EEENS1_21CollectiveEpilogueFwdINS6_IJS8_S8_S9_EEENS6_IJNS7_ILi1EEESH_SH_EEESB_SD_Li128ELb1ELb1ELb0ELb0EEENS1_19SingleTileSchedulerILb1ELb0ELb1ELi128EEEEEEEEEvNT_6ParamsE:
        .type           _ZN7cutlass13device_kernelIN5flash19enable_sm80_to_sm89INS1_16FlashAttnFwdSm80INS1_25CollectiveMainloopFwdSm80ILi4ELi1ELb0EN4cute5tupleIJNS5_1CILi128EEENS7_ILi64EEES8_EEELi128ENS_6half_tEfNS_4arch4Sm80ELb1ELb0ELb1ELb1ELb1ELb1ELb1ELb0EEENS1_21CollectiveEpilogueFwdINS6_IJS8_S8_S9_EEENS6_IJNS7_ILi1EEESH_SH_EEESB_SD_Li128ELb1ELb1ELb0ELb0EEENS1_19SingleTileSchedulerILb1ELb0ELb1ELi128EEEEEEEEEvNT_6ParamsE,@function
        .size           _ZN7cutlass13device_kernelIN5flash19enable_sm80_to_sm89INS1_16FlashAttnFwdSm80INS1_25CollectiveMainloopFwdSm80ILi4ELi1ELb0EN4cute5tupleIJNS5_1CILi128EEENS7_ILi64EEES8_EEELi128ENS_6half_tEfNS_4arch4Sm80ELb1ELb0ELb1ELb1ELb1ELb1ELb1ELb0EEENS1_21CollectiveEpilogueFwdINS6_IJS8_S8_S9_EEENS6_IJNS7_ILi1EEESH_SH_EEESB_SD_Li128ELb1ELb1ELb0ELb0EEENS1_19SingleTileSchedulerILb1ELb0ELb1ELi128EEEEEEEEEvNT_6ParamsE,(.L_x_53 - _ZN7cutlass13device_kernelIN5flash19enable_sm80_to_sm89INS1_16FlashAttnFwdSm80INS1_25CollectiveMainloopFwdSm80ILi4ELi1ELb0EN4cute5tupleIJNS5_1CILi128EEENS7_ILi64EEES8_EEELi128ENS_6half_tEfNS_4arch4Sm80ELb1ELb0ELb1ELb1ELb1ELb1ELb1ELb0EEENS1_21CollectiveEpilogueFwdINS6_IJS8_S8_S9_EEENS6_IJNS7_ILi1EEESH_SH_EEESB_SD_Li128ELb1ELb1ELb0ELb0EEENS1_19SingleTileSchedulerILb1ELb0ELb1ELi128EEEEEEEEEvNT_6ParamsE)
        .other          _ZN7cutlass13device_kernelIN5flash19enable_sm80_to_sm89INS1_16FlashAttnFwdSm80INS1_25CollectiveMainloopFwdSm80ILi4ELi1ELb0EN4cute5tupleIJNS5_1CILi128EEENS7_ILi64EEES8_EEELi128ENS_6half_tEfNS_4arch4Sm80ELb1ELb0ELb1ELb1ELb1ELb1ELb1ELb0EEENS1_21CollectiveEpilogueFwdINS6_IJS8_S8_S9_EEENS6_IJNS7_ILi1EEESH_SH_EEESB_SD_Li128ELb1ELb1ELb0ELb0EEENS1_19SingleTileSchedulerILb1ELb0ELb1ELi128EEEEEEEEEvNT_6ParamsE,@"STO_CUDA_ENTRY STV_DEFAULT"
_ZN7cutlass13device_kernelIN5flash19enable_sm80_to_sm89INS1_16FlashAttnFwdSm80INS1_25CollectiveMainloopFwdSm80ILi4ELi1ELb0EN4cute5tupleIJNS5_1CILi128EEENS7_ILi64EEES8_EEELi128ENS_6half_tEfNS_4arch4Sm80ELb1ELb0ELb1ELb1ELb1ELb1ELb1ELb0EEENS1_21CollectiveEpilogueFwdINS6_IJS8_S8_S9_EEENS6_IJNS7_ILi1EEESH_SH_EEESB_SD_Li128ELb1ELb1ELb0ELb0EEENS1_19SingleTileSchedulerILb1ELb0ELb1ELi128EEEEEEEEEvNT_6ParamsE:
[----:B------:R-:W-:Y:S01]  /*0000*/  LDC R1, c[0x0][0x37c] ;  /* 0x0000df00ff017b82 */ /* 0x000fe20000000800 */
[----:B------:R-:W-:Y:S05]  /*0010*/  EXIT ;  /* 0x000000000000794d */ /* 0x000fea0003800000 */
.L_x_17:
        /* <DEDUP_REMOVED lines=14> */
.L_x_53:


//--------------------- .text._ZN7cutlass13device_kernelIN5flash19enable_sm80_to_sm89INS1_16FlashAttnFwdSm80INS1_25CollectiveMainloopFwdSm80ILi8ELi1ELb1EN4cute5tupleIJNS5_1CILi128EEES8_S8_EEELi128ENS_6half_tEfNS_4arch4Sm80ELb0ELb0ELb0ELb0ELb1ELb0ELb1ELb0EEENS1_21CollectiveEpilogueFwdIS9_NS6_IJNS7_ILi1EEESF_SF_EEESA_SC_Li256ELb0ELb1ELb0ELb0EEENS1_19SingleTileSchedulerILb0ELb0ELb1ELi128EEEEEEEEEvNT_6ParamsE --------------------------
	.section	.text._ZN7cutlass13device_kernelIN5flash19enable_sm80_to_sm89INS1_16FlashAttnFwdSm80INS1_25CollectiveMainloopFwdSm80ILi8ELi1ELb1EN4cute5tupleIJNS5_1CILi128EEES8_S8_EEELi128ENS_6half_tEfNS_4arch4Sm80ELb0ELb0ELb0ELb0ELb1ELb0ELb1ELb0EEENS1_21CollectiveEpilogueFwdIS9_NS6_IJNS7_ILi1EEESF_SF_EEESA_SC_Li256ELb0ELb1ELb0ELb0EEENS1_19SingleTileSchedulerILb0ELb0ELb1ELi128EEEEEEEEEvNT_6ParamsE,"ax",@progbits
	.align	128
.text._ZN7cutlass13device_kernelIN5flash19enable_sm80_to_sm89INS1_16FlashAttnFwdSm80INS1_25CollectiveMainloopFwdSm80ILi8ELi1ELb1EN4cute5tupleIJNS5_1CILi128EEES8_S8_EEELi128ENS_6half_tEfNS_4arch4Sm80ELb0ELb0ELb0ELb0ELb1ELb0ELb1ELb0EEENS1_21CollectiveEpilogueFwdIS9_NS6_IJNS7_ILi1EEESF_SF_EEESA_SC_Li256ELb0ELb1ELb0ELb0EEENS1_19SingleTileSchedulerILb0ELb0ELb1ELi128EEEEEEEEEvNT_6ParamsE:
        .type           _ZN7cutlass13device_kernelIN5flash19enable_sm80_to_sm89INS1_16FlashAttnFwdSm80INS1_25CollectiveMainloopFwdSm80ILi8ELi1ELb1EN4cute5tupleIJNS5_1CILi128EEES8_S8_EEELi128ENS_6half_tEfNS_4arch4Sm80ELb0ELb0ELb0ELb0ELb1ELb0ELb1ELb0EEENS1_21CollectiveEpilogueFwdIS9_NS6_IJNS7_ILi1EEESF_SF_EEESA_SC_Li256ELb0ELb1ELb0ELb0EEENS1_19SingleTileSchedulerILb0ELb0ELb1ELi128EEEEEEEEEvNT_6ParamsE,@function
        .size           _ZN7cutlass13device_kernelIN5flash19enable_sm80_to_sm89INS1_16FlashAttnFwdSm80INS1_25CollectiveMainloopFwdSm80ILi8ELi1ELb1EN4cute5tupleIJNS5_1CILi128EEES8_S8_EEELi128ENS_6half_tEfNS_4arch4Sm80ELb0ELb0ELb0ELb0ELb1ELb0ELb1ELb0EEENS1_21CollectiveEpilogueFwdIS9_NS6_IJNS7_ILi1EEESF_SF_EEESA_SC_Li256ELb0ELb1ELb0ELb0EEENS1_19SingleTileSchedulerILb0ELb0ELb1ELi128EEEEEEEEEvNT_6ParamsE,(.L_x_54 - _ZN7cutlass13device_kernelIN5flash19enable_sm80_to_sm89INS1_16FlashAttnFwdSm80INS1_25CollectiveMainloopFwdSm80ILi8ELi1ELb1EN4cute5tupleIJNS5_1CILi128EEES8_S8_EEELi128ENS_6half_tEfNS_4arch4Sm80ELb0ELb0ELb0ELb0ELb1ELb0ELb1ELb0EEENS1_21CollectiveEpilogueFwdIS9_NS6_IJNS7_ILi1EEESF_SF_EEESA_SC_Li256ELb0ELb1ELb0ELb0EEENS1_19SingleTileSchedulerILb0ELb0ELb1ELi128EEEEEEEEEvNT_6ParamsE)
        .other          _ZN7cutlass13device_kernelIN5flash19enable_sm80_to_sm89INS1_16FlashAttnFwdSm80INS1_25CollectiveMainloopFwdSm80ILi8ELi1ELb1EN4cute5tupleIJNS5_1CILi128EEES8_S8_EEELi128ENS_6half_tEfNS_4arch4Sm80ELb0ELb0ELb0ELb0ELb1ELb0ELb1ELb0EEENS1_21CollectiveEpilogueFwdIS9_NS6_IJNS7_ILi1EEESF_SF_EEESA_SC_Li256ELb0ELb1ELb0ELb0EEENS1_19SingleTileSchedulerILb0ELb0ELb1ELi128EEEEEEEEEvNT_6ParamsE,@"STO_CUDA_ENTRY STV_DEFAULT"
_ZN7cutlass13device_kernelIN5flash19enable_sm80_to_sm89INS1_16FlashAttnFwdSm80INS1_25CollectiveMainloopFwdSm80ILi8ELi1ELb1EN4cute5tupleIJNS5_1CILi128EEES8_S8_EEELi128ENS_6half_tEfNS_4arch4Sm80ELb0ELb0ELb0ELb0ELb1ELb0ELb1ELb0EEENS1_21CollectiveEpilogueFwdIS9_NS6_IJNS7_ILi1EEESF_SF_EEESA_SC_Li256ELb0ELb1ELb0ELb0EEENS1_19SingleTileSchedulerILb0ELb0ELb1ELi128EEEEEEEEEvNT_6ParamsE:
[----:B------:R-:W-:Y:S01]  /*0000*/  LDC R1, c[0x0][0x37c] ;  /* 0x0000df00ff017b82 */ /* 0x000fe20000000800 */
[----:B------:R-:W-:Y:S05]  /*0010*/  EXIT ;  /* 0x000000000000794d */ /* 0x000fea0003800000 */
.L_x_18:
        /* <DEDUP_REMOVED lines=14> */
.L_x_54:


//--------------------- .text._ZN7cutlass13device_kernelIN5flash19enable_sm80_to_sm89INS1_16FlashAttnFwdSm80INS1_25CollectiveMainloopFwdSm80ILi8ELi1ELb1EN4cute5tupleIJNS5_1CILi128EEES8_S8_EEELi128ENS_6half_tEfNS_4arch4Sm80ELb0ELb0ELb0ELb1ELb1ELb0ELb1ELb0EEENS1_21CollectiveEpilogueFwdIS9_NS6_IJNS7_ILi1EEESF_SF_EEESA_SC_Li256ELb1ELb1ELb0ELb0EEENS1_19SingleTileSchedulerILb1ELb0ELb1ELi128EEEEEEEEEvNT_6ParamsE --------------------------
	.section	.text._ZN7cutlass13device_kernelIN5flash19enable_sm80_to_sm89INS1_16FlashAttnFwdSm80INS1_25CollectiveMainloopFwdSm80ILi8ELi1ELb1EN4cute5tupleIJNS5_1CILi128EEES8_S8_EEELi128ENS_6half_tEfNS_4arch4Sm80ELb0ELb0ELb0ELb1ELb1ELb0ELb1ELb0EEENS1_21CollectiveEpilogueFwdIS9_NS6_IJNS7_ILi1EEESF_SF_EEESA_SC_Li256ELb1ELb1ELb0ELb0EEENS1_19SingleTileSchedulerILb1ELb0ELb1ELi128EEEEEEEEEvNT_6ParamsE,"ax",@progbits
	.align	128
.text._ZN7cutlass13device_kernelIN5flash19enable_sm80_to_sm89INS1_16FlashAttnFwdSm80INS1_25CollectiveMainloopFwdSm80ILi8ELi1ELb1EN4cute5tupleIJNS5_1CILi128EEES8_S8_EEELi128ENS_6half_tEfNS_4arch4Sm80ELb0ELb0ELb0ELb1ELb1ELb0ELb1ELb0EEENS1_21CollectiveEpilogueFwdIS9_NS6_IJNS7_ILi1EEESF_SF_EEESA_SC_Li256ELb1ELb1ELb0ELb0EEENS1_19SingleTileSchedulerILb1ELb0ELb1ELi128EEEEEEEEEvNT_6ParamsE:
        .type           _ZN7cutlass13device_kernelIN5flash19enable_sm80_to_sm89INS1_16FlashAttnFwdSm80INS1_25CollectiveMainloopFwdSm80ILi8ELi1ELb1EN4cute5tupleIJNS5_1CILi128EEES8_S8_EEELi128ENS_6half_tEfNS_4arch4Sm80ELb0ELb0ELb0ELb1ELb1ELb0ELb1ELb0EEENS1_21CollectiveEpilogueFwdIS9_NS6_IJNS7_ILi1EEESF_SF_EEESA_SC_Li256ELb1ELb1ELb0ELb0EEENS1_19SingleTileSchedulerILb1ELb0ELb1ELi128EEEEEEEEEvNT_6ParamsE,@function
        .size           _ZN7cutlass13device_kernelIN5flash19enable_sm80_to_sm89INS1_16FlashAttnFwdSm80INS1_25CollectiveMainloopFwdSm80ILi8ELi1ELb1EN4cute5tupleIJNS5_1CILi128EEES8_S8_EEELi128ENS_6half_tEfNS_4arch4Sm80ELb0ELb0ELb0ELb1ELb1ELb0ELb1ELb0EEENS1_21CollectiveEpilogueFwdIS9_NS6_IJNS7_ILi1EEESF_SF_EEESA_SC_Li256ELb1ELb1ELb0ELb0EEENS1_19SingleTileSchedulerILb1ELb0ELb1ELi128EEEEEEEEEvNT_6ParamsE,(.L_x_55 - _ZN7cutlass13device_kernelIN5flash19enable_sm80_to_sm89INS1_16FlashAttnFwdSm80INS1_25CollectiveMainloopFwdSm80ILi8ELi1ELb1EN4cute5tupleIJNS5_1CILi128EEES8_S8_EEELi128ENS_6half_tEfNS_4arch4Sm80ELb0ELb0ELb0ELb1ELb1ELb0ELb1ELb0EEENS1_21CollectiveEpilogueFwdIS9_NS6_IJNS7_ILi1EEESF_SF_EEESA_SC_Li256ELb1ELb1ELb0ELb0EEENS1_19SingleTileSchedulerILb1ELb0ELb1ELi128EEEEEEEEEvNT_6ParamsE)
        .other          _ZN7cutlass13device_kernelIN5flash19enable_sm80_to_sm89INS1_16FlashAttnFwdSm80INS1_25CollectiveMainloopFwdSm80ILi8ELi1ELb1EN4cute5tupleIJNS5_1CILi128EEES8_S8_EEELi128ENS_6half_tEfNS_4arch4Sm80ELb0ELb0ELb0ELb1ELb1ELb0ELb1ELb0EEENS1_21CollectiveEpilogueFwdIS9_NS6_IJNS7_ILi1EEESF_SF_EEESA_SC_Li256ELb1ELb1ELb0ELb0EEENS1_19SingleTileSchedulerILb1ELb0ELb1ELi128EEEEEEEEEvNT_6ParamsE,@"STO_CUDA_ENTRY STV_DEFAULT"
_ZN7cutlass13device_kernelIN5flash19enable_sm80_to_sm89INS1_16FlashAttnFwdSm80INS1_25CollectiveMainloopFwdSm80ILi8ELi1ELb1EN4cute5tupleIJNS5_1CILi128EEES8_S8_EEELi128ENS_6half_tEfNS_4arch4Sm80ELb0ELb0ELb0ELb1ELb1ELb0ELb1ELb0EEENS1_21CollectiveEpilogueFwdIS9_NS6_IJNS7_ILi1EEESF_SF_EEESA_SC_Li256ELb1ELb1ELb0ELb0EEENS1_19SingleTileSchedulerILb1ELb0ELb1ELi128EEEEEEEEEvNT_6ParamsE:
[----:B------:R-:W-:Y:S01]  /*0000*/  LDC R1, c[0x0][0x37c] ;  /* 0x0000df00ff017b82 */ /* 0x000fe20000000800 */
[----:B------:R-:W-:Y:S05]  /*0010*/  EXIT ;  /* 0x000000000000794d */ /* 0x000fea0003800000 */
.L_x_19:
        /* <DEDUP_REMOVED lines=14> */
.L_x_55:


//--------------------- .text._ZN7cutlass13device_kernelIN5flash19enable_sm80_to_sm89INS1_16FlashAttnFwdSm80INS1_25CollectiveMainloopFwdSm80ILi8ELi1ELb1EN4cute5tupleIJNS5_1CILi128EEES8_S8_EEELi128ENS_6half_tEfNS_4arch4Sm80ELb0ELb0ELb0ELb1ELb1ELb1ELb1ELb0EEENS1_21CollectiveEpilogueFwdIS9_NS6_IJNS7_ILi1EEESF_SF_EEESA_SC_Li256ELb1ELb1ELb0ELb0EEENS1_19SingleTileSchedulerILb1ELb0ELb1ELi128EEEEEEEEEvNT_6ParamsE --------------------------
	.section	.text._ZN7cutlass13device_kernelIN5flash19enable_sm80_to_sm89INS1_16FlashAttnFwdSm80INS1_25CollectiveMainloopFwdSm80ILi8ELi1ELb1EN4cute5tupleIJNS5_1CILi128EEES8_S8_EEELi128ENS_6half_tEfNS_4arch4Sm80ELb0ELb0ELb0ELb1ELb1ELb1ELb1ELb0EEENS1_21CollectiveEpilogueFwdIS9_NS6_IJNS7_ILi1EEESF_SF_EEESA_SC_Li256ELb1ELb1ELb0ELb0EEENS1_19SingleTileSchedulerILb1ELb0ELb1ELi128EEEEEEEEEvNT_6ParamsE,"ax",@progbits
	.align	128
.text._ZN7cutlass13device_kernelIN5flash19enable_sm80_to_sm89INS1_16FlashAttnFwdSm80INS1_25CollectiveMainloopFwdSm80ILi8ELi1ELb1EN4cute5tupleIJNS5_1CILi128EEES8_S8_EEELi128ENS_6half_tEfNS_4arch4Sm80ELb0ELb0ELb0ELb1ELb1ELb1ELb1ELb0EEENS1_21CollectiveEpilogueFwdIS9_NS6_IJNS7_ILi1EEESF_SF_EEESA_SC_Li256ELb1ELb1ELb0ELb0EEENS1_19SingleTileSchedulerILb1ELb0ELb1ELi128EEEEEEEEEvNT_6ParamsE:
        .type           _ZN7cutlass13device_kernelIN5flash19enable_sm80_to_sm89INS1_16FlashAttnFwdSm80INS1_25CollectiveMainloopFwdSm80ILi8ELi1ELb1EN4cute5tupleIJNS5_1CILi128EEES8_S8_EEELi128ENS_6half_tEfNS_4arch4Sm80ELb0ELb0ELb0ELb1ELb1ELb1ELb1ELb0EEENS1_21CollectiveEpilogueFwdIS9_NS6_IJNS7_ILi1EEESF_SF_EEESA_SC_Li256ELb1ELb1ELb0ELb0EEENS1_19SingleTileSchedulerILb1ELb0ELb1ELi128EEEEEEEEEvNT_6ParamsE,@function
        .size           _ZN7cutlass13device_kernelIN5flash19enable_sm80_to_sm89INS1_16FlashAttnFwdSm80INS1_25CollectiveMainloopFwdSm80ILi8ELi1ELb1EN4cute5tupleIJNS5_1CILi128EEES8_S8_EEELi128ENS_6half_tEfNS_4arch4Sm80ELb0ELb0ELb0ELb1ELb1ELb1ELb1ELb0EEENS1_21CollectiveEpilogueFwdIS9_NS6_IJNS7_ILi1EEESF_SF_EEESA_SC_Li256ELb1ELb1ELb0ELb0EEENS1_19SingleTileSchedulerILb1ELb0ELb1ELi128EEEEEEEEEvNT_6ParamsE,(.L_x_56 - _ZN7cutlass13device_kernelIN5flash19enable_sm80_to_sm89INS1_16FlashAttnFwdSm80INS1_25CollectiveMainloopFwdSm80ILi8ELi1ELb1EN4cute5tupleIJNS5_1CILi128EEES8_S8_EEELi128ENS_6half_tEfNS_4arch4Sm80ELb0ELb0ELb0ELb1ELb1ELb1ELb1ELb0EEENS1_21CollectiveEpilogueFwdIS9_NS6_IJNS7_ILi1EEESF_SF_EEESA_SC_Li256ELb1ELb1ELb0ELb0EEENS1_19SingleTileSchedulerILb1ELb0ELb1ELi128EEEEEEEEEvNT_6ParamsE)
        .other          _ZN7cutlass13device_kernelIN5flash19enable_sm80_to_sm89INS1_16FlashAttnFwdSm80INS1_25CollectiveMainloopFwdSm80ILi8ELi1ELb1EN4cute5tupleIJNS5_1CILi128EEES8_S8_EEELi128ENS_6half_tEfNS_4arch4Sm80ELb0ELb0ELb0ELb1ELb1ELb1ELb1ELb0EEENS1_21CollectiveEpilogueFwdIS9_NS6_IJNS7_ILi1EEESF_SF_EEESA_SC_Li256ELb1ELb1ELb0ELb0EEENS1_19SingleTileSchedulerILb1ELb0ELb1ELi128EEEEEEEEEvNT_6ParamsE,@"STO_CUDA_ENTRY STV_DEFAULT"
_ZN7cutlass13device_kernelIN5flash19enable_sm80_to_sm89INS1_16FlashAttnFwdSm80INS1_25CollectiveMainloopFwdSm80ILi8ELi1ELb1EN4cute5tupleIJNS5_1CILi128EEES8_S8_EEELi128ENS_6half_tEfNS_4arch4Sm80ELb0ELb0ELb0ELb1ELb1ELb1ELb1ELb0EEENS1_21CollectiveEpilogueFwdIS9_NS6_IJNS7_ILi1EEESF_SF_EEESA_SC_Li256ELb1ELb1ELb0ELb0EEENS1_19SingleTileSchedulerILb1ELb0ELb1ELi128EEEEEEEEEvNT_6ParamsE:
[----:B------:R-:W-:Y:S01]  /*0000*/  LDC R1, c[0x0][0x37c] ;  /* 0x0000df00ff017b82 */ /* 0x000fe20000000800 */
[----:B------:R-:W-:Y:S05]  /*0010*/  EXIT ;  /* 0x000000000000794d */ /* 0x000fea0003800000 */
.L_x_20:
        /* <DEDUP_REMOVED lines=14> */
.L_x_56:


//--------------------- .text._ZN7cutlass13device_kernelIN5flash19enable_sm80_to_sm89INS1_16FlashAttnFwdSm80INS1_25CollectiveMainloopFwdSm80ILi8ELi1ELb1EN4cute5tupleIJNS5_1CILi128EEENS7_ILi96EEES8_EEELi128ENS_6half_tEfNS_4arch4Sm80ELb0ELb1ELb0ELb0ELb1ELb0ELb1ELb0EEENS1_21CollectiveEpilogueFwdINS6_IJS8_S8_S9_EEENS6_IJNS7_ILi1EEESH_SH_EEESB_SD_Li256ELb0ELb1ELb0ELb0EEENS1_19SingleTileSchedulerILb0ELb0ELb1ELi128EEEEEEEEEvNT_6ParamsE --------------------------
	.section	.text._ZN7cutlass13device_kernelIN5flash19enable_sm80_to_sm89INS1_16FlashAttnFwdSm80INS1_25CollectiveMainloopFwdSm80ILi8ELi1ELb1EN4cute5tupleIJNS5_1CILi128EEENS7_ILi96EEES8_EEELi128ENS_6half_tEfNS_4arch4Sm80ELb0ELb1ELb0ELb0ELb1ELb0ELb1ELb0EEENS1_21CollectiveEpilogueFwdINS6_IJS8_S8_S9_EEENS6_IJNS7_ILi1EEESH_SH_EEESB_SD_Li256ELb0ELb1ELb0ELb0EEENS1_19SingleTileSchedulerILb0ELb0ELb1ELi128EEEEEEEEEvNT_6ParamsE,"ax",@progbits
	.align	128
.text._ZN7cutlass13device_kernelIN5flash19enable_sm80_to_sm89INS1_16FlashAttnFwdSm80INS1_25CollectiveMainloopFwdSm80ILi8ELi1ELb1EN4cute5tupleIJNS5_1CILi128EEENS7_ILi96EEES8_EEELi128ENS_6half_tEfNS_4arch4Sm80ELb0ELb1ELb0ELb0ELb1ELb0ELb1ELb0EEENS1_21CollectiveEpilogueFwdINS6_IJS8_S8_S9_EEENS6_IJNS7_ILi1EEESH_SH_EEESB_SD_Li256ELb0ELb1ELb0ELb0EEENS1_19SingleTileSchedulerILb0ELb0ELb1ELi128EEEEEEEEEvNT_6ParamsE:
        .type           _ZN7cutlass13device_kernelIN5flash19enable_sm80_to_sm89INS1_16FlashAttnFwdSm80INS1_25CollectiveMainloopFwdSm80ILi8ELi1ELb1EN4cute5tupleIJNS5_1CILi128EEENS7_ILi96EEES8_EEELi128ENS_6half_tEfNS_4arch4Sm80ELb0ELb1ELb0ELb0ELb1ELb0ELb1ELb0EEENS1_21CollectiveEpilogueFwdINS6_IJS8_S8_S9_EEENS6_IJNS7_ILi1EEESH_SH_EEESB_SD_Li256ELb0ELb1ELb0ELb0EEENS1_19SingleTileSchedulerILb0ELb0ELb1ELi128EEEEEEEEEvNT_6ParamsE,@function
        .size           _ZN7cutlass13device_kernelIN5flash19enable_sm80_to_sm89INS1_16FlashAttnFwdSm80INS1_25CollectiveMainloopFwdSm80ILi8ELi1ELb1EN4cute5tupleIJNS5_1CILi128EEENS7_ILi96EEES8_EEELi128ENS_6half_tEfNS_4arch4Sm80ELb0ELb1ELb0ELb0ELb1ELb0ELb1ELb0EEENS1_21CollectiveEpilogueFwdINS6_IJS8_S8_S9_EEENS6_IJNS7_ILi1EEESH_SH_EEESB_SD_Li256ELb0ELb1ELb0ELb0EEENS1_19SingleTileSchedulerILb0ELb0ELb1ELi128EEEEEEEEEvNT_6ParamsE,(.L_x_57 - _ZN7cutlass13device_kernelIN5flash19enable_sm80_to_sm89INS1_16FlashAttnFwdSm80INS1_25CollectiveMainloopFwdSm80ILi8ELi1ELb1EN4cute5tupleIJNS5_1CILi128EEENS7_ILi96EEES8_EEELi128ENS_6half_tEfNS_4arch4Sm80ELb0ELb1ELb0ELb0ELb1ELb0ELb1ELb0EEENS1_21CollectiveEpilogueFwdINS6_IJS8_S8_S9_EEENS6_IJNS7_ILi1EEESH_SH_EEESB_SD_Li256ELb0ELb1ELb0ELb0EEENS1_19SingleTileSchedulerILb0ELb0ELb1ELi128EEEEEEEEEvNT_6ParamsE)
        .other          _ZN7cutlass13device_kernelIN5flash19enable_sm80_to_sm89INS1_16FlashAttnFwdSm80INS1_25CollectiveMainloopFwdSm80ILi8ELi1ELb1EN4cute5tupleIJNS5_1CILi128EEENS7_ILi96EEES8_EEELi128ENS_6half_tEfNS_4arch4Sm80ELb0ELb1ELb0ELb0ELb1ELb0ELb1ELb0EEENS1_21CollectiveEpilogueFwdINS6_IJS8_S8_S9_EEENS6_IJNS7_ILi1EEESH_SH_EEESB_SD_Li256ELb0ELb1ELb0ELb0EEENS1_19SingleTileSchedulerILb0ELb0ELb1ELi128EEEEEEEEEvNT_6ParamsE,@"STO_CUDA_ENTRY STV_DEFAULT"
_ZN7cutlass13device_kernelIN5flash19enable_sm80_to_sm89INS1_16FlashAttnFwdSm80INS1_25CollectiveMainloopFwdSm80ILi8ELi1ELb1EN4cute5tupleIJNS5_1CILi128EEENS7_ILi96EEES8_EEELi128ENS_6half_tEfNS_4arch4Sm80ELb0ELb1ELb0ELb0ELb1ELb0ELb1ELb0EEENS1_21CollectiveEpilogueFwdINS6_IJS8_S8_S9_EEENS6_IJNS7_ILi1EEESH_SH_EEESB_SD_Li256ELb0ELb1ELb0ELb0EEENS1_19SingleTileSchedulerILb0ELb0ELb1ELi128EEEEEEEEEvNT_6ParamsE:
[----:B------:R-:W-:Y:S01]  /*0000*/  LDC R1, c[0x0][0x37c] ;  /* 0x0000df00ff017b82 */ /* 0x000fe20000000800 */
[----:B------:R-:W-:Y:S05]  /*0010*/  EXIT ;  /* 0x000000000000794d */ /* 0x000fea0003800000 */
.L_x_21:
        /* <DEDUP_REMOVED lines=14> */
.L_x_57:


//--------------------- .text._ZN7cutlass13device_kernelIN5flash19enable_sm80_to_sm89INS1_16FlashAttnFwdSm80INS1_25CollectiveMainloopFwdSm80ILi8ELi1ELb1EN4cute5tupleIJNS5_1CILi128EEENS7_ILi96EEES8_EEELi128ENS_6half_tEfNS_4arch4Sm80ELb0ELb1ELb0ELb1ELb1ELb0ELb1ELb0EEENS1_21CollectiveEpilogueFwdINS6_IJS8_S8_S9_EEENS6_IJNS7_ILi1EEESH_SH_EEESB_SD_Li256ELb1ELb1ELb0ELb0EEENS1_19SingleTileSchedulerILb1ELb0ELb1ELi128EEEEEEEEEvNT_6ParamsE --------------------------
	.section	.text._ZN7cutlass13device_kernelIN5flash19enable_sm80_to_sm89INS1_16FlashAttnFwdSm80INS1_25CollectiveMainloopFwdSm80ILi8ELi1ELb1EN4cute5tupleIJNS5_1CILi128EEENS7_ILi96EEES8_EEELi128ENS_6half_tEfNS_4arch4Sm80ELb0ELb1ELb0ELb1ELb1ELb0ELb1ELb0EEENS1_21CollectiveEpilogueFwdINS6_IJS8_S8_S9_EEENS6_IJNS7_ILi1EEESH_SH_EEESB_SD_Li256ELb1ELb1ELb0ELb0EEENS1_19SingleTileSchedulerILb1ELb0ELb1ELi128EEEEEEEEEvNT_6ParamsE,"ax",@progbits
	.align	128
.text._ZN7cutlass13device_kernelIN5flash19enable_sm80_to_sm89INS1_16FlashAttnFwdSm80INS1_25CollectiveMainloopFwdSm80ILi8ELi1ELb1EN4cute5tupleIJNS5_1CILi128EEENS7_ILi96EEES8_EEELi128ENS_6half_tEfNS_4arch4Sm80ELb0ELb1ELb0ELb1ELb1ELb0ELb1ELb0EEENS1_21CollectiveEpilogueFwdINS6_IJS8_S8_S9_EEENS6_IJNS7_ILi1EEESH_SH_EEESB_SD_Li256ELb1ELb1ELb0ELb0EEENS1_19SingleTileSchedulerILb1ELb0ELb1ELi128EEEEEEEEEvNT_6ParamsE:
        .type           _ZN7cutlass13device_kernelIN5flash19enable_sm80_to_sm89INS1_16FlashAttnFwdSm80INS1_25CollectiveMainloopFwdSm80ILi8ELi1ELb1EN4cute5tupleIJNS5_1CILi128EEENS7_ILi96EEES8_EEELi128ENS_6half_tEfNS_4arch4Sm80ELb0ELb1ELb0ELb1ELb1ELb0ELb1ELb0EEENS1_21CollectiveEpilogueFwdINS6_IJS8_S8_S9_EEENS6_IJNS7_ILi1EEESH_SH_EEESB_SD_Li256ELb1ELb1ELb0ELb0EEENS1_19SingleTileSchedulerILb1ELb0ELb1ELi128EEEEEEEEEvNT_6ParamsE,@function
        .size           _ZN7cutlass13device_kernelIN5flash19enable_sm80_to_sm89INS1_16FlashAttnFwdSm80INS1_25CollectiveMainloopFwdSm80ILi8ELi1ELb1EN4cute5tupleIJNS5_1CILi128EEENS7_ILi96EEES8_EEELi128ENS_6half_tEfNS_4arch4Sm80ELb0ELb1ELb0ELb1ELb1ELb0ELb1ELb0EEENS1_21CollectiveEpilogueFwdINS6_IJS8_S8_S9_EEENS6_IJNS7_ILi1EEESH_SH_EEESB_SD_Li256ELb1ELb1ELb0ELb0EEENS1_19SingleTileSchedulerILb1ELb0ELb1ELi128EEEEEEEEEvNT_6ParamsE,(.L_x_58 - _ZN7cutlass13device_kernelIN5flash19enable_sm80_to_sm89INS1_16FlashAttnFwdSm80INS1_25CollectiveMainloopFwdSm80ILi8ELi1ELb1EN4cute5tupleIJNS5_1CILi128EEENS7_ILi96EEES8_EEELi128ENS_6half_tEfNS_4arch4Sm80ELb0ELb1ELb0ELb1ELb1ELb0ELb1ELb0EEENS1_21CollectiveEpilogueFwdINS6_IJS8_S8_S9_EEENS6_IJNS7_ILi1EEESH_SH_EEESB_SD_Li256ELb1ELb1ELb0ELb0EEENS1_19SingleTileSchedulerILb1ELb0ELb1ELi128EEEEEEEEEvNT_6ParamsE)
        .other          _ZN7cutlass13device_kernelIN5flash19enable_sm80_to_sm89INS1_16FlashAttnFwdSm80INS1_25CollectiveMainloopFwdSm80ILi8ELi1ELb1EN4cute5tupleIJNS5_1CILi128EEENS7_ILi96EEES8_EEELi128ENS_6half_tEfNS_4arch4Sm80ELb0ELb1ELb0ELb1ELb1ELb0ELb1ELb0EEENS1_21CollectiveEpilogueFwdINS6_IJS8_S8_S9_EEENS6_IJNS7_ILi1EEESH_SH_EEESB_SD_Li256ELb1ELb1ELb0ELb0EEENS1_19SingleTileSchedulerILb1ELb0ELb1ELi128EEEEEEEEEvNT_6ParamsE,@"STO_CUDA_ENTRY STV_DEFAULT"
_ZN7cutlass13device_kernelIN5flash19enable_sm80_to_sm89INS1_16FlashAttnFwdSm80INS1_25CollectiveMainloopFwdSm80ILi8ELi1ELb1EN4cute5tupleIJNS5_1CILi128EEENS7_ILi96EEES8_EEELi128ENS_6half_tEfNS_4arch4Sm80ELb0ELb1ELb0ELb1ELb1ELb0ELb1ELb0EEENS1_21CollectiveEpilogueFwdINS6_IJS8_S8_S9_EEENS6_IJNS7_ILi1EEESH_SH_EEESB_SD_Li256ELb1ELb1ELb0ELb0EEENS1_19SingleTileSchedulerILb1ELb0ELb1ELi128EEEEEEEEEvNT_6ParamsE:
[----:B------:R-:W-:Y:S01]  /*0000*/  LDC R1, c[0x0][0x37c] ;  /* 0x0000df00ff017b82 */ /* 0x000fe20000000800 */
[----:B------:R-:W-:Y:S05]  /*0010*/  EXIT ;  /* 0x000000000000794d */ /* 0x000fea0003800000 */
.L_x_22:
        /* <DEDUP_REMOVED lines=14> */
.L_x_58:


//--------------------- .text._ZN7cutlass13device_kernelIN5flash19enable_sm80_to_sm89INS1_16FlashAttnFwdSm80INS1_25CollectiveMainloopFwdSm80ILi8ELi1ELb1EN4cute5tupleIJNS5_1CILi128EEENS7_ILi96EEES8_EEELi128ENS_6half_tEfNS_4arch4Sm80ELb0ELb1ELb0ELb1ELb1ELb1ELb1ELb0EEENS1_21CollectiveEpilogueFwdINS6_IJS8_S8_S9_EEENS6_IJNS7_ILi1EEESH_SH_EEESB_SD_Li256ELb1ELb1ELb0ELb0EEENS1_19SingleTileSchedulerILb1ELb0ELb1ELi128EEEEEEEEEvNT_6ParamsE --------------------------
	.section	.text._ZN7cutlass13device_kernelIN5flash19enable_sm80_to_sm89INS1_16FlashAttnFwdSm80INS1_25CollectiveMainloopFwdSm80ILi8ELi1ELb1EN4cute5tupleIJNS5_1CILi128EEENS7_ILi96EEES8_EEELi128ENS_6half_tEfNS_4arch4Sm80ELb0ELb1ELb0ELb1ELb1ELb1ELb1ELb0EEENS1_21CollectiveEpilogueFwdINS6_IJS8_S8_S9_EEENS6_IJNS7_ILi1EEESH_SH_EEESB_SD_Li256ELb1ELb1ELb0ELb0EEENS1_19SingleTileSchedulerILb1ELb0ELb1ELi128EEEEEEEEEvNT_6ParamsE,"ax",@progbits
	.align	128
.text._ZN7cutlass13device_kernelIN5flash19enable_sm80_to_sm89INS1_16FlashAttnFwdSm80INS1_25CollectiveMainloopFwdSm80ILi8ELi1ELb1EN4cute5tupleIJNS5_1CILi128EEENS7_ILi96EEES8_EEELi128ENS_6half_tEfNS_4arch4Sm80ELb0ELb1ELb0ELb1ELb1ELb1ELb1ELb0EEENS1_21CollectiveEpilogueFwdINS6_IJS8_S8_S9_EEENS6_IJNS7_ILi1EEESH_SH_EEESB_SD_Li256ELb1ELb1ELb0ELb0EEENS1_19SingleTileSchedulerILb1ELb0ELb1ELi128EEEEEEEEEvNT_6ParamsE:
        .type           _ZN7cutlass13device_kernelIN5flash19enable_sm80_to_sm89INS1_16FlashAttnFwdSm80INS1_25CollectiveMainloopFwdSm80ILi8ELi1ELb1EN4cute5tupleIJNS5_1CILi128EEENS7_ILi96EEES8_EEELi128ENS_6half_tEfNS_4arch4Sm80ELb0ELb1ELb0ELb1ELb1ELb1ELb1ELb0EEENS1_21CollectiveEpilogueFwdINS6_IJS8_S8_S9_EEENS6_IJNS7_ILi1EEESH_SH_EEESB_SD_Li256ELb1ELb1ELb0ELb0EEENS1_19SingleTileSchedulerILb1ELb0ELb1ELi128EEEEEEEEEvNT_6ParamsE,@function
        .size           _ZN7cutlass13device_kernelIN5flash19enable_sm80_to_sm89INS1_16FlashAttnFwdSm80INS1_25CollectiveMainloopFwdSm80ILi8ELi1ELb1EN4cute5tupleIJNS5_1CILi128EEENS7_ILi96EEES8_EEELi128ENS_6half_tEfNS_4arch4Sm80ELb0ELb1ELb0ELb1ELb1ELb1ELb1ELb0EEENS1_21CollectiveEpilogueFwdINS6_IJS8_S8_S9_EEENS6_IJNS7_ILi1EEESH_SH_EEESB_SD_Li256ELb1ELb1ELb0ELb0EEENS1_19SingleTileSchedulerILb1ELb0ELb1ELi128EEEEEEEEEvNT_6ParamsE,(.L_x_59 - _ZN7cutlass13device_kernelIN5flash19enable_sm80_to_sm89INS1_16FlashAttnFwdSm80INS1_25CollectiveMainloopFwdSm80ILi8ELi1ELb1EN4cute5tupleIJNS5_1CILi128EEENS7_ILi96EEES8_EEELi128ENS_6half_tEfNS_4arch4Sm80ELb0ELb1ELb0ELb1ELb1ELb1ELb1ELb0EEENS1_21CollectiveEpilogueFwdINS6_IJS8_S8_S9_EEENS6_IJNS7_ILi1EEESH_SH_EEESB_SD_Li256ELb1ELb1ELb0ELb0EEENS1_19SingleTileSchedulerILb1ELb0ELb1ELi128EEEEEEEEEvNT_6ParamsE)
        .other          _ZN7cutlass13device_kernelIN5flash19enable_sm80_to_sm89INS1_16FlashAttnFwdSm80INS1_25CollectiveMainloopFwdSm80ILi8ELi1ELb1EN4cute5tupleIJNS5_1CILi128EEENS7_ILi96EEES8_EEELi128ENS_6half_tEfNS_4arch4Sm80ELb0ELb1ELb0ELb1ELb1ELb1ELb1ELb0EEENS1_21CollectiveEpilogueFwdINS6_IJS8_S8_S9_EEENS6_IJNS7_ILi1EEESH_SH_EEESB_SD_Li256ELb1ELb1ELb0ELb0EEENS1_19SingleTileSchedulerILb1ELb0ELb1ELi128EEEEEEEEEvNT_6ParamsE,@"STO_CUDA_ENTRY STV_DEFAULT"
_ZN7cutlass13device_kernelIN5flash19enable_sm80_to_sm89INS1_16FlashAttnFwdSm80INS1_25CollectiveMainloopFwdSm80ILi8ELi1ELb1EN4cute5tupleIJNS5_1CILi128EEENS7_ILi96EEES8_EEELi128ENS_6half_tEfNS_4arch4Sm80ELb0ELb1ELb0ELb1ELb1ELb1ELb1ELb0EEENS1_21CollectiveEpilogueFwdINS6_IJS8_S8_S9_EEENS6_IJNS7_ILi1EEESH_SH_EEESB_SD_Li256ELb1ELb1ELb0ELb0EEENS1_19SingleTileSchedulerILb1ELb0ELb1ELi128EEEEEEEEEvNT_6ParamsE:
[----:B------:R-:W-:Y:S01]  /*0000*/  LDC R1, c[0x0][0x37c] ;  /* 0x0000df00ff017b82 */ /* 0x000fe20000000800 */
[----:B------:R-:W-:Y:S05]  /*0010*/  EXIT ;  /* 0x000000000000794d */ /* 0x000fea0003800000 */
.L_x_23:
        /* <DEDUP_REMOVED lines=14> */
.L_x_59:


//--------------------- .text._ZN7cutlass13device_kernelIN5flash19enable_sm80_to_sm89INS1_16FlashAttnFwdSm80INS1_25CollectiveMainloopFwdSm80ILi8ELi1ELb1EN4cute5tupleIJNS5_1CILi128EEES8_S8_EEELi128ENS_6half_tEfNS_4arch4Sm80ELb1ELb0ELb0ELb0ELb1ELb0ELb1ELb0EEENS1_21CollectiveEpilogueFwdIS9_NS6_IJNS7_ILi1EEESF_SF_EEESA_SC_Li256ELb0ELb1ELb0ELb0EEENS1_30DynamicPersistentTileSchedulerILi256ELi256ELb0ELb1ELb0EEEEEEEEEvNT_6ParamsE --------------------------
	.section	.text._ZN7cutlass13device_kernelIN5flash19enable_sm80_to_sm89INS1_16FlashAttnFwdSm80INS1_25CollectiveMainloopFwdSm80ILi8ELi1ELb1EN4cute5tupleIJNS5_1CILi128EEES8_S8_EEELi128ENS_6half_tEfNS_4arch4Sm80ELb1ELb0ELb0ELb0ELb1ELb0ELb1ELb0EEENS1_21CollectiveEpilogueFwdIS9_NS6_IJNS7_ILi1EEESF_SF_EEESA_SC_Li256ELb0ELb1ELb0ELb0EEENS1_30DynamicPersistentTileSchedulerILi256ELi256ELb0ELb1ELb0EEEEEEEEEvNT_6ParamsE,"ax",@progbits
	.align	128
.text._ZN7cutlass13device_kernelIN5flash19enable_sm80_to_sm89INS1_16FlashAttnFwdSm80INS1_25CollectiveMainloopFwdSm80ILi8ELi1ELb1EN4cute5tupleIJNS5_1CILi128EEES8_S8_EEELi128ENS_6half_tEfNS_4arch4Sm80ELb1ELb0ELb0ELb0ELb1ELb0ELb1ELb0EEENS1_21CollectiveEpilogueFwdIS9_NS6_IJNS7_ILi1EEESF_SF_EEESA_SC_Li256ELb0ELb1ELb0ELb0EEENS1_30DynamicPersistentTileSchedulerILi256ELi256ELb0ELb1ELb0EEEEEEEEEvNT_6ParamsE:
        .type           _ZN7cutlass13device_kernelIN5flash19enable_sm80_to_sm89INS1_16FlashAttnFwdSm80INS1_25CollectiveMainloopFwdSm80ILi8ELi1ELb1EN4cute5tupleIJNS5_1CILi128EEES8_S8_EEELi128ENS_6half_tEfNS_4arch4Sm80ELb1ELb0ELb0ELb0ELb1ELb0ELb1ELb0EEENS1_21CollectiveEpilogueFwdIS9_NS6_IJNS7_ILi1EEESF_SF_EEESA_SC_Li256ELb0ELb1ELb0ELb0EEENS1_30DynamicPersistentTileSchedulerILi256ELi256ELb0ELb1ELb0EEEEEEEEEvNT_6ParamsE,@function
        .size           _ZN7cutlass13device_kernelIN5flash19enable_sm80_to_sm89INS1_16FlashAttnFwdSm80INS1_25CollectiveMainloopFwdSm80ILi8ELi1ELb1EN4cute5tupleIJNS5_1CILi128EEES8_S8_EEELi128ENS_6half_tEfNS_4arch4Sm80ELb1ELb0ELb0ELb0ELb1ELb0ELb1ELb0EEENS1_21CollectiveEpilogueFwdIS9_NS6_IJNS7_ILi1EEESF_SF_EEESA_SC_Li256ELb0ELb1ELb0ELb0EEENS1_30DynamicPersistentTileSchedulerILi256ELi256ELb0ELb1ELb0EEEEEEEEEvNT_6ParamsE,(.L_x_60 - _ZN7cutlass13device_kernelIN5flash19enable_sm80_to_sm89INS1_16FlashAttnFwdSm80INS1_25CollectiveMainloopFwdSm80ILi8ELi1ELb1EN4cute5tupleIJNS5_1CILi128EEES8_S8_EEELi128ENS_6half_tEfNS_4arch4Sm80ELb1ELb0ELb0ELb0ELb1ELb0ELb1ELb0EEENS1_21CollectiveEpilogueFwdIS9_NS6_IJNS7_ILi1EEESF_SF_EEESA_SC_Li256ELb0ELb1ELb0ELb0EEENS1_30DynamicPersistentTileSchedulerILi256ELi256ELb0ELb1ELb0EEEEEEEEEvNT_6ParamsE)
        .other          _ZN7cutlass13device_kernelIN5flash19enable_sm80_to_sm89INS1_16FlashAttnFwdSm80INS1_25CollectiveMainloopFwdSm80ILi8ELi1ELb1EN4cute5tupleIJNS5_1CILi128EEES8_S8_EEELi128ENS_6half_tEfNS_4arch4Sm80ELb1ELb0ELb0ELb0ELb1ELb0ELb1ELb0EEENS1_21CollectiveEpilogueFwdIS9_NS6_IJNS7_ILi1EEESF_SF_EEESA_SC_Li256ELb0ELb1ELb0ELb0EEENS1_30DynamicPersistentTileSchedulerILi256ELi256ELb0ELb1ELb0EEEEEEEEEvNT_6ParamsE,@"STO_CUDA_ENTRY STV_DEFAULT"
_ZN7cutlass13device_kernelIN5flash19enable_sm80_to_sm89INS1_16FlashAttnFwdSm80INS1_25CollectiveMainloopFwdSm80ILi8ELi1ELb1EN4cute5tupleIJNS5_1CILi128EEES8_S8_EEELi128ENS_6half_tEfNS_4arch4Sm80ELb1ELb0ELb0ELb0ELb1ELb0ELb1ELb0EEENS1_21CollectiveEpilogueFwdIS9_NS6_IJNS7_ILi1EEESF_SF_EEESA_SC_Li256ELb0ELb1ELb0ELb0EEENS1_30DynamicPersistentTileSchedulerILi256ELi256ELb0ELb1ELb0EEEEEEEEEvNT_6ParamsE:
[----:B------:R-:W-:Y:S01]  /*0000*/  LDC R1, c[0x0][0x37c] ;  /* 0x0000df00ff017b82 */ /* 0x000fe20000000800 */
[----:B------:R-:W-:Y:S05]  /*0010*/  EXIT ;  /* 0x000000000000794d */ /* 0x000fea0003800000 */
.L_x_24:
        /* <DEDUP_REMOVED lines=14> */
.L_x_60:


//--------------------- .text._ZN7cutlass13device_kernelIN5flash19enable_sm80_to_sm89INS1_16FlashAttnFwdSm80INS1_25CollectiveMainloopFwdSm80ILi8ELi1ELb1EN4cute5tupleIJNS5_1CILi128EEES8_S8_EEELi128ENS_6half_tEfNS_4arch4Sm80ELb1ELb0ELb0ELb1ELb1ELb0ELb1ELb0EEENS1_21CollectiveEpilogueFwdIS9_NS6_IJNS7_ILi1EEESF_SF_EEESA_SC_Li256ELb1ELb1ELb0ELb0EEENS1_19SingleTileSchedulerILb1ELb0ELb1ELi128EEEEEEEEEvNT_6ParamsE --------------------------
	.section	.text._ZN7cutlass13device_kernelIN5flash19enable_sm80_to_sm89INS1_16FlashAttnFwdSm80INS1_25CollectiveMainloopFwdSm80ILi8ELi1ELb1EN4cute5tupleIJNS5_1CILi128EEES8_S8_EEELi128ENS_6half_tEfNS_4arch4Sm80ELb1ELb0ELb0ELb1ELb1ELb0ELb1ELb0EEENS1_21CollectiveEpilogueFwdIS9_NS6_IJNS7_ILi1EEESF_SF_EEESA_SC_Li256ELb1ELb1ELb0ELb0EEENS1_19SingleTileSchedulerILb1ELb0ELb1ELi128EEEEEEEEEvNT_6ParamsE,"ax",@progbits
	.align	128
.text._ZN7cutlass13device_kernelIN5flash19enable_sm80_to_sm89INS1_16FlashAttnFwdSm80INS1_25CollectiveMainloopFwdSm80ILi8ELi1ELb1EN4cute5tupleIJNS5_1CILi128EEES8_S8_EEELi128ENS_6half_tEfNS_4arch4Sm80ELb1ELb0ELb0ELb1ELb1ELb0ELb1ELb0EEENS1_21CollectiveEpilogueFwdIS9_NS6_IJNS7_ILi1EEESF_SF_EEESA_SC_Li256ELb1ELb1ELb0ELb0EEENS1_19SingleTileSchedulerILb1ELb0ELb1ELi128EEEEEEEEEvNT_6ParamsE:
        .type           _ZN7cutlass13device_kernelIN5flash19enable_sm80_to_sm89INS1_16FlashAttnFwdSm80INS1_25CollectiveMainloopFwdSm80ILi8ELi1ELb1EN4cute5tupleIJNS5_1CILi128EEES8_S8_EEELi128ENS_6half_tEfNS_4arch4Sm80ELb1ELb0ELb0ELb1ELb1ELb0ELb1ELb0EEENS1_21CollectiveEpilogueFwdIS9_NS6_IJNS7_ILi1EEESF_SF_EEESA_SC_Li256ELb1ELb1ELb0ELb0EEENS1_19SingleTileSchedulerILb1ELb0ELb1ELi128EEEEEEEEEvNT_6ParamsE,@function
        .size           _ZN7cutlass13device_kernelIN5flash19enable_sm80_to_sm89INS1_16FlashAttnFwdSm80INS1_25CollectiveMainloopFwdSm80ILi8ELi1ELb1EN4cute5tupleIJNS5_1CILi128EEES8_S8_EEELi128ENS_6half_tEfNS_4arch4Sm80ELb1ELb0ELb0ELb1ELb1ELb0ELb1ELb0EEENS1_21CollectiveEpilogueFwdIS9_NS6_IJNS7_ILi1EEESF_SF_EEESA_SC_Li256ELb1ELb1ELb0ELb0EEENS1_19SingleTileSchedulerILb1ELb0ELb1ELi128EEEEEEEEEvNT_6ParamsE,(.L_x_61 - _ZN7cutlass13device_kernelIN5flash19enable_sm80_to_sm89INS1_16FlashAttnFwdSm80INS1_25CollectiveMainloopFwdSm80ILi8ELi1ELb1EN4cute5tupleIJNS5_1CILi128EEES8_S8_EEELi128ENS_6half_tEfNS_4arch4Sm80ELb1ELb0ELb0ELb1ELb1ELb0ELb1ELb0EEENS1_21CollectiveEpilogueFwdIS9_NS6_IJNS7_ILi1EEESF_SF_EEESA_SC_Li256ELb1ELb1ELb0ELb0EEENS1_19SingleTileSchedulerILb1ELb0ELb1ELi128EEEEEEEEEvNT_6ParamsE)
        .other          _ZN7cutlass13device_kernelIN5flash19enable_sm80_to_sm89INS1_16FlashAttnFwdSm80INS1_25CollectiveMainloopFwdSm80ILi8ELi1ELb1EN4cute5tupleIJNS5_1CILi128EEES8_S8_EEELi128ENS_6half_tEfNS_4arch4Sm80ELb1ELb0ELb0ELb1ELb1ELb0ELb1ELb0EEENS1_21CollectiveEpilogueFwdIS9_NS6_IJNS7_ILi1EEESF_SF_EEESA_SC_Li256ELb1ELb1ELb0ELb0EEENS1_19SingleTileSchedulerILb1ELb0ELb1ELi128EEEEEEEEEvNT_6ParamsE,@"STO_CUDA_ENTRY STV_DEFAULT"
_ZN7cutlass13device_kernelIN5flash19enable_sm80_to_sm89INS1_16FlashAttnFwdSm80INS1_25CollectiveMainloopFwdSm80ILi8ELi1ELb1EN4cute5tupleIJNS5_1CILi128EEES8_S8_EEELi128ENS_6half_tEfNS_4arch4Sm80ELb1ELb0ELb0ELb1ELb1ELb0ELb1ELb0EEENS1_21CollectiveEpilogueFwdIS9_NS6_IJNS7_ILi1EEESF_SF_EEESA_SC_Li256ELb1ELb1ELb0ELb0EEENS1_19SingleTileSchedulerILb1ELb0ELb1ELi128EEEEEEEEEvNT_6ParamsE:
[----:B------:R-:W-:Y:S01]  /*0000*/  LDC R1, c[0x0][0x37c] ;  /* 0x0000df00ff017b82 */ /* 0x000fe20000000800 */
[----:B------:R-:W-:Y:S05]  /*0010*/  EXIT ;  /* 0x000000000000794d */ /* 0x000fea0003800000 */
.L_x_25:
        /* <DEDUP_REMOVED lines=14> */
.L_x_61:


//--------------------- .text._ZN7cutlass13device_kernelIN5flash19enable_sm80_to_sm89INS1_16FlashAttnFwdSm80INS1_25CollectiveMainloopFwdSm80ILi8ELi1ELb1EN4cute5tupleIJNS5_1CILi128EEES8_S8_EEELi128ENS_6half_tEfNS_4arch4Sm80ELb1ELb0ELb0ELb1ELb1ELb1ELb1ELb0EEENS1_21CollectiveEpilogueFwdIS9_NS6_IJNS7_ILi1EEESF_SF_EEESA_SC_Li256ELb1ELb1ELb0ELb0EEENS1_19SingleTileSchedulerILb1ELb0ELb1ELi128EEEEEEEEEvNT_6ParamsE --------------------------
	.section	.text._ZN7cutlass13device_kernelIN5flash19enable_sm80_to_sm89INS1_16FlashAttnFwdSm80INS1_25CollectiveMainloopFwdSm80ILi8ELi1ELb1EN4cute5tupleIJNS5_1CILi128EEES8_S8_EEELi128ENS_6half_tEfNS_4arch4Sm80ELb1ELb0ELb0ELb1ELb1ELb1ELb1ELb0EEENS1_21CollectiveEpilogueFwdIS9_NS6_IJNS7_ILi1EEESF_SF_EEESA_SC_Li256ELb1ELb1ELb0ELb0EEENS1_19SingleTileSchedulerILb1ELb0ELb1ELi128EEEEEEEEEvNT_6ParamsE,"ax",@progbits
	.align	128
.text._ZN7cutlass13device_kernelIN5flash19enable_sm80_to_sm89INS1_16FlashAttnFwdSm80INS1_25CollectiveMainloopFwdSm80ILi8ELi1ELb1EN4cute5tupleIJNS5_1CILi128EEES8_S8_EEELi128ENS_6half_tEfNS_4arch4Sm80ELb1ELb0ELb0ELb1ELb1ELb1ELb1ELb0EEENS1_21CollectiveEpilogueFwdIS9_NS6_IJNS7_ILi1EEESF_SF_EEESA_SC_Li256ELb1ELb1ELb0ELb0EEENS1_19SingleTileSchedulerILb1ELb0ELb1ELi128EEEEEEEEEvNT_6ParamsE:
        .type           _ZN7cutlass13device_kernelIN5flash19enable_sm80_to_sm89INS1_16FlashAttnFwdSm80INS1_25CollectiveMainloopFwdSm80ILi8ELi1ELb1EN4cute5tupleIJNS5_1CILi128EEES8_S8_EEELi128ENS_6half_tEfNS_4arch4Sm80ELb1ELb0ELb0ELb1ELb1ELb1ELb1ELb0EEENS1_21CollectiveEpilogueFwdIS9_NS6_IJNS7_ILi1EEESF_SF_EEESA_SC_Li256ELb1ELb1ELb0ELb0EEENS1_19SingleTileSchedulerILb1ELb0ELb1ELi128EEEEEEEEEvNT_6ParamsE,@function
        .size           _ZN7cutlass13device_kernelIN5flash19enable_sm80_to_sm89INS1_16FlashAttnFwdSm80INS1_25CollectiveMainloopFwdSm80ILi8ELi1ELb1EN4cute5tupleIJNS5_1CILi128EEES8_S8_EEELi128ENS_6half_tEfNS_4arch4Sm80ELb1ELb0ELb0ELb1ELb1ELb1ELb1ELb0EEENS1_21CollectiveEpilogueFwdIS9_NS6_IJNS7_ILi1EEESF_SF_EEESA_SC_Li256ELb1ELb1ELb0ELb0EEENS1_19SingleTileSchedulerILb1ELb0ELb1ELi128EEEEEEEEEvNT_6ParamsE,(.L_x_62 - _ZN7cutlass13device_kernelIN5flash19enable_sm80_to_sm89INS1_16FlashAttnFwdSm80INS1_25CollectiveMainloopFwdSm80ILi8ELi1ELb1EN4cute5tupleIJNS5_1CILi128EEES8_S8_EEELi128ENS_6half_tEfNS_4arch4Sm80ELb1ELb0ELb0ELb1ELb1ELb1ELb1ELb0EEENS1_21CollectiveEpilogueFwdIS9_NS6_IJNS7_ILi1EEESF_SF_EEESA_SC_Li256ELb1ELb1ELb0ELb0EEENS1_19SingleTileSchedulerILb1ELb0ELb1ELi128EEEEEEEEEvNT_6ParamsE)
        .other          _ZN7cutlass13device_kernelIN5flash19enable_sm80_to_sm89INS1_16FlashAttnFwdSm80INS1_25CollectiveMainloopFwdSm80ILi8ELi1ELb1EN4cute5tupleIJNS5_1CILi128EEES8_S8_EEELi128ENS_6half_tEfNS_4arch4Sm80ELb1ELb0ELb0ELb1ELb1ELb1ELb1ELb0EEENS1_21CollectiveEpilogueFwdIS9_NS6_IJNS7_ILi1EEESF_SF_EEESA_SC_Li256ELb1ELb1ELb0ELb0EEENS1_19SingleTileSchedulerILb1ELb0ELb1ELi128EEEEEEEEEvNT_6ParamsE,@"STO_CUDA_ENTRY STV_DEFAULT"
_ZN7cutlass13device_kernelIN5flash19enable_sm80_to_sm89INS1_16FlashAttnFwdSm80INS1_25CollectiveMainloopFwdSm80ILi8ELi1ELb1EN4cute5tupleIJNS5_1CILi128EEES8_S8_EEELi128ENS_6half_tEfNS_4arch4Sm80ELb1ELb0ELb0ELb1ELb1ELb1ELb1ELb0EEENS1_21CollectiveEpilogueFwdIS9_NS6_IJNS7_ILi1EEESF_SF_EEESA_SC_Li256ELb1ELb1ELb0ELb0EEENS1_19SingleTileSchedulerILb1ELb0ELb1ELi128EEEEEEEEEvNT_6ParamsE:
[----:B------:R-:W-:Y:S01]  /*0000*/  LDC R1, c[0x0][0x37c] ;  /* 0x0000df00ff017b82 */ /* 0x000fe20000000800 */
[----:B------:R-:W-:Y:S05]  /*0010*/  EXIT ;  /* 0x000000000000794d */ /* 0x000fea0003800000 */
.L_x_26:
        /* <DEDUP_REMOVED lines=14> */
.L_x_62:


//--------------------- .text._ZN7cutlass13device_kernelIN5flash19enable_sm80_to_sm89INS1_16FlashAttnFwdSm80INS1_25CollectiveMainloopFwdSm80ILi4ELi1ELb0EN4cute5tupleIJNS5_1CILi128EEENS7_ILi64EEES8_EEELi128ENS_6half_tEfNS_4arch4Sm80ELb0ELb0ELb0ELb0ELb1ELb0ELb1ELb0EEENS1_21CollectiveEpilogueFwdINS6_IJS8_S8_S9_EEENS6_IJNS7_ILi1EEESH_SH_EEESB_SD_Li128ELb0ELb1ELb0ELb0EEENS1_19SingleTileSchedulerILb0ELb0ELb1ELi128EEEEEEEEEvNT_6ParamsE --------------------------
	.section	.text._ZN7cutlass13device_kernelIN5flash19enable_sm80_to_sm89INS1_16FlashAttnFwdSm80INS1_25CollectiveMainloopFwdSm80ILi4ELi1ELb0EN4cute5tupleIJNS5_1CILi128EEENS7_ILi64EEES8_EEELi128ENS_6half_tEfNS_4arch4Sm80ELb0ELb0ELb0ELb0ELb1ELb0ELb1ELb0EEENS1_21CollectiveEpilogueFwdINS6_IJS8_S8_S9_EEENS6_IJNS7_ILi1EEESH_SH_EEESB_SD_Li128ELb0ELb1ELb0ELb0EEENS1_19SingleTileSchedulerILb0ELb0ELb1ELi128EEEEEEEEEvNT_6ParamsE,"ax",@progbits
	.align	128
.text._ZN7cutlass13device_kernelIN5flash19enable_sm80_to_sm89INS1_16FlashAttnFwdSm80INS1_25CollectiveMainloopFwdSm80ILi4ELi1ELb0EN4cute5tupleIJNS5_1CILi128EEENS7_ILi64EEES8_EEELi128ENS_6half_tEfNS_4arch4Sm80ELb0ELb0ELb0ELb0ELb1ELb0ELb1ELb0EEENS1_21CollectiveEpilogueFwdINS6_IJS8_S8_S9_EEENS6_IJNS7_ILi1EEESH_SH_EEESB_SD_Li128ELb0ELb1ELb0ELb0EEENS1_19SingleTileSchedulerILb0ELb0ELb1ELi128EEEEEEEEEvNT_6ParamsE:
        .type           _ZN7cutlass13device_kernelIN5flash19enable_sm80_to_sm89INS1_16FlashAttnFwdSm80INS1_25CollectiveMainloopFwdSm80ILi4ELi1ELb0EN4cute5tupleIJNS5_1CILi128EEENS7_ILi64EEES8_EEELi128ENS_6half_tEfNS_4arch4Sm80ELb0ELb0ELb0ELb0ELb1ELb0ELb1ELb0EEENS1_21CollectiveEpilogueFwdINS6_IJS8_S8_S9_EEENS6_IJNS7_ILi1EEESH_SH_EEESB_SD_Li128ELb0ELb1ELb0ELb0EEENS1_19SingleTileSchedulerILb0ELb0ELb1ELi128EEEEEEEEEvNT_6ParamsE,@function
        .size           _ZN7cutlass13device_kernelIN5flash19enable_sm80_to_sm89INS1_16FlashAttnFwdSm80INS1_25CollectiveMainloopFwdSm80ILi4ELi1ELb0EN4cute5tupleIJNS5_1CILi128EEENS7_ILi64EEES8_EEELi128ENS_6half_tEfNS_4arch4Sm80ELb0ELb0ELb0ELb0ELb1ELb0ELb1ELb0EEENS1_21CollectiveEpilogueFwdINS6_IJS8_S8_S9_EEENS6_IJNS7_ILi1EEESH_SH_EEESB_SD_Li128ELb0ELb1ELb0ELb0EEENS1_19SingleTileSchedulerILb0ELb0ELb1ELi128EEEEEEEEEvNT_6ParamsE,(.L_x_63 - _ZN7cutlass13device_kernelIN5flash19enable_sm80_to_sm89INS1_16FlashAttnFwdSm80INS1_25CollectiveMainloopFwdSm80ILi4ELi1ELb0EN4cute5tupleIJNS5_1CILi128EEENS7_ILi64EEES8_EEELi128ENS_6half_tEfNS_4arch4Sm80ELb0ELb0ELb0ELb0ELb1ELb0ELb1ELb0EEENS1_21CollectiveEpilogueFwdINS6_IJS8_S8_S9_EEENS6_IJNS7_ILi1EEESH_SH_EEESB_SD_Li128ELb0ELb1ELb0ELb0EEENS1_19SingleTileSchedulerILb0ELb0ELb1ELi128EEEEEEEEEvNT_6ParamsE)
        .other          _ZN7cutlass13device_kernelIN5flash19enable_sm80_to_sm89INS1_16FlashAttnFwdSm80INS1_25CollectiveMainloopFwdSm80ILi4ELi1ELb0EN4cute5tupleIJNS5_1CILi128EEENS7_ILi64EEES8_EEELi128ENS_6half_tEfNS_4arch4Sm80ELb0ELb0ELb0ELb0ELb1ELb0ELb1ELb0EEENS1_21CollectiveEpilogueFwdINS6_IJS8_S8_S9_EEENS6_IJNS7_ILi1EEESH_SH_EEESB_SD_Li128ELb0ELb1ELb0ELb0EEENS1_19SingleTileSchedulerILb0ELb0ELb1ELi128EEEEEEEEEvNT_6ParamsE,@"STO_CUDA_ENTRY STV_DEFAULT"
_ZN7cutlass13device_kernelIN5flash19enable_sm80_to_sm89INS1_16FlashAttnFwdSm80INS1_25CollectiveMainloopFwdSm80ILi4ELi1ELb0EN4cute5tupleIJNS5_1CILi128EEENS7_ILi64EEES8_EEELi128ENS_6half_tEfNS_4arch4Sm80ELb0ELb0ELb0ELb0ELb1ELb0ELb1ELb0EEENS1_21CollectiveEpilogueFwdINS6_IJS8_S8_S9_EEENS6_IJNS7_ILi1EEESH_SH_EEESB_SD_Li128ELb0ELb1ELb0ELb0EEENS1_19SingleTileSchedulerILb0ELb0ELb1ELi128EEEEEEEEEvNT_6ParamsE:
[----:B------:R-:W-:Y:S01]  /*0000*/  LDC R1, c[0x0][0x37c] ;  /* 0x0000df00ff017b82 */ /* 0x000fe20000000800 */
[----:B------:R-:W-:Y:S05]  /*0010*/  EXIT ;  /* 0x000000000000794d */ /* 0x000fea0003800000 */
.L_x_27:
        /* <DEDUP_REMOVED lines=14> */
.L_x_63:


//--------------------- .text._ZN7cutlass13device_kernelIN5flash19enable_sm80_to_sm89INS1_16FlashAttnFwdSm80INS1_25CollectiveMainloopFwdSm80ILi4ELi1ELb0EN4cute5tupleIJNS5_1CILi128EEENS7_ILi64EEES8_EEELi128ENS_6half_tEfNS_4arch4Sm80ELb0ELb0ELb0ELb1ELb1ELb0ELb1ELb0EEENS1_21CollectiveEpilogueFwdINS6_IJS8_S8_S9_EEENS6_IJNS7_ILi1EEESH_SH_EEESB_SD_Li128ELb1ELb1ELb0ELb0EEENS1_19SingleTileSchedulerILb1ELb0ELb1ELi128EEEEEEEEEvNT_6ParamsE --------------------------
	.section	.text._ZN7cutlass13device_kernelIN5flash19enable_sm80_to_sm89INS1_16FlashAttnFwdSm80INS1_25CollectiveMainloopFwdSm80ILi4ELi1ELb0EN4cute5tupleIJNS5_1CILi128EEENS7_ILi64EEES8_EEELi128ENS_6half_tEfNS_4arch4Sm80ELb0ELb0ELb0ELb1ELb1ELb0ELb1ELb0EEENS1_21CollectiveEpilogueFwdINS6_IJS8_S8_S9_EEENS6_IJNS7_ILi1EEESH_SH_EEESB_SD_Li128ELb1ELb1ELb0ELb0EEENS1_19SingleTileSchedulerILb1ELb0ELb1ELi128EEEEEEEEEvNT_6ParamsE,"ax",@progbits
	.align	128
.text._ZN7cutlass13device_kernelIN5flash19enable_sm80_to_sm89INS1_16FlashAttnFwdSm80INS1_25CollectiveMainloopFwdSm80ILi4ELi1ELb0EN4cute5tupleIJNS5_1CILi128EEENS7_ILi64EEES8_EEELi128ENS_6half_tEfNS_4arch4Sm80ELb0ELb0ELb0ELb1ELb1ELb0ELb1ELb0EEENS1_21CollectiveEpilogueFwdINS6_IJS8_S8_S9_EEENS6_IJNS7_ILi1EEESH_SH_EEESB_SD_Li128ELb1ELb1ELb0ELb0EEENS1_19SingleTileSchedulerILb1ELb0ELb1ELi128EEEEEEEEEvNT_6ParamsE:
        .type           _ZN7cutlass13device_kernelIN5flash19enable_sm80_to_sm89INS1_16FlashAttnFwdSm80INS1_25CollectiveMainloopFwdSm80ILi4ELi1ELb0EN4cute5tupleIJNS5_1CILi128EEENS7_ILi64EEES8_EEELi128ENS_6half_tEfNS_4arch4Sm80ELb0ELb0ELb0ELb1ELb1ELb0ELb1ELb0EEENS1_21CollectiveEpilogueFwdINS6_IJS8_S8_S9_EEENS6_IJNS7_ILi1EEESH_SH_EEESB_SD_Li128ELb1ELb1ELb0ELb0EEENS1_19SingleTileSchedulerILb1ELb0ELb1ELi128EEEEEEEEEvNT_6ParamsE,@function
        .size           _ZN7cutlass13device_kernelIN5flash19enable_sm80_to_sm89INS1_16FlashAttnFwdSm80INS1_25CollectiveMainloopFwdSm80ILi4ELi1ELb0EN4cute5tupleIJNS5_1CILi128EEENS7_ILi64EEES8_EEELi128ENS_6half_tEfNS_4arch4Sm80ELb0ELb0ELb0ELb1ELb1ELb0ELb1ELb0EEENS1_21CollectiveEpilogueFwdINS6_IJS8_S8_S9_EEENS6_IJNS7_ILi1EEESH_SH_EEESB_SD_Li128ELb1ELb1ELb0ELb0EEENS1_19SingleTileSchedulerILb1ELb0ELb1ELi128EEEEEEEEEvNT_6ParamsE,(.L_x_64 - _ZN7cutlass13device_kernelIN5flash19enable_sm80_to_sm89INS1_16FlashAttnFwdSm80INS1_25CollectiveMainloopFwdSm80ILi4ELi1ELb0EN4cute5tupleIJNS5_1CILi128EEENS7_ILi64EEES8_EEELi128ENS_6half_tEfNS_4arch4Sm80ELb0ELb0ELb0ELb1ELb1ELb0ELb1ELb0EEENS1_21CollectiveEpilogueFwdINS6_IJS8_S8_S9_EEENS6_IJNS7_ILi1EEESH_SH_EEESB_SD_Li128ELb1ELb1ELb0ELb0EEENS1_19SingleTileSchedulerILb1ELb0ELb1ELi128EEEEEEEEEvNT_6ParamsE)
        .other          _ZN7cutlass13device_kernelIN5flash19enable_sm80_to_sm89INS1_16FlashAttnFwdSm80INS1_25CollectiveMainloopFwdSm80ILi4ELi1ELb0EN4cute5tupleIJNS5_1CILi128EEENS7_ILi64EEES8_EEELi128ENS_6half_tEfNS_4arch4Sm80ELb0ELb0ELb0ELb1ELb1ELb0ELb1ELb0EEENS1_21CollectiveEpilogueFwdINS6_IJS8_S8_S9_EEENS6_IJNS7_ILi1EEESH_SH_EEESB_SD_Li128ELb1ELb1ELb0ELb0EEENS1_19SingleTileSchedulerILb1ELb0ELb1ELi128EEEEEEEEEvNT_6ParamsE,@"STO_CUDA_ENTRY STV_DEFAULT"
_ZN7cutlass13device_kernelIN5flash19enable_sm80_to_sm89INS1_16FlashAttnFwdSm80INS1_25CollectiveMainloopFwdSm80ILi4ELi1ELb0EN4cute5tupleIJNS5_1CILi128EEENS7_ILi64EEES8_EEELi128ENS_6half_tEfNS_4arch4Sm80ELb0ELb0ELb0ELb1ELb1ELb0ELb1ELb0EEENS1_21CollectiveEpilogueFwdINS6_IJS8_S8_S9_EEENS6_IJNS7_ILi1EEESH_SH_EEESB_SD_Li128ELb1ELb1ELb0ELb0EEENS1_19SingleTileSchedulerILb1ELb0ELb1ELi128EEEEEEEEEvNT_6ParamsE:
[----:B------:R-:W-:Y:S01]  /*0000*/  LDC R1, c[0x0][0x37c] ;  /* 0x0000df00ff017b82 */ /* 0x000fe20000000800 */
[----:B------:R-:W-:Y:S05]  /*0010*/  EXIT ;  /* 0x000000000000794d */ /* 0x000fea0003800000 */
.L_x_28:
        /* <DEDUP_REMOVED lines=14> */
.L_x_64:


//--------------------- .text._ZN7cutlass13device_kernelIN5flash19enable_sm80_to_sm89INS1_16FlashAttnFwdSm80INS1_25CollectiveMainloopFwdSm80ILi4ELi1ELb0EN4cute5tupleIJNS5_1CILi128EEENS7_ILi64EEES8_EEELi128ENS_6half_tEfNS_4arch4Sm80ELb0ELb0ELb0ELb1ELb1ELb1ELb1ELb0EEENS1_21CollectiveEpilogueFwdINS6_IJS8_S8_S9_EEENS6_IJNS7_ILi1EEESH_SH_EEESB_SD_Li128ELb1ELb1ELb0ELb0EEENS1_19SingleTileSchedulerILb1ELb0ELb1ELi128EEEEEEEEEvNT_6ParamsE --------------------------
	.section	.text._ZN7cutlass13device_kernelIN5flash19enable_sm80_to_sm89INS1_16FlashAttnFwdSm80INS1_25CollectiveMainloopFwdSm80ILi4ELi1ELb0EN4cute5tupleIJNS5_1CILi128EEENS7_ILi64EEES8_EEELi128ENS_6half_tEfNS_4arch4Sm80ELb0ELb0ELb0ELb1ELb1ELb1ELb1ELb0EEENS1_21CollectiveEpilogueFwdINS6_IJS8_S8_S9_EEENS6_IJNS7_ILi1EEESH_SH_EEESB_SD_Li128ELb1ELb1ELb0ELb0EEENS1_19SingleTileSchedulerILb1ELb0ELb1ELi128EEEEEEEEEvNT_6ParamsE,"ax",@progbits
	.align	128
.text._ZN7cutlass13device_kernelIN5flash19enable_sm80_to_sm89INS1_16FlashAttnFwdSm80INS1_25CollectiveMainloopFwdSm80ILi4ELi1ELb0EN4cute5tupleIJNS5_1CILi128EEENS7_ILi64EEES8_EEELi128ENS_6half_tEfNS_4arch4Sm80ELb0ELb0ELb0ELb1ELb1ELb1ELb1ELb0EEENS1_21CollectiveEpilogueFwdINS6_IJS8_S8_S9_EEENS6_IJNS7_ILi1EEESH_SH_EEESB_SD_Li128ELb1ELb1ELb0ELb0EEENS1_19SingleTileSchedulerILb1ELb0ELb1ELi128EEEEEEEEEvNT_6ParamsE:
        .type           _ZN7cutlass13device_kernelIN5flash19enable_sm80_to_sm89INS1_16FlashAttnFwdSm80INS1_25CollectiveMainloopFwdSm80ILi4ELi1ELb0EN4cute5tupleIJNS5_1CILi128EEENS7_ILi64EEES8_EEELi128ENS_6half_tEfNS_4arch4Sm80ELb0ELb0ELb0ELb1ELb1ELb1ELb1ELb0EEENS1_21CollectiveEpilogueFwdINS6_IJS8_S8_S9_EEENS6_IJNS7_ILi1EEESH_SH_EEESB_SD_Li128ELb1ELb1ELb0ELb0EEENS1_19SingleTileSchedulerILb1ELb0ELb1ELi128EEEEEEEEEvNT_6ParamsE,@function
        .size           _ZN7cutlass13device_kernelIN5flash19enable_sm80_to_sm89INS1_16FlashAttnFwdSm80INS1_25CollectiveMainloopFwdSm80ILi4ELi1ELb0EN4cute5tupleIJNS5_1CILi128EEENS7_ILi64EEES8_EEELi128ENS_6half_tEfNS_4arch4Sm80ELb0ELb0ELb0ELb1ELb1ELb1ELb1ELb0EEENS1_21CollectiveEpilogueFwdINS6_IJS8_S8_S9_EEENS6_IJNS7_ILi1EEESH_SH_EEESB_SD_Li128ELb1ELb1ELb0ELb0EEENS1_19SingleTileSchedulerILb1ELb0ELb1ELi128EEEEEEEEEvNT_6ParamsE,(.L_x_65 - _ZN7cutlass13device_kernelIN5flash19enable_sm80_to_sm89INS1_16FlashAttnFwdSm80INS1_25CollectiveMainloopFwdSm80ILi4ELi1ELb0EN4cute5tupleIJNS5_1CILi128EEENS7_ILi64EEES8_EEELi128ENS_6half_tEfNS_4arch4Sm80ELb0ELb0ELb0ELb1ELb1ELb1ELb1ELb0EEENS1_21CollectiveEpilogueFwdINS6_IJS8_S8_S9_EEENS6_IJNS7_ILi1EEESH_SH_EEESB_SD_Li128ELb1ELb1ELb0ELb0EEENS1_19SingleTileSchedulerILb1ELb0ELb1ELi128EEEEEEEEEvNT_6ParamsE)
        .other          _ZN7cutlass13device_kernelIN5flash19enable_sm80_to_sm89INS1_16FlashAttnFwdSm80INS1_25CollectiveMainloopFwdSm80ILi4ELi1ELb0EN4cute5tupleIJNS5_1CILi128EEENS7_ILi64EEES8_EEELi128ENS_6half_tEfNS_4arch4Sm80ELb0ELb0ELb0ELb1ELb1ELb1ELb1ELb0EEENS1_21CollectiveEpilogueFwdINS6_IJS8_S8_S9_EEENS6_IJNS7_ILi1EEESH_SH_EEESB_SD_Li128ELb1ELb1ELb0ELb0EEENS1_19SingleTileSchedulerILb1ELb0ELb1ELi128EEEEEEEEEvNT_6ParamsE,@"STO_CUDA_ENTRY STV_DEFAULT"
_ZN7cutlass13device_kernelIN5flash19enable_sm80_to_sm89INS1_16FlashAttnFwdSm80INS1_25CollectiveMainloopFwdSm80ILi4ELi1ELb0EN4cute5tupleIJNS5_1CILi128EEENS7_ILi64EEES8_EEELi128ENS_6half_tEfNS_4arch4Sm80ELb0ELb0ELb0ELb1ELb1ELb1ELb1ELb0EEENS1_21CollectiveEpilogueFwdINS6_IJS8_S8_S9_EEENS6_IJNS7_ILi1EEESH_SH_EEESB_SD_Li128ELb1ELb1ELb0ELb0EEENS1_19SingleTileSchedulerILb1ELb0ELb1ELi128EEEEEEEEEvNT_6ParamsE:
[----:B------:R-:W-:Y:S01]  /*0000*/  LDC R1, c[0x0][0x37c] ;  /* 0x0000df00ff017b82 */ /* 0x000fe20000000800 */
[----:B------:R-:W-:Y:S05]  /*0010*/  EXIT ;  /* 0x000000000000794d */ /* 0x000fea0003800000 */
.L_x_29:
        /* <DEDUP_REMOVED lines=14> */
.L_x_65:


//--------------------- .text._ZN7cutlass13device_kernelIN5flash19enable_sm80_to_sm89INS1_16FlashAttnFwdSm80INS1_25CollectiveMainloopFwdSm80ILi4ELi1ELb0EN4cute5tupleIJNS5_1CILi128EEENS7_ILi48EEES8_EEELi128ENS_6half_tEfNS_4arch4Sm80ELb0ELb1ELb0ELb0ELb1ELb0ELb1ELb0EEENS1_21CollectiveEpilogueFwdINS6_IJS8_S8_S9_EEENS6_IJNS7_ILi1EEESH_SH_EEESB_SD_Li128ELb0ELb1ELb0ELb0EEENS1_19SingleTileSchedulerILb0ELb0ELb1ELi128EEEEEEEEEvNT_6ParamsE --------------------------
	.section	.text._ZN7cutlass13device_kernelIN5flash19enable_sm80_to_sm89INS1_16FlashAttnFwdSm80INS1_25CollectiveMainloopFwdSm80ILi4ELi1ELb0EN4cute5tupleIJNS5_1CILi128EEENS7_ILi48EEES8_EEELi128ENS_6half_tEfNS_4arch4Sm80ELb0ELb1ELb0ELb0ELb1ELb0ELb1ELb0EEENS1_21CollectiveEpilogueFwdINS6_IJS8_S8_S9_EEENS6_IJNS7_ILi1EEESH_SH_EEESB_SD_Li128ELb0ELb1ELb0ELb0EEENS1_19SingleTileSchedulerILb0ELb0ELb1ELi128EEEEEEEEEvNT_6ParamsE,"ax",@progbits
	.align	128
.text._ZN7cutlass13device_kernelIN5flash19enable_sm80_to_sm89INS1_16FlashAttnFwdSm80INS1_25CollectiveMainloopFwdSm80ILi4ELi1ELb0EN4cute5tupleIJNS5_1CILi128EEENS7_ILi48EEES8_EEELi128ENS_6half_tEfNS_4arch4Sm80ELb0ELb1ELb0ELb0ELb1ELb0ELb1ELb0EEENS1_21CollectiveEpilogueFwdINS6_IJS8_S8_S9_EEENS6_IJNS7_ILi1EEESH_SH_EEESB_SD_Li128ELb0ELb1ELb0ELb0EEENS1_19SingleTileSchedulerILb0ELb0ELb1ELi128EEEEEEEEEvNT_6ParamsE:
        .type           _ZN7cutlass13device_kernelIN5flash19enable_sm80_to_sm89INS1_16FlashAttnFwdSm80INS1_25CollectiveMainloopFwdSm80ILi4ELi1ELb0EN4cute5tupleIJNS5_1CILi128EEENS7_ILi48EEES8_EEELi128ENS_6half_tEfNS_4arch4Sm80ELb0ELb1ELb0ELb0ELb1ELb0ELb1ELb0EEENS1_21CollectiveEpilogueFwdINS6_IJS8_S8_S9_EEENS6_IJNS7_ILi1EEESH_SH_EEESB_SD_Li128ELb0ELb1ELb0ELb0EEENS1_19SingleTileSchedulerILb0ELb0ELb1ELi128EEEEEEEEEvNT_6ParamsE,@function
        .size           _ZN7cutlass13device_kernelIN5flash19enable_sm80_to_sm89INS1_16FlashAttnFwdSm80INS1_25CollectiveMainloopFwdSm80ILi4ELi1ELb0EN4cute5tupleIJNS5_1CILi128EEENS7_ILi48EEES8_EEELi128ENS_6half_tEfNS_4arch4Sm80ELb0ELb1ELb0ELb0ELb1ELb0ELb1ELb0EEENS1_21CollectiveEpilogueFwdINS6_IJS8_S8_S9_EEENS6_IJNS7_ILi1EEESH_SH_EEESB_SD_Li128ELb0ELb1ELb0ELb0EEENS1_19SingleTileSchedulerILb0ELb0ELb1ELi128EEEEEEEEEvNT_6ParamsE,(.L_x_66 - _ZN7cutlass13device_kernelIN5flash19enable_sm80_to_sm89INS1_16FlashAttnFwdSm80INS1_25CollectiveMainloopFwdSm80ILi4ELi1ELb0EN4cute5tupleIJNS5_1CILi128EEENS7_ILi48EEES8_EEELi128ENS_6half_tEfNS_4arch4Sm80ELb0ELb1ELb0ELb0ELb1ELb0ELb1ELb0EEENS1_21CollectiveEpilogueFwdINS6_IJS8_S8_S9_EEENS6_IJNS7_ILi1EEESH_SH_EEESB_SD_Li128ELb0ELb1ELb0ELb0EEENS1_19SingleTileSchedulerILb0ELb0ELb1ELi128EEEEEEEEEvNT_6ParamsE)
        .other          _ZN7cutlass13device_kernelIN5flash19enable_sm80_to_sm89INS1_16FlashAttnFwdSm80INS1_25CollectiveMainloopFwdSm80ILi4ELi1ELb0EN4cute5tupleIJNS5_1CILi128EEENS7_ILi48EEES8_EEELi128ENS_6half_tEfNS_4arch4Sm80ELb0ELb1ELb0ELb0ELb1ELb0ELb1ELb0EEENS1_21CollectiveEpilogueFwdINS6_IJS8_S8_S9_EEENS6_IJNS7_ILi1EEESH_SH_EEESB_SD_Li128ELb0ELb1ELb0ELb0EEENS1_19SingleTileSchedulerILb0ELb0ELb1ELi128EEEEEEEEEvNT_6ParamsE,@"STO_CUDA_ENTRY STV_DEFAULT"
_ZN7cutlass13device_kernelIN5flash19enable_sm80_to_sm89INS1_16FlashAttnFwdSm80INS1_25CollectiveMainloopFwdSm80ILi4ELi1ELb0EN4cute5tupleIJNS5_1CILi128EEENS7_ILi48EEES8_EEELi128ENS_6half_tEfNS_4arch4Sm80ELb0ELb1ELb0ELb0ELb1ELb0ELb1ELb0EEENS1_21CollectiveEpilogueFwdINS6_IJS8_S8_S9_EEENS6_IJNS7_ILi1EEESH_SH_EEESB_SD_Li128ELb0ELb1ELb0ELb0EEENS1_19SingleTileSchedulerILb0ELb0ELb1ELi128EEEEEEEEEvNT_6ParamsE:
[----:B------:R-:W-:Y:S01]  /*0000*/  LDC R1, c[0x0][0x37c] ;  /* 0x0000df00ff017b82 */ /* 0x000fe20000000800 */
[----:B------:R-:W-:Y:S05]  /*0010*/  EXIT ;  /* 0x000000000000794d */ /* 0x000fea0003800000 */
.L_x_30:
        /* <DEDUP_REMOVED lines=14> */
.L_x_66:


//--------------------- .text._ZN7cutlass13device_kernelIN5flash19enable_sm80_to_sm89INS1_16FlashAttnFwdSm80INS1_25CollectiveMainloopFwdSm80ILi4ELi1ELb0EN4cute5tupleIJNS5_1CILi128EEENS7_ILi48EEES8_EEELi128ENS_6half_tEfNS_4arch4Sm80ELb0ELb1ELb0ELb1ELb1ELb0ELb1ELb0EEENS1_21CollectiveEpilogueFwdINS6_IJS8_S8_S9_EEENS6_IJNS7_ILi1EEESH_SH_EEESB_SD_Li128ELb1ELb1ELb0ELb0EEENS1_19SingleTileSchedulerILb1ELb0ELb1ELi128EEEEEEEEEvNT_6ParamsE --------------------------
	.section	.text._ZN7cutlass13device_kernelIN5flash19enable_sm80_to_sm89INS1_16FlashAttnFwdSm80INS1_25CollectiveMainloopFwdSm80ILi4ELi1ELb0EN4cute5tupleIJNS5_1CILi128EEENS7_ILi48EEES8_EEELi128ENS_6half_tEfNS_4arch4Sm80ELb0ELb1ELb0ELb1ELb1ELb0ELb1ELb0EEENS1_21CollectiveEpilogueFwdINS6_IJS8_S8_S9_EEENS6_IJNS7_ILi1EEESH_SH_EEESB_SD_Li128ELb1ELb1ELb0ELb0EEENS1_19SingleTileSchedulerILb1ELb0ELb1ELi128EEEEEEEEEvNT_6ParamsE,"ax",@progbits
	.align	128
.text._ZN7cutlass13device_kernelIN5flash19enable_sm80_to_sm89INS1_16FlashAttnFwdSm80INS1_25CollectiveMainloopFwdSm80ILi4ELi1ELb0EN4cute5tupleIJNS5_1CILi128EEENS7_ILi48EEES8_EEELi128ENS_6half_tEfNS_4arch4Sm80ELb0ELb1ELb0ELb1ELb1ELb0ELb1ELb0EEENS1_21CollectiveEpilogueFwdINS6_IJS8_S8_S9_EEENS6_IJNS7_ILi1EEESH_SH_EEESB_SD_Li128ELb1ELb1ELb0ELb0EEENS1_19SingleTileSchedulerILb1ELb0ELb1ELi128EEEEEEEEEvNT_6ParamsE:
        .type           _ZN7cutlass13device_kernelIN5flash19enable_sm80_to_sm89INS1_16FlashAttnFwdSm80INS1_25CollectiveMainloopFwdSm80ILi4ELi1ELb0EN4cute5tupleIJNS5_1CILi128EEENS7_ILi48EEES8_EEELi128ENS_6half_tEfNS_4arch4Sm80ELb0ELb1ELb0ELb1ELb1ELb0ELb1ELb0EEENS1_21CollectiveEpilogueFwdINS6_IJS8_S8_S9_EEENS6_IJNS7_ILi1EEESH_SH_EEESB_SD_Li128ELb1ELb1ELb0ELb0EEENS1_19SingleTileSchedulerILb1ELb0ELb1ELi128EEEEEEEEEvNT_6ParamsE,@function
        .size           _ZN7cutlass13device_kernelIN5flash19enable_sm80_to_sm89INS1_16FlashAttnFwdSm80INS1_25CollectiveMainloopFwdSm80ILi4ELi1ELb0EN4cute5tupleIJNS5_1CILi128EEENS7_ILi48EEES8_EEELi128ENS_6half_tEfNS_4arch4Sm80ELb0ELb1ELb0ELb1ELb1ELb0ELb1ELb0EEENS1_21CollectiveEpilogueFwdINS6_IJS8_S8_S9_EEENS6_IJNS7_ILi1EEESH_SH_EEESB_SD_Li128ELb1ELb1ELb0ELb0EEENS1_19SingleTileSchedulerILb1ELb0ELb1ELi128EEEEEEEEEvNT_6ParamsE,(.L_x_67 - _ZN7cutlass13device_kernelIN5flash19enable_sm80_to_sm89INS1_16FlashAttnFwdSm80INS1_25CollectiveMainloopFwdSm80ILi4ELi1ELb0EN4cute5tupleIJNS5_1CILi128EEENS7_ILi48EEES8_EEELi128ENS_6half_tEfNS_4arch4Sm80ELb0ELb1ELb0ELb1ELb1ELb0ELb1ELb0EEENS1_21CollectiveEpilogueFwdINS6_IJS8_S8_S9_EEENS6_IJNS7_ILi1EEESH_SH_EEESB_SD_Li128ELb1ELb1ELb0ELb0EEENS1_19SingleTileSchedulerILb1ELb0ELb1ELi128EEEEEEEEEvNT_6ParamsE)
        .other          _ZN7cutlass13device_kernelIN5flash19enable_sm80_to_sm89INS1_16FlashAttnFwdSm80INS1_25CollectiveMainloopFwdSm80ILi4ELi1ELb0EN4cute5tupleIJNS5_1CILi128EEENS7_ILi48EEES8_EEELi128ENS_6half_tEfNS_4arch4Sm80ELb0ELb1ELb0ELb1ELb1ELb0ELb1ELb0EEENS1_21CollectiveEpilogueFwdINS6_IJS8_S8_S9_EEENS6_IJNS7_ILi1EEESH_SH_EEESB_SD_Li128ELb1ELb1ELb0ELb0EEENS1_19SingleTileSchedulerILb1ELb0ELb1ELi128EEEEEEEEEvNT_6ParamsE,@"STO_CUDA_ENTRY STV_DEFAULT"
_ZN7cutlass13device_kernelIN5flash19enable_sm80_to_sm89INS1_16FlashAttnFwdSm80INS1_25CollectiveMainloopFwdSm80ILi4ELi1ELb0EN4cute5tupleIJNS5_1CILi128EEENS7_ILi48EEES8_EEELi128ENS_6half_tEfNS_4arch4Sm80ELb0ELb1ELb0ELb1ELb1ELb0ELb1ELb0EEENS1_21CollectiveEpilogueFwdINS6_IJS8_S8_S9_EEENS6_IJNS7_ILi1EEESH_SH_EEESB_SD_Li128ELb1ELb1ELb0ELb0EEENS1_19SingleTileSchedulerILb1ELb0ELb1ELi128EEEEEEEEEvNT_6ParamsE:
[----:B------:R-:W-:Y:S01]  /*0000*/  LDC R1, c[0x0][0x37c] ;  /* 0x0000df00ff017b82 */ /* 0x000fe20000000800 */
[----:B------:R-:W-:Y:S05]  /*0010*/  EXIT ;  /* 0x000000000000794d */ /* 0x000fea0003800000 */
.L_x_31:
        /* <DEDUP_REMOVED lines=14> */
.L_x_67:


//--------------------- .text._ZN7cutlass13device_kernelIN5flash19enable_sm80_to_sm89INS1_16FlashAttnFwdSm80INS1_25CollectiveMainloopFwdSm80ILi4ELi1ELb0EN4cute5tupleIJNS5_1CILi128EEENS7_ILi48EEES8_EEELi128ENS_6half_tEfNS_4arch4Sm80ELb0ELb1ELb0ELb1ELb1ELb1ELb1ELb0EEENS1_21CollectiveEpilogueFwdINS6_IJS8_S8_S9_EEENS6_IJNS7_ILi1EEESH_SH_EEESB_SD_Li128ELb1ELb1ELb0ELb0EEENS1_19SingleTileSchedulerILb1ELb0ELb1ELi128EEEEEEEEEvNT_6ParamsE --------------------------
	.section	.text._ZN7cutlass13device_kernelIN5flash19enable_sm80_to_sm89INS1_16FlashAttnFwdSm80INS1_25CollectiveMainloopFwdSm80ILi4ELi1ELb0EN4cute5tupleIJNS5_1CILi128EEENS7_ILi48EEES8_EEELi128ENS_6half_tEfNS_4arch4Sm80ELb0ELb1ELb0ELb1ELb1ELb1ELb1ELb0EEENS1_21CollectiveEpilogueFwdINS6_IJS8_S8_S9_EEENS6_IJNS7_ILi1EEESH_SH_EEESB_SD_Li128ELb1ELb1ELb0ELb0EEENS1_19SingleTileSchedulerILb1ELb0ELb1ELi128EEEEEEEEEvNT_6ParamsE,"ax",@progbits
	.align	128
.text._ZN7cutlass13device_kernelIN5flash19enable_sm80_to_sm89INS1_16FlashAttnFwdSm80INS1_25CollectiveMainloopFwdSm80ILi4ELi1ELb0EN4cute5tupleIJNS5_1CILi128EEENS7_ILi48EEES8_EEELi128ENS_6half_tEfNS_4arch4Sm80ELb0ELb1ELb0ELb1ELb1ELb1ELb1ELb0EEENS1_21CollectiveEpilogueFwdINS6_IJS8_S8_S9_EEENS6_IJNS7_ILi1EEESH_SH_EEESB_SD_Li128ELb1ELb1ELb0ELb0EEENS1_19SingleTileSchedulerILb1ELb0ELb1ELi128EEEEEEEEEvNT_6ParamsE:
        .type           _ZN7cutlass13device_kernelIN5flash19enable_sm80_to_sm89INS1_16FlashAttnFwdSm80INS1_25CollectiveMainloopFwdSm80ILi4ELi1ELb0EN4cute5tupleIJNS5_1CILi128EEENS7_ILi48EEES8_EEELi128ENS_6half_tEfNS_4arch4Sm80ELb0ELb1ELb0ELb1ELb1ELb1ELb1ELb0EEENS1_21CollectiveEpilogueFwdINS6_IJS8_S8_S9_EEENS6_IJNS7_ILi1EEESH_SH_EEESB_SD_Li128ELb1ELb1ELb0ELb0EEENS1_19SingleTileSchedulerILb1ELb0ELb1ELi128EEEEEEEEEvNT_6ParamsE,@function
        .size           _ZN7cutlass13device_kernelIN5flash19enable_sm80_to_sm89INS1_16FlashAttnFwdSm80INS1_25CollectiveMainloopFwdSm80ILi4ELi1ELb0EN4cute5tupleIJNS5_1CILi128EEENS7_ILi48EEES8_EEELi128ENS_6half_tEfNS_4arch4Sm80ELb0ELb1ELb0ELb1ELb1ELb1ELb1ELb0EEENS1_21CollectiveEpilogueFwdINS6_IJS8_S8_S9_EEENS6_IJNS7_ILi1EEESH_SH_EEESB_SD_Li128ELb1ELb1ELb0ELb0EEENS1_19SingleTileSchedulerILb1ELb0ELb1ELi128EEEEEEEEEvNT_6ParamsE,(.L_x_68 - _ZN7cutlass13device_kernelIN5flash19enable_sm80_to_sm89INS1_16FlashAttnFwdSm80INS1_25CollectiveMainloopFwdSm80ILi4ELi1ELb0EN4cute5tupleIJNS5_1CILi128EEENS7_ILi48EEES8_EEELi128ENS_6half_tEfNS_4arch4Sm80ELb0ELb1ELb0ELb1ELb1ELb1ELb1ELb0EEENS1_21CollectiveEpilogueFwdINS6_IJS8_S8_S9_EEENS6_IJNS7_ILi1EEESH_SH_EEESB_SD_Li128ELb1ELb1ELb0ELb0EEENS1_19SingleTileSchedulerILb1ELb0ELb1ELi128EEEEEEEEEvNT_6ParamsE)
        .other          _ZN7cutlass13device_kernelIN5flash19enable_sm80_to_sm89INS1_16FlashAttnFwdSm80INS1_25CollectiveMainloopFwdSm80ILi4ELi1ELb0EN4cute5tupleIJNS5_1CILi128EEENS7_ILi48EEES8_EEELi128ENS_6half_tEfNS_4arch4Sm80ELb0ELb1ELb0ELb1ELb1ELb1ELb1ELb0EEENS1_21CollectiveEpilogueFwdINS6_IJS8_S8_S9_EEENS6_IJNS7_ILi1EEESH_SH_EEESB_SD_Li128ELb1ELb1ELb0ELb0EEENS1_19SingleTileSchedulerILb1ELb0ELb1ELi128EEEEEEEEEvNT_6ParamsE,@"STO_CUDA_ENTRY STV_DEFAULT"
_ZN7cutlass13device_kernelIN5flash19enable_sm80_to_sm89INS1_16FlashAttnFwdSm80INS1_25CollectiveMainloopFwdSm80ILi4ELi1ELb0EN4cute5tupleIJNS5_1CILi128EEENS7_ILi48EEES8_EEELi128ENS_6half_tEfNS_4arch4Sm80ELb0ELb1ELb0ELb1ELb1ELb1ELb1ELb0EEENS1_21CollectiveEpilogueFwdINS6_IJS8_S8_S9_EEENS6_IJNS7_ILi1EEESH_SH_EEESB_SD_Li128ELb1ELb1ELb0ELb0EEENS1_19SingleTileSchedulerILb1ELb0ELb1ELi128EEEEEEEEEvNT_6ParamsE:
[----:B------:R-:W-:Y:S01]  /*0000*/  LDC R1, c[0x0][0x37c] ;  /* 0x0000df00ff017b82 */ /* 0x000fe20000000800 */
[----:B------:R-:W-:Y:S05]  /*0010*/  EXIT ;  /* 0x000000000000794d */ /* 0x000fea0003800000 */
.L_x_32:
        /* <DEDUP_REMOVED lines=14> */
.L_x_68:


//--------------------- .text._ZN7cutlass13device_kernelIN5flash19enable_sm80_to_sm89INS1_16FlashAttnFwdSm80INS1_25CollectiveMainloopFwdSm80ILi4ELi1ELb0EN4cute5tupleIJNS5_1CILi128EEENS7_ILi64EEES8_EEELi128ENS_6half_tEfNS_4arch4Sm80ELb1ELb0ELb0ELb0ELb1ELb0ELb1ELb0EEENS1_21CollectiveEpilogueFwdINS6_IJS8_S8_S9_EEENS6_IJNS7_ILi1EEESH_SH_EEESB_SD_Li128ELb0ELb1ELb0ELb0EEENS1_30DynamicPersistentTileSchedulerILi128ELi128ELb0ELb1ELb0EEEEEEEEEvNT_6ParamsE --------------------------
	.section	.text._ZN7cutlass13device_kernelIN5flash19enable_sm80_to_sm89INS1_16FlashAttnFwdSm80INS1_25CollectiveMainloopFwdSm80ILi4ELi1ELb0EN4cute5tupleIJNS5_1CILi128EEENS7_ILi64EEES8_EEELi128ENS_6half_tEfNS_4arch4Sm80ELb1ELb0ELb0ELb0ELb1ELb0ELb1ELb0EEENS1_21CollectiveEpilogueFwdINS6_IJS8_S8_S9_EEENS6_IJNS7_ILi1EEESH_SH_EEESB_SD_Li128ELb0ELb1ELb0ELb0EEENS1_30DynamicPersistentTileSchedulerILi128ELi128ELb0ELb1ELb0EEEEEEEEEvNT_6ParamsE,"ax",@progbits
	.align	128
.text._ZN7cutlass13device_kernelIN5flash19enable_sm80_to_sm89INS1_16FlashAttnFwdSm80INS1_25CollectiveMainloopFwdSm80ILi4ELi1ELb0EN4cute5tupleIJNS5_1CILi128EEENS7_ILi64EEES8_EEELi128ENS_6half_tEfNS_4arch4Sm80ELb1ELb0ELb0ELb0ELb1ELb0ELb1ELb0EEENS1_21CollectiveEpilogueFwdINS6_IJS8_S8_S9_EEENS6_IJNS7_ILi1EEESH_SH_EEESB_SD_Li128ELb0ELb1ELb0ELb0EEENS1_30DynamicPersistentTileSchedulerILi128ELi128ELb0ELb1ELb0EEEEEEEEEvNT_6ParamsE:
        .type           _ZN7cutlass13device_kernelIN5flash19enable_sm80_to_sm89INS1_16FlashAttnFwdSm80INS1_25CollectiveMainloopFwdSm80ILi4ELi1ELb0EN4cute5tupleIJNS5_1CILi128EEENS7_ILi64EEES8_EEELi128ENS_6half_tEfNS_4arch4Sm80ELb1ELb0ELb0ELb0ELb1ELb0ELb1ELb0EEENS1_21CollectiveEpilogueFwdINS6_IJS8_S8_S9_EEENS6_IJNS7_ILi1EEESH_SH_EEESB_SD_Li128ELb0ELb1ELb0ELb0EEENS1_30DynamicPersistentTileSchedulerILi128ELi128ELb0ELb1ELb0EEEEEEEEEvNT_6ParamsE,@function
        .size           _ZN7cutlass13device_kernelIN5flash19enable_sm80_to_sm89INS1_16FlashAttnFwdSm80INS1_25CollectiveMainloopFwdSm80ILi4ELi1ELb0EN4cute5tupleIJNS5_1CILi128EEENS7_ILi64EEES8_EEELi128ENS_6half_tEfNS_4arch4Sm80ELb1ELb0ELb0ELb0ELb1ELb0ELb1ELb0EEENS1_21CollectiveEpilogueFwdINS6_IJS8_S8_S9_EEENS6_IJNS7_ILi1EEESH_SH_EEESB_SD_Li128ELb0ELb1ELb0ELb0EEENS1_30DynamicPersistentTileSchedulerILi128ELi128ELb0ELb1ELb0EEEEEEEEEvNT_6ParamsE,(.L_x_69 - _ZN7cutlass13device_kernelIN5flash19enable_sm80_to_sm89INS1_16FlashAttnFwdSm80INS1_25CollectiveMainloopFwdSm80ILi4ELi1ELb0EN4cute5tupleIJNS5_1CILi128EEENS7_ILi64EEES8_EEELi128ENS_6half_tEfNS_4arch4Sm80ELb1ELb0ELb0ELb0ELb1ELb0ELb1ELb0EEENS1_21CollectiveEpilogueFwdINS6_IJS8_S8_S9_EEENS6_IJNS7_ILi1EEESH_SH_EEESB_SD_Li128ELb0ELb1ELb0ELb0EEENS1_30DynamicPersistentTileSchedulerILi128ELi128ELb0ELb1ELb0EEEEEEEEEvNT_6ParamsE)
        .other          _ZN7cutlass13device_kernelIN5flash19enable_sm80_to_sm89INS1_16FlashAttnFwdSm80INS1_25CollectiveMainloopFwdSm80ILi4ELi1ELb0EN4cute5tupleIJNS5_1CILi128EEENS7_ILi64EEES8_EEELi128ENS_6half_tEfNS_4arch4Sm80ELb1ELb0ELb0ELb0ELb1ELb0ELb1ELb0EEENS1_21CollectiveEpilogueFwdINS6_IJS8_S8_S9_EEENS6_IJNS7_ILi1EEESH_SH_EEESB_SD_Li128ELb0ELb1ELb0ELb0EEENS1_30DynamicPersistentTileSchedulerILi128ELi128ELb0ELb1ELb0EEEEEEEEEvNT_6ParamsE,@"STO_CUDA_ENTRY STV_DEFAULT"
_ZN7cutlass13device_kernelIN5flash19enable_sm80_to_sm89INS1_16FlashAttnFwdSm80INS1_25CollectiveMainloopFwdSm80ILi4ELi1ELb0EN4cute5tupleIJNS5_1CILi128EEENS7_ILi64EEES8_EEELi128ENS_6half_tEfNS_4arch4Sm80ELb1ELb0ELb0ELb0ELb1ELb0ELb1ELb0EEENS1_21CollectiveEpilogueFwdINS6_IJS8_S8_S9_EEENS6_IJNS7_ILi1EEESH_SH_EEESB_SD_Li128ELb0ELb1ELb0ELb0EEENS1_30DynamicPersistentTileSchedulerILi128ELi128ELb0ELb1ELb0EEEEEEEEEvNT_6ParamsE:
[----:B------:R-:W-:Y:S01]  /*0000*/  LDC R1, c[0x0][0x37c] ;  /* 0x0000df00ff017b82 */ /* 0x000fe20000000800 */
[----:B------:R-:W-:Y:S05]  /*0010*/  EXIT ;  /* 0x000000000000794d */ /* 0x000fea0003800000 */
.L_x_33:
        /* <DEDUP_REMOVED lines=14> */
.L_x_69:


//--------------------- .text._ZN7cutlass13device_kernelIN5flash19enable_sm80_to_sm89INS1_16FlashAttnFwdSm80INS1_25CollectiveMainloopFwdSm80ILi4ELi1ELb0EN4cute5tupleIJNS5_1CILi128EEENS7_ILi64EEES8_EEELi128ENS_6half_tEfNS_4arch4Sm80ELb1ELb0ELb0ELb1ELb1ELb0ELb1ELb0EEENS1_21CollectiveEpilogueFwdINS6_IJS8_S8_S9_EEENS6_IJNS7_ILi1EEESH_SH_EEESB_SD_Li128ELb1ELb1ELb0ELb0EEENS1_19SingleTileSchedulerILb1ELb0ELb1ELi128EEEEEEEEEvNT_6ParamsE --------------------------
	.section	.text._ZN7cutlass13device_kernelIN5flash19enable_sm80_to_sm89INS1_16FlashAttnFwdSm80INS1_25CollectiveMainloopFwdSm80ILi4ELi1ELb0EN4cute5tupleIJNS5_1CILi128EEENS7_ILi64EEES8_EEELi128ENS_6half_tEfNS_4arch4Sm80ELb1ELb0ELb0ELb1ELb1ELb0ELb1ELb0EEENS1_21CollectiveEpilogueFwdINS6_IJS8_S8_S9_EEENS6_IJNS7_ILi1EEESH_SH_EEESB_SD_Li128ELb1ELb1ELb0ELb0EEENS1_19SingleTileSchedulerILb1ELb0ELb1ELi128EEEEEEEEEvNT_6ParamsE,"ax",@progbits
	.align	128
.text._ZN7cutlass13device_kernelIN5flash19enable_sm80_to_sm89INS1_16FlashAttnFwdSm80INS1_25CollectiveMainloopFwdSm80ILi4ELi1ELb0EN4cute5tupleIJNS5_1CILi128EEENS7_ILi64EEES8_EEELi128ENS_6half_tEfNS_4arch4Sm80ELb1ELb0ELb0ELb1ELb1ELb0ELb1ELb0EEENS1_21CollectiveEpilogueFwdINS6_IJS8_S8_S9_EEENS6_IJNS7_ILi1EEESH_SH_EEESB_SD_Li128ELb1ELb1ELb0ELb0EEENS1_19SingleTileSchedulerILb1ELb0ELb1ELi128EEEEEEEEEvNT_6ParamsE:
        .type           _ZN7cutlass13device_kernelIN5flash19enable_sm80_to_sm89INS1_16FlashAttnFwdSm80INS1_25CollectiveMainloopFwdSm80ILi4ELi1ELb0EN4cute5tupleIJNS5_1CILi128EEENS7_ILi64EEES8_EEELi128ENS_6half_tEfNS_4arch4Sm80ELb1ELb0ELb0ELb1ELb1ELb0ELb1ELb0EEENS1_21CollectiveEpilogueFwdINS6_IJS8_S8_S9_EEENS6_IJNS7_ILi1EEESH_SH_EEESB_SD_Li128ELb1ELb1ELb0ELb0EEENS1_19SingleTileSchedulerILb1ELb0ELb1ELi128EEEEEEEEEvNT_6ParamsE,@function
        .size           _ZN7cutlass13device_kernelIN5flash19enable_sm80_to_sm89INS1_16FlashAttnFwdSm80INS1_25CollectiveMainloopFwdSm80ILi4ELi1ELb0EN4cute5tupleIJNS5_1CILi128EEENS7_ILi64EEES8_EEELi128ENS_6half_tEfNS_4arch4Sm80ELb1ELb0ELb0ELb1ELb1ELb0ELb1ELb0EEENS1_21CollectiveEpilogueFwdINS6_IJS8_S8_S9_EEENS6_IJNS7_ILi1EEESH_SH_EEESB_SD_Li128ELb1ELb1ELb0ELb0EEENS1_19SingleTileSchedulerILb1ELb0ELb1ELi128EEEEEEEEEvNT_6ParamsE,(.L_x_70 - _ZN7cutlass13device_kernelIN5flash19enable_sm80_to_sm89INS1_16FlashAttnFwdSm80INS1_25CollectiveMainloopFwdSm80ILi4ELi1ELb0EN4cute5tupleIJNS5_1CILi128EEENS7_ILi64EEES8_EEELi128ENS_6half_tEfNS_4arch4Sm80ELb1ELb0ELb0ELb1ELb1ELb0ELb1ELb0EEENS1_21CollectiveEpilogueFwdINS6_IJS8_S8_S9_EEENS6_IJNS7_ILi1EEESH_SH_EEESB_SD_Li128ELb1ELb1ELb0ELb0EEENS1_19SingleTileSchedulerILb1ELb0ELb1ELi128EEEEEEEEEvNT_6ParamsE)
        .other          _ZN7cutlass13device_kernelIN5flash19enable_sm80_to_sm89INS1_16FlashAttnFwdSm80INS1_25CollectiveMainloopFwdSm80ILi4ELi1ELb0EN4cute5tupleIJNS5_1CILi128EEENS7_ILi64EEES8_EEELi128ENS_6half_tEfNS_4arch4Sm80ELb1ELb0ELb0ELb1ELb1ELb0ELb1ELb0EEENS1_21CollectiveEpilogueFwdINS6_IJS8_S8_S9_EEENS6_IJNS7_ILi1EEESH_SH_EEESB_SD_Li128ELb1ELb1ELb0ELb0EEENS1_19SingleTileSchedulerILb1ELb0ELb1ELi128EEEEEEEEEvNT_6ParamsE,@"STO_CUDA_ENTRY STV_DEFAULT"
_ZN7cutlass13device_kernelIN5flash19enable_sm80_to_sm89INS1_16FlashAttnFwdSm80INS1_25CollectiveMainloopFwdSm80ILi4ELi1ELb0EN4cute5tupleIJNS5_1CILi128EEENS7_ILi64EEES8_EEELi128ENS_6half_tEfNS_4arch4Sm80ELb1ELb0ELb0ELb1ELb1ELb0ELb1ELb0EEENS1_21CollectiveEpilogueFwdINS6_IJS8_S8_S9_EEENS6_IJNS7_ILi1EEESH_SH_EEESB_SD_Li128ELb1ELb1ELb0ELb0EEENS1_19SingleTileSchedulerILb1ELb0ELb1ELi128EEEEEEEEEvNT_6ParamsE:
[----:B------:R-:W-:Y:S01]  /*0000*/  LDC R1, c[0x0][0x37c] ;  /* 0x0000df00ff017b82 */ /* 0x000fe20000000800 */
[----:B------:R-:W-:Y:S05]  /*0010*/  EXIT ;  /* 0x000000000000794d */ /* 0x000fea0003800000 */
.L_x_34:
        /* <DEDUP_REMOVED lines=14> */
.L_x_70:


//--------------------- .text._ZN7cutlass13device_kernelIN5flash19enable_sm80_to_sm89INS1_16FlashAttnFwdSm80INS1_25CollectiveMainloopFwdSm80ILi4ELi1ELb0EN4cute5tupleIJNS5_1CILi128EEENS7_ILi64EEES8_EEELi128ENS_6half_tEfNS_4arch4Sm80ELb1ELb0ELb0ELb1ELb1ELb1ELb1ELb0EEENS1_21CollectiveEpilogueFwdINS6_IJS8_S8_S9_EEENS6_IJNS7_ILi1EEESH_SH_EEESB_SD_Li128ELb1ELb1ELb0ELb0EEENS1_19SingleTileSchedulerILb1ELb0ELb1ELi128EEEEEEEEEvNT_6ParamsE --------------------------
	.section	.text._ZN7cutlass13device_kernelIN5flash19enable_sm80_to_sm89INS1_16FlashAttnFwdSm80INS1_25CollectiveMainloopFwdSm80ILi4ELi1ELb0EN4cute5tupleIJNS5_1CILi128EEENS7_ILi64EEES8_EEELi128ENS_6half_tEfNS_4arch4Sm80ELb1ELb0ELb0ELb1ELb1ELb1ELb1ELb0EEENS1_21CollectiveEpilogueFwdINS6_IJS8_S8_S9_EEENS6_IJNS7_ILi1EEESH_SH_EEESB_SD_Li128ELb1ELb1ELb0ELb0EEENS1_19SingleTileSchedulerILb1ELb0ELb1ELi128EEEEEEEEEvNT_6ParamsE,"ax",@progbits
	.align	128
.text._ZN7cutlass13device_kernelIN5flash19enable_sm80_to_sm89INS1_16FlashAttnFwdSm80INS1_25CollectiveMainloopFwdSm80ILi4ELi1ELb0EN4cute5tupleIJNS5_1CILi128EEENS7_ILi64EEES8_EEELi128ENS_6half_tEfNS_4arch4Sm80ELb1ELb0ELb0ELb1ELb1ELb1ELb1ELb0EEENS1_21CollectiveEpilogueFwdINS6_IJS8_S8_S9_EEENS6_IJNS7_ILi1EEESH_SH_EEESB_SD_Li128ELb1ELb1ELb0ELb0EEENS1_19SingleTileSchedulerILb1ELb0ELb1ELi128EEEEEEEEEvNT_6ParamsE:
        .type           _ZN7cutlass13device_kernelIN5flash19enable_sm80_to_sm89INS1_16FlashAttnFwdSm80INS1_25CollectiveMainloopFwdSm80ILi4ELi1ELb0EN4cute5tupleIJNS5_1CILi128EEENS7_ILi64EEES8_EEELi128ENS_6half_tEfNS_4arch4Sm80ELb1ELb0ELb0ELb1ELb1ELb1ELb1ELb0EEENS1_21CollectiveEpilogueFwdINS6_IJS8_S8_S9_EEENS6_IJNS7_ILi1EEESH_SH_EEESB_SD_Li128ELb1ELb1ELb0ELb0EEENS1_19SingleTileSchedulerILb1ELb0ELb1ELi128EEEEEEEEEvNT_6ParamsE,@function
        .size           _ZN7cutlass13device_kernelIN5flash19enable_sm80_to_sm89INS1_16FlashAttnFwdSm80INS1_25CollectiveMainloopFwdSm80ILi4ELi1ELb0EN4cute5tupleIJNS5_1CILi128EEENS7_ILi64EEES8_EEELi128ENS_6half_tEfNS_4arch4Sm80ELb1ELb0ELb0ELb1ELb1ELb1ELb1ELb0EEENS1_21CollectiveEpilogueFwdINS6_IJS8_S8_S9_EEENS6_IJNS7_ILi1EEESH_SH_EEESB_SD_Li128ELb1ELb1ELb0ELb0EEENS1_19SingleTileSchedulerILb1ELb0ELb1ELi128EEEEEEEEEvNT_6ParamsE,(.L_x_71 - _ZN7cutlass13device_kernelIN5flash19enable_sm80_to_sm89INS1_16FlashAttnFwdSm80INS1_25CollectiveMainloopFwdSm80ILi4ELi1ELb0EN4cute5tupleIJNS5_1CILi128EEENS7_ILi64EEES8_EEELi128ENS_6half_tEfNS_4arch4Sm80ELb1ELb0ELb0ELb1ELb1ELb1ELb1ELb0EEENS1_21CollectiveEpilogueFwdINS6_IJS8_S8_S9_EEENS6_IJNS7_ILi1EEESH_SH_EEESB_SD_Li128ELb1ELb1ELb0ELb0EEENS1_19SingleTileSchedulerILb1ELb0ELb1ELi128EEEEEEEEEvNT_6ParamsE)
        .other          _ZN7cutlass13device_kernelIN5flash19enable_sm80_to_sm89INS1_16FlashAttnFwdSm80INS1_25CollectiveMainloopFwdSm80ILi4ELi1ELb0EN4cute5tupleIJNS5_1CILi128EEENS7_ILi64EEES8_EEELi128ENS_6half_tEfNS_4arch4Sm80ELb1ELb0ELb0ELb1ELb1ELb1ELb1ELb0EEENS1_21CollectiveEpilogueFwdINS6_IJS8_S8_S9_EEENS6_IJNS7_ILi1EEESH_SH_EEESB_SD_Li128ELb1ELb1ELb0ELb0EEENS1_19SingleTileSchedulerILb1ELb0ELb1ELi128EEEEEEEEEvNT_6ParamsE,@"STO_CUDA_ENTRY STV_DEFAULT"
_ZN7cutlass13device_kernelIN5flash19enable_sm80_to_sm89INS1_16FlashAttnFwdSm80INS1_25CollectiveMainloopFwdSm80ILi4ELi1ELb0EN4cute5tupleIJNS5_1CILi128EEENS7_ILi64EEES8_EEELi128ENS_6half_tEfNS_4arch4Sm80ELb1ELb0ELb0ELb1ELb1ELb1ELb1ELb0EEENS1_21CollectiveEpilogueFwdINS6_IJS8_S8_S9_EEENS6_IJNS7_ILi1EEESH_SH_EEESB_SD_Li128ELb1ELb1ELb0ELb0EEENS1_19SingleTileSchedulerILb1ELb0ELb1ELi128EEEEEEEEEvNT_6ParamsE:
[----:B------:R-:W-:Y:S01]  /*0000*/  LDC R1, c[0x0][0x37c] ;  /* 0x0000df00ff017b82 */ /* 0x000fe20000000800 */
[----:B------:R-:W-:Y:S05]  /*0010*/  EXIT ;  /* 0x000000000000794d */ /* 0x000fea0003800000 */
.L_x_35:
        /* <DEDUP_REMOVED lines=14> */
.L_x_71:


//--------------------- .nv.shared.reserved.0     --------------------------
	.section	.nv.shared.reserved.0,"aw",@nobits
	.weak		__nv_reservedSMEM_offset_0_alias
	.size		__nv_reservedSMEM_offset_0_alias, 0, 64
	.other		__nv_reservedSMEM_offset_0_alias,@"STO_CUDA_RESERVED_SHARED STV_DEFAULT"
__nv_reservedSMEM_offset_0_alias:
	.zero		0
	.zero		64


//--------------------- .nv.global                --------------------------
	.section	.nv.global,"aw",@nobits
.nv.global:
	.type		_ZN83_INTERNAL_44eea984_47_flash_fwd_hdim128_fp16_paged_softcapall_sm80_cu_ceb34e2a_30794cute1_E,@object
	.size		_ZN83_INTERNAL_44eea984_47_flash_fwd_hdim128_fp16_paged_softcapall_sm80_cu_ceb34e2a_30794cute1_E,(_ZN83_INTERNAL_44eea984_47_flash_fwd_hdim128_fp16_paged_softcapall_sm80_cu_ceb34e2a_30794cuda3std3__45__cpo6cbeginE - _ZN83_INTERNAL_44eea984_47_flash_fwd_hdim128_fp16_paged_softcapall_sm80_cu_ceb34e2a_30794cute1_E)
_ZN83_INTERNAL_44eea984_47_flash_fwd_hdim128_fp16_paged_softcapall_sm80_cu_ceb34e2a_30794cute1_E:
	.zero		1
	.type		_ZN83_INTERNAL_44eea984_47_flash_fwd_hdim128_fp16_paged_softcapall_sm80_cu_ceb34e2a_30794cuda3std3__45__cpo6cbeginE,@object
	.size		_ZN83_INTERNAL_44eea984_47_flash_fwd_hdim128_fp16_paged_softcapall_sm80_cu_ceb34e2a_30794cuda3std3__45__cpo6cbeginE,(_ZN83_INTERNAL_44eea984_47_flash_fwd_hdim128_fp16_paged_softcapall_sm80_cu_ceb34e2a_30794cuda3std3__48in_placeE - _ZN83_INTERNAL_44eea984_47_flash_fwd_hdim128_fp16_paged_softcapall_sm80_cu_ceb34e2a_30794cuda3std3__45__cpo6cbeginE)
_ZN83_INTERNAL_44eea984_47_flash_fwd_hdim128_fp16_paged_softcapall_sm80_cu_ceb34e2a_30794cuda3std3__45__cpo6cbeginE:
	.zero		1
	.type		_ZN83_INTERNAL_44eea984_47_flash_fwd_hdim128_fp16_paged_softcapall_sm80_cu_ceb34e2a_30794cuda3std3__48in_placeE,@object
	.size		_ZN83_INTERNAL_44eea984_47_flash_fwd_hdim128_fp16_paged_softcapall_sm80_cu_ceb34e2a_30794cuda3std3__48in_placeE,(_ZN83_INTERNAL_44eea984_47_flash_fwd_hdim128_fp16_paged_softcapall_sm80_cu_ceb34e2a_30794cuda3std6ranges3__45__cpo9iter_moveE - _ZN83_INTERNAL_44eea984_47_flash_fwd_hdim128_fp16_paged_softcapall_sm80_cu_ceb34e2a_30794cuda3std3__48in_placeE)
_ZN83_INTERNAL_44eea984_47_flash_fwd_hdim128_fp16_paged_softcapall_sm80_cu_ceb34e2a_30794cuda3std3__48in_placeE:
	.zero		1
	.type		_ZN83_INTERNAL_44eea984_47_flash_fwd_hdim128_fp16_paged_softcapall_sm80_cu_ceb34e2a_30794cuda3std6ranges3__45__cpo9iter_moveE,@object
	.size		_ZN83_INTERNAL_44eea984_47_flash_fwd_hdim128_fp16_paged_softcapall_sm80_cu_ceb34e2a_30794cuda3std6ranges3__45__cpo9iter_moveE,(_ZN83_INTERNAL_44eea984_47_flash_fwd_hdim128_fp16_paged_softcapall_sm80_cu_ceb34e2a_30794cuda3std3__45__cpo5beginE - _ZN83_INTERNAL_44eea984_47_flash_fwd_hdim128_fp16_paged_softcapall_sm80_cu_ceb34e2a_30794cuda3std6ranges3__45__cpo9iter_moveE)
_ZN83_INTERNAL_44eea984_47_flash_fwd_hdim128_fp16_paged_softcapall_sm80_cu_ceb34e2a_30794cuda3std6ranges3__45__cpo9iter_moveE:
	.zero		1
	.type		_ZN83_INTERNAL_44eea984_47_flash_fwd_hdim128_fp16_paged_softcapall_sm80_cu_ceb34e2a_30794cuda3std3__45__cpo5beginE,@object
	.size		_ZN83_INTERNAL_44eea984_47_flash_fwd_hdim128_fp16_paged_softcapall_sm80_cu_ceb34e2a_30794cuda3std3__45__cpo5beginE,(_ZN83_INTERNAL_44eea984_47_flash_fwd_hdim128_fp16_paged_softcapall_sm80_cu_ceb34e2a_30794cuda3std3__485_GLOBAL__N__44eea984_47_flash_fwd_hdim128_fp16_paged_softcapall_sm80_cu_ceb34e2a_30796ignoreE - _ZN83_INTERNAL_44eea984_47_flash_fwd_hdim128_fp16_paged_softcapall_sm80_cu_ceb34e2a_30794cuda3std3__45__cpo5beginE)
_ZN83_INTERNAL_44eea984_47_flash_fwd_hdim128_fp16_paged_softcapall_sm80_cu_ceb34e2a_30794cuda3std3__45__cpo5beginE:
	.zero		1
	.type		_ZN83_INTERNAL_44eea984_47_flash_fwd_hdim128_fp16_paged_softcapall_sm80_cu_ceb34e2a_30794cuda3std3__485_GLOBAL__N__44eea984_47_flash_fwd_hdim128_fp16_paged_softcapall_sm80_cu_ceb34e2a_30796ignoreE,@object
	.size		_ZN83_INTERNAL_44eea984_47_flash_fwd_hdim128_fp16_paged_softcapall_sm80_cu_ceb34e2a_30794cuda3std3__485_GLOBAL__N__44eea984_47_flash_fwd_hdim128_fp16_paged_softcapall_sm80_cu_ceb34e2a_30796ignoreE,(_ZN83_INTERNAL_44eea984_47_flash_fwd_hdim128_fp16_paged_softcapall_sm80_cu_ceb34e2a_30794cute7productE - _ZN83_INTERNAL_44eea984_47_flash_fwd_hdim128_fp16_paged_softcapall_sm80_cu_ceb34e2a_30794cuda3std3__485_GLOBAL__N__44eea984_47_flash_fwd_hdim128_fp16_paged_softcapall_sm80_cu_ceb34e2a_30796ignoreE)
_ZN83_INTERNAL_44eea984_47_flash_fwd_hdim128_fp16_paged_softcapall_sm80_cu_ceb34e2a_30794cuda3std3__485_GLOBAL__N__44eea984_47_flash_fwd_hdim128_fp16_paged_softcapall_sm80_cu_ceb34e2a_30796ignoreE:
	.zero		1
	.type		_ZN83_INTERNAL_44eea984_47_flash_fwd_hdim128_fp16_paged_softcapall_sm80_cu_ceb34e2a_30794cute7productE,@object
	.size		_ZN83_INTERNAL_44eea984_47_flash_fwd_hdim128_fp16_paged_softcapall_sm80_cu_ceb34e2a_30794cute7productE,(_ZN83_INTERNAL_44eea984_47_flash_fwd_hdim128_fp16_paged_softcapall_sm80_cu_ceb34e2a_30794cuda3std3__45__cpo3endE - _ZN83_INTERNAL_44eea984_47_flash_fwd_hdim128_fp16_paged_softcapall_sm80_cu_ceb34e2a_30794cute7productE)
_ZN83_INTERNAL_44eea984_47_flash_fwd_hdim128_fp16_paged_softcapall_sm80_cu_ceb34e2a_30794cute7productE:
	.zero		1
	.type		_ZN83_INTERNAL_44eea984_47_flash_fwd_hdim128_fp16_paged_softcapall_sm80_cu_ceb34e2a_30794cuda3std3__45__cpo3endE,@object
	.size		_ZN83_INTERNAL_44eea984_47_flash_fwd_hdim128_fp16_paged_softcapall_sm80_cu_ceb34e2a_30794cuda3std3__45__cpo3endE,(_ZN83_INTERNAL_44eea984_47_flash_fwd_hdim128_fp16_paged_softcapall_sm80_cu_ceb34e2a_30794cuda3std3__419piecewise_constructE - _ZN83_INTERNAL_44eea984_47_flash_fwd_hdim128_fp16_paged_softcapall_sm80_cu_ceb34e2a_30794cuda3std3__45__cpo3endE)
_ZN83_INTERNAL_44eea984_47_flash_fwd_hdim128_fp16_paged_softcapall_sm80_cu_ceb34e2a_30794cuda3std3__45__cpo3endE:
	.zero		1
	.type		_ZN83_INTERNAL_44eea984_47_flash_fwd_hdim128_fp16_paged_softcapall_sm80_cu_ceb34e2a_30794cuda3std3__419piecewise_constructE,@object
	.size		_ZN83_INTERNAL_44eea984_47_flash_fwd_hdim128_fp16_paged_softcapall_sm80_cu_ceb34e2a_30794cuda3std3__419piecewise_constructE,(_ZN83_INTERNAL_44eea984_47_flash_fwd_hdim128_fp16_paged_softcapall_sm80_cu_ceb34e2a_30794cuda3std3__45__cpo4cendE - _ZN83_INTERNAL_44eea984_47_flash_fwd_hdim128_fp16_paged_softcapall_sm80_cu_ceb34e2a_30794cuda3std3__419piecewise_constructE)
_ZN83_INTERNAL_44eea984_47_flash_fwd_hdim128_fp16_paged_softcapall_sm80_cu_ceb34e2a_30794cuda3std3__419piecewise_constructE:
	.zero		1
	.type		_ZN83_INTERNAL_44eea984_47_flash_fwd_hdim128_fp16_paged_softcapall_sm80_cu_ceb34e2a_30794cuda3std3__45__cpo4cendE,@object
	.size		_ZN83_INTERNAL_44eea984_47_flash_fwd_hdim128_fp16_paged_softcapall_sm80_cu_ceb34e2a_30794cuda3std3__45__cpo4cendE,(_ZN83_INTERNAL_44eea984_47_flash_fwd_hdim128_fp16_paged_softcapall_sm80_cu_ceb34e2a_30794cuda3std6ranges3__45__cpo4swapE - _ZN83_INTERNAL_44eea984_47_flash_fwd_hdim128_fp16_paged_softcapall_sm80_cu_ceb34e2a_30794cuda3std3__45__cpo4cendE)
_ZN83_INTERNAL_44eea984_47_flash_fwd_hdim128_fp16_paged_softcapall_sm80_cu_ceb34e2a_30794cuda3std3__45__cpo4cendE:
	.zero		1
	.type		_ZN83_INTERNAL_44eea984_47_flash_fwd_hdim128_fp16_paged_softcapall_sm80_cu_ceb34e2a_30794cuda3std6ranges3__45__cpo4swapE,@object
	.size		_ZN83_INTERNAL_44eea984_47_flash_fwd_hdim128_fp16_paged_softcapall_sm80_cu_ceb34e2a_30794cuda3std6ranges3__45__cpo4swapE,(.L_7 - _ZN83_INTERNAL_44eea984_47_flash_fwd_hdim128_fp16_paged_softcapall_sm80_cu_ceb34e2a_30794cuda3std6ranges3__45__cpo4swapE)
_ZN83_INTERNAL_44eea984_47_flash_fwd_hdim128_fp16_paged_softcapall_sm80_cu_ceb34e2a_30794cuda3std6ranges3__45__cpo4swapE:
	.zero		1
.L_7:


//--------------------- .nv.constant0._ZN7cutlass13device_kernelIN5flash19enable_sm80_to_sm89INS1_16FlashAttnFwdSm80INS1_25CollectiveMainloopFwdSm80ILi8ELi1ELb1EN4cute5tupleIJNS5_1CILi128EEES8_S8_EEELi128ENS_6half_tEfNS_4arch4Sm80ELb0ELb0ELb1ELb0ELb1ELb0ELb1ELb0EEENS1_21CollectiveEpilogueFwdIS9_NS6_IJNS7_ILi1EEESF_SF_EEESA_SC_Li256ELb0ELb1ELb0ELb0EEENS1_19SingleTileSchedulerILb0ELb0ELb1ELi128EEEEEEEEEvNT_6ParamsE --------------------------
	.section	.nv.constant0._ZN7cutlass13device_kernelIN5flash19enable_sm80_to_sm89INS1_16FlashAttnFwdSm80INS1_25CollectiveMainloopFwdSm80ILi8ELi1ELb1EN4cute5tupleIJNS5_1CILi128EEES8_S8_EEELi128ENS_6half_tEfNS_4arch4Sm80ELb0ELb0ELb1ELb0ELb1ELb0ELb1ELb0EEENS1_21CollectiveEpilogueFwdIS9_NS6_IJNS7_ILi1EEESF_SF_EEESA_SC_Li256ELb0ELb1ELb0ELb0EEENS1_19SingleTileSchedulerILb0ELb0ELb1ELi128EEEEEEEEEvNT_6ParamsE,"a",@progbits
	.sectionflags	@""
	.align	4
.nv.constant0._ZN7cutlass13device_kernelIN5flash19enable_sm80_to_sm89INS1_16FlashAttnFwdSm80INS1_25CollectiveMainloopFwdSm80ILi8ELi1ELb1EN4cute5tupleIJNS5_1CILi128EEES8_S8_EEELi128ENS_6half_tEfNS_4arch4Sm80ELb0ELb0ELb1ELb0ELb1ELb0ELb1ELb0EEENS1_21CollectiveEpilogueFwdIS9_NS6_IJNS7_ILi1EEESF_SF_EEESA_SC_Li256ELb0ELb1ELb0ELb0EEENS1_19SingleTileSchedulerILb0ELb0ELb1ELi128EEEEEEEEEvNT_6ParamsE:
	.zero		1944


//--------------------- .nv.constant0._ZN7cutlass13device_kernelIN5flash19enable_sm80_to_sm89INS1_16FlashAttnFwdSm80INS1_25CollectiveMainloopFwdSm80ILi8ELi1ELb1EN4cute5tupleIJNS5_1CILi128EEES8_S8_EEELi128ENS_6half_tEfNS_4arch4Sm80ELb0ELb0ELb1ELb1ELb1ELb0ELb1ELb0EEENS1_21CollectiveEpilogueFwdIS9_NS6_IJNS7_ILi1EEESF_SF_EEESA_SC_Li256ELb1ELb1ELb0ELb0EEENS1_19SingleTileSchedulerILb1ELb0ELb1ELi128EEEEEEEEEvNT_6ParamsE --------------------------
	.section	.nv.constant0._ZN7cutlass13device_kernelIN5flash19enable_sm80_to_sm89INS1_16FlashAttnFwdSm80INS1_25CollectiveMainloopFwdSm80ILi8ELi1ELb1EN4cute5tupleIJNS5_1CILi128EEES8_S8_EEELi128ENS_6half_tEfNS_4arch4Sm80ELb0ELb0ELb1ELb1ELb1ELb0ELb1ELb0EEENS1_21CollectiveEpilogueFwdIS9_NS6_IJNS7_ILi1EEESF_SF_EEESA_SC_Li256ELb1ELb1ELb0ELb0EEENS1_19SingleTileSchedulerILb1ELb0ELb1ELi128EEEEEEEEEvNT_6ParamsE,"a",@progbits
	.sectionflags	@""
	.align	4
.nv.constant0._ZN7cutlass13device_kernelIN5flash19enable_sm80_to_sm89INS1_16FlashAttnFwdSm80INS1_25CollectiveMainloopFwdSm80ILi8ELi1ELb1EN4cute5tupleIJNS5_1CILi128EEES8_S8_EEELi128ENS_6half_tEfNS_4arch4Sm80ELb0ELb0ELb1ELb1ELb1ELb0ELb1ELb0EEENS1_21CollectiveEpilogueFwdIS9_NS6_IJNS7_ILi1EEESF_SF_EEESA_SC_Li256ELb1ELb1ELb0ELb0EEENS1_19SingleTileSchedulerILb1ELb0ELb1ELi128EEEEEEEEEvNT_6ParamsE:
	.zero		1944


//--------------------- .nv.constant0._ZN7cutlass13device_kernelIN5flash19enable_sm80_to_sm89INS1_16FlashAttnFwdSm80INS1_25CollectiveMainloopFwdSm80ILi8ELi1ELb1EN4cute5tupleIJNS5_1CILi128EEES8_S8_EEELi128ENS_6half_tEfNS_4arch4Sm80ELb0ELb0ELb1ELb1ELb1ELb1ELb1ELb0EEENS1_21CollectiveEpilogueFwdIS9_NS6_IJNS7_ILi1EEESF_SF_EEESA_SC_Li256ELb1ELb1ELb0ELb0EEENS1_19SingleTileSchedulerILb1ELb0ELb1ELi128EEEEEEEEEvNT_6ParamsE --------------------------
	.section	.nv.constant0._ZN7cutlass13device_kernelIN5flash19enable_sm80_to_sm89INS1_16FlashAttnFwdSm80INS1_25CollectiveMainloopFwdSm80ILi8ELi1ELb1EN4cute5tupleIJNS5_1CILi128EEES8_S8_EEELi128ENS_6half_tEfNS_4arch4Sm80ELb0ELb0ELb1ELb1ELb1ELb1ELb1ELb0EEENS1_21CollectiveEpilogueFwdIS9_NS6_IJNS7_ILi1EEESF_SF_EEESA_SC_Li256ELb1ELb1ELb0ELb0EEENS1_19SingleTileSchedulerILb1ELb0ELb1ELi128EEEEEEEEEvNT_6ParamsE,"a",@progbits
	.sectionflags	@""
	.align	4
.nv.constant0._ZN7cutlass13device_kernelIN5flash19enable_sm80_to_sm89INS1_16FlashAttnFwdSm80INS1_25CollectiveMainloopFwdSm80ILi8ELi1ELb1EN4cute5tupleIJNS5_1CILi128EEES8_S8_EEELi128ENS_6half_tEfNS_4arch4Sm80ELb0ELb0ELb1ELb1ELb1ELb1ELb1ELb0EEENS1_21CollectiveEpilogueFwdIS9_NS6_IJNS7_ILi1EEESF_SF_EEESA_SC_Li256ELb1ELb1ELb0ELb0EEENS1_19SingleTileSchedulerILb1ELb0ELb1ELi128EEEEEEEEEvNT_6ParamsE:
	.zero		1944


//--------------------- .nv.constant0._ZN7cutlass13device_kernelIN5flash19enable_sm80_to_sm89INS1_16FlashAttnFwdSm80INS1_25CollectiveMainloopFwdSm80ILi8ELi1ELb1EN4cute5tupleIJNS5_1CILi128EEENS7_ILi96EEES8_EEELi128ENS_6half_tEfNS_4arch4Sm80ELb0ELb1ELb1ELb0ELb1ELb0ELb1ELb0EEENS1_21CollectiveEpilogueFwdINS6_IJS8_S8_S9_EEENS6_IJNS7_ILi1EEESH_SH_EEESB_SD_Li256ELb0ELb1ELb0ELb0EEENS1_19SingleTileSchedulerILb0ELb0ELb1ELi128EEEEEEEEEvNT_6ParamsE --------------------------
	.section	.nv.constant0._ZN7cutlass13device_kernelIN5flash19enable_sm80_to_sm89INS1_16FlashAttnFwdSm80INS1_25CollectiveMainloopFwdSm80ILi8ELi1ELb1EN4cute5tupleIJNS5_1CILi128EEENS7_ILi96EEES8_EEELi128ENS_6half_tEfNS_4arch4Sm80ELb0ELb1ELb1ELb0ELb1ELb0ELb1ELb0EEENS1_21CollectiveEpilogueFwdINS6_IJS8_S8_S9_EEENS6_IJNS7_ILi1EEESH_SH_EEESB_SD_Li256ELb0ELb1ELb0ELb0EEENS1_19SingleTileSchedulerILb0ELb0ELb1ELi128EEEEEEEEEvNT_6ParamsE,"a",@progbits
	.sectionflags	@""
	.align	4
.nv.constant0._ZN7cutlass13device_kernelIN5flash19enable_sm80_to_sm89INS1_16FlashAttnFwdSm80INS1_25CollectiveMainloopFwdSm80ILi8ELi1ELb1EN4cute5tupleIJNS5_1CILi128EEENS7_ILi96EEES8_EEELi128ENS_6half_tEfNS_4arch4Sm80ELb0ELb1ELb1ELb0ELb1ELb0ELb1ELb0EEENS1_21CollectiveEpilogueFwdINS6_IJS8_S8_S9_EEENS6_IJNS7_ILi1EEESH_SH_EEESB_SD_Li256ELb0ELb1ELb0ELb0EEENS1_19SingleTileSchedulerILb0ELb0ELb1ELi128EEEEEEEEEvNT_6ParamsE:
	.zero		1944


//--------------------- .nv.constant0._ZN7cutlass13device_kernelIN5flash19enable_sm80_to_sm89INS1_16FlashAttnFwdSm80INS1_25CollectiveMainloopFwdSm80ILi8ELi1ELb1EN4cute5tupleIJNS5_1CILi128EEENS7_ILi96EEES8_EEELi128ENS_6half_tEfNS_4arch4Sm80ELb0ELb1ELb1ELb1ELb1ELb0ELb1ELb0EEENS1_21CollectiveEpilogueFwdINS6_IJS8_S8_S9_EEENS6_IJNS7_ILi1EEESH_SH_EEESB_SD_Li256ELb1ELb1ELb0ELb0EEENS1_19SingleTileSchedulerILb1ELb0ELb1ELi128EEEEEEEEEvNT_6ParamsE --------------------------
	.section	.nv.constant0._ZN7cutlass13device_kernelIN5flash19enable_sm80_to_sm89INS1_16FlashAttnFwdSm80INS1_25CollectiveMainloopFwdSm80ILi8ELi1ELb1EN4cute5tupleIJNS5_1CILi128EEENS7_ILi96EEES8_EEELi128ENS_6half_tEfNS_4arch4Sm80ELb0ELb1ELb1ELb1ELb1ELb0ELb1ELb0EEENS1_21CollectiveEpilogueFwdINS6_IJS8_S8_S9_EEENS6_IJNS7_ILi1EEESH_SH_EEESB_SD_Li256ELb1ELb1ELb0ELb0EEENS1_19SingleTileSchedulerILb1ELb0ELb1ELi128EEEEEEEEEvNT_6ParamsE,"a",@progbits
	.sectionflags	@""
	.align	4
.nv.constant0._ZN7cutlass13device_kernelIN5flash19enable_sm80_to_sm89INS1_16FlashAttnFwdSm80INS1_25CollectiveMainloopFwdSm80ILi8ELi1ELb1EN4cute5tupleIJNS5_1CILi128EEENS7_ILi96EEES8_EEELi128ENS_6half_tEfNS_4arch4Sm80ELb0ELb1ELb1ELb1ELb1ELb0ELb1ELb0EEENS1_21CollectiveEpilogueFwdINS6_IJS8_S8_S9_EEENS6_IJNS7_ILi1EEESH_SH_EEESB_SD_Li256ELb1ELb1ELb0ELb0EEENS1_19SingleTileSchedulerILb1ELb0ELb1ELi128EEEEEEEEEvNT_6ParamsE:
	.zero		1944


//--------------------- .nv.constant0._ZN7cutlass13device_kernelIN5flash19enable_sm80_to_sm89INS1_16FlashAttnFwdSm80INS1_25CollectiveMainloopFwdSm80ILi8ELi1ELb1EN4cute5tupleIJNS5_1CILi128EEENS7_ILi96EEES8_EEELi128ENS_6half_tEfNS_4arch4Sm80ELb0ELb1ELb1ELb1ELb1ELb1ELb1ELb0EEENS1_21CollectiveEpilogueFwdINS6_IJS8_S8_S9_EEENS6_IJNS7_ILi1EEESH_SH_EEESB_SD_Li256ELb1ELb1ELb0ELb0EEENS1_19SingleTileSchedulerILb1ELb0ELb1ELi128EEEEEEEEEvNT_6ParamsE --------------------------
	.section	.nv.constant0._ZN7cutlass13device_kernelIN5flash19enable_sm80_to_sm89INS1_16FlashAttnFwdSm80INS1_25CollectiveMainloopFwdSm80ILi8ELi1ELb1EN4cute5tupleIJNS5_1CILi128EEENS7_ILi96EEES8_EEELi128ENS_6half_tEfNS_4arch4Sm80ELb0ELb1ELb1ELb1ELb1ELb1ELb1ELb0EEENS1_21CollectiveEpilogueFwdINS6_IJS8_S8_S9_EEENS6_IJNS7_ILi1EEESH_SH_EEESB_SD_Li256ELb1ELb1ELb0ELb0EEENS1_19SingleTileSchedulerILb1ELb0ELb1ELi128EEEEEEEEEvNT_6ParamsE,"a",@progbits
	.sectionflags	@""
	.align	4
.nv.constant0._ZN7cutlass13device_kernelIN5flash19enable_sm80_to_sm89INS1_16FlashAttnFwdSm80INS1_25CollectiveMainloopFwdSm80ILi8ELi1ELb1EN4cute5tupleIJNS5_1CILi128EEENS7_ILi96EEES8_EEELi128ENS_6half_tEfNS_4arch4Sm80ELb0ELb1ELb1ELb1ELb1ELb1ELb1ELb0EEENS1_21CollectiveEpilogueFwdINS6_IJS8_S8_S9_EEENS6_IJNS7_ILi1EEESH_SH_EEESB_SD_Li256ELb1ELb1ELb0ELb0EEENS1_19SingleTileSchedulerILb1ELb0ELb1ELi128EEEEEEEEEvNT_6ParamsE:
	.zero		1944


//--------------------- .nv.constant0._ZN7cutlass13device_kernelIN5flash19enable_sm80_to_sm89INS1_16FlashAttnFwdSm80INS1_25CollectiveMainloopFwdSm80ILi8ELi1ELb1EN4cute5tupleIJNS5_1CILi128EEES8_S8_EEELi128ENS_6half_tEfNS_4arch4Sm80ELb1ELb0ELb1ELb0ELb1ELb0ELb1ELb0EEENS1_21CollectiveEpilogueFwdIS9_NS6_IJNS7_ILi1EEESF_SF_EEESA_SC_Li256ELb0ELb1ELb0ELb0EEENS1_30DynamicPersistentTileSchedulerILi256ELi256ELb0ELb1ELb0EEEEEEEEEvNT_6ParamsE --------------------------
	.section	.nv.constant0._ZN7cutlass13device_kernelIN5flash19enable_sm80_to_sm89INS1_16FlashAttnFwdSm80INS1_25CollectiveMainloopFwdSm80ILi8ELi1ELb1EN4cute5tupleIJNS5_1CILi128EEES8_S8_EEELi128ENS_6half_tEfNS_4arch4Sm80ELb1ELb0ELb1ELb0ELb1ELb0ELb1ELb0EEENS1_21CollectiveEpilogueFwdIS9_NS6_IJNS7_ILi1EEESF_SF_EEESA_SC_Li256ELb0ELb1ELb0ELb0EEENS1_30DynamicPersistentTileSchedulerILi256ELi256ELb0ELb1ELb0EEEEEEEEEvNT_6ParamsE,"a",@progbits
	.sectionflags	@""
	.align	4
.nv.constant0._ZN7cutlass13device_kernelIN5flash19enable_sm80_to_sm89INS1_16FlashAttnFwdSm80INS1_25CollectiveMainloopFwdSm80ILi8ELi1ELb1EN4cute5tupleIJNS5_1CILi128EEES8_S8_EEELi128ENS_6half_tEfNS_4arch4Sm80ELb1ELb0ELb1ELb0ELb1ELb0ELb1ELb0EEENS1_21CollectiveEpilogueFwdIS9_NS6_IJNS7_ILi1EEESF_SF_EEESA_SC_Li256ELb0ELb1ELb0ELb0EEENS1_30DynamicPersistentTileSchedulerILi256ELi256ELb0ELb1ELb0EEEEEEEEEvNT_6ParamsE:
	.zero		1960


//--------------------- .nv.constant0._ZN7cutlass13device_kernelIN5flash19enable_sm80_to_sm89INS1_16FlashAttnFwdSm80INS1_25CollectiveMainloopFwdSm80ILi8ELi1ELb1EN4cute5tupleIJNS5_1CILi128EEES8_S8_EEELi128ENS_6half_tEfNS_4arch4Sm80ELb1ELb0ELb1ELb1ELb1ELb0ELb1ELb0EEENS1_21CollectiveEpilogueFwdIS9_NS6_IJNS7_ILi1EEESF_SF_EEESA_SC_Li256ELb1ELb1ELb0ELb0EEENS1_19SingleTileSchedulerILb1ELb0ELb1ELi128EEEEEEEEEvNT_6ParamsE --------------------------
	.section	.nv.constant0._ZN7cutlass13device_kernelIN5flash19enable_sm80_to_sm89INS1_16FlashAttnFwdSm80INS1_25CollectiveMainloopFwdSm80ILi8ELi1ELb1EN4cute5tupleIJNS5_1CILi128EEES8_S8_EEELi128ENS_6half_tEfNS_4arch4Sm80ELb1ELb0ELb1ELb1ELb1ELb0ELb1ELb0EEENS1_21CollectiveEpilogueFwdIS9_NS6_IJNS7_ILi1EEESF_SF_EEESA_SC_Li256ELb1ELb1ELb0ELb0EEENS1_19SingleTileSchedulerILb1ELb0ELb1ELi128EEEEEEEEEvNT_6ParamsE,"a",@progbits
	.sectionflags	@""
	.align	4
.nv.constant0._ZN7cutlass13device_kernelIN5flash19enable_sm80_to_sm89INS1_16FlashAttnFwdSm80INS1_25CollectiveMainloopFwdSm80ILi8ELi1ELb1EN4cute5tupleIJNS5_1CILi128EEES8_S8_EEELi128ENS_6half_tEfNS_4arch4Sm80ELb1ELb0ELb1ELb1ELb1ELb0ELb1ELb0EEENS1_21CollectiveEpilogueFwdIS9_NS6_IJNS7_ILi1EEESF_SF_EEESA_SC_Li256ELb1ELb1ELb0ELb0EEENS1_19SingleTileSchedulerILb1ELb0ELb1ELi128EEEEEEEEEvNT_6ParamsE:
	.zero		1944


//--------------------- .nv.constant0._ZN7cutlass13device_kernelIN5flash19enable_sm80_to_sm89INS1_16FlashAttnFwdSm80INS1_25CollectiveMainloopFwdSm80ILi8ELi1ELb1EN4cute5tupleIJNS5_1CILi128EEES8_S8_EEELi128ENS_6half_tEfNS_4arch4Sm80ELb1ELb0ELb1ELb1ELb1ELb1ELb1ELb0EEENS1_21CollectiveEpilogueFwdIS9_NS6_IJNS7_ILi1EEESF_SF_EEESA_SC_Li256ELb1ELb1ELb0ELb0EEENS1_19SingleTileSchedulerILb1ELb0ELb1ELi128EEEEEEEEEvNT_6ParamsE --------------------------
	.section	.nv.constant0._ZN7cutlass13device_kernelIN5flash19enable_sm80_to_sm89INS1_16FlashAttnFwdSm80INS1_25CollectiveMainloopFwdSm80ILi8ELi1ELb1EN4cute5tupleIJNS5_1CILi128EEES8_S8_EEELi128ENS_6half_tEfNS_4arch4Sm80ELb1ELb0ELb1ELb1ELb1ELb1ELb1ELb0EEENS1_21CollectiveEpilogueFwdIS9_NS6_IJNS7_ILi1EEESF_SF_EEESA_SC_Li256ELb1ELb1ELb0ELb0EEENS1_19SingleTileSchedulerILb1ELb0ELb1ELi128EEEEEEEEEvNT_6ParamsE,"a",@progbits
	.sectionflags	@""
	.align	4
.nv.constant0._ZN7cutlass13device_kernelIN5flash19enable_sm80_to_sm89INS1_16FlashAttnFwdSm80INS1_25CollectiveMainloopFwdSm80ILi8ELi1ELb1EN4cute5tupleIJNS5_1CILi128EEES8_S8_EEELi128ENS_6half_tEfNS_4arch4Sm80ELb1ELb0ELb1ELb1ELb1ELb1ELb1ELb0EEENS1_21CollectiveEpilogueFwdIS9_NS6_IJNS7_ILi1EEESF_SF_EEESA_SC_Li256ELb1ELb1ELb0ELb0EEENS1_19SingleTileSchedulerILb1ELb0ELb1ELi128EEEEEEEEEvNT_6ParamsE:
	.zero		1944


//--------------------- .nv.constant0._ZN7cutlass13device_kernelIN5flash19enable_sm80_to_sm89INS1_16FlashAttnFwdSm80INS1_25CollectiveMainloopFwdSm80ILi4ELi1ELb0EN4cute5tupleIJNS5_1CILi128EEENS7_ILi64EEES8_EEELi128ENS_6half_tEfNS_4arch4Sm80ELb0ELb0ELb1ELb0ELb1ELb0ELb1ELb0EEENS1_21CollectiveEpilogueFwdINS6_IJS8_S8_S9_EEENS6_IJNS7_ILi1EEESH_SH_EEESB_SD_Li128ELb0ELb1ELb0ELb0EEENS1_19SingleTileSchedulerILb0ELb0ELb1ELi128EEEEEEEEEvNT_6ParamsE --------------------------
	.section	.nv.constant0._ZN7cutlass13device_kernelIN5flash19enable_sm80_to_sm89INS1_16FlashAttnFwdSm80INS1_25CollectiveMainloopFwdSm80ILi4ELi1ELb0EN4cute5tupleIJNS5_1CILi128EEENS7_ILi64EEES8_EEELi128ENS_6half_tEfNS_4arch4Sm80ELb0ELb0ELb1ELb0ELb1ELb0ELb1ELb0EEENS1_21CollectiveEpilogueFwdINS6_IJS8_S8_S9_EEENS6_IJNS7_ILi1EEESH_SH_EEESB_SD_Li128ELb0ELb1ELb0ELb0EEENS1_19SingleTileSchedulerILb0ELb0ELb1ELi128EEEEEEEEEvNT_6ParamsE,"a",@progbits
	.sectionflags	@""
	.align	4
.nv.constant0._ZN7cutlass13device_kernelIN5flash19enable_sm80_to_sm89INS1_16FlashAttnFwdSm80INS1_25CollectiveMainloopFwdSm80ILi4ELi1ELb0EN4cute5tupleIJNS5_1CILi128EEENS7_ILi64EEES8_EEELi128ENS_6half_tEfNS_4arch4Sm80ELb0ELb0ELb1ELb0ELb1ELb0ELb1ELb0EEENS1_21CollectiveEpilogueFwdINS6_IJS8_S8_S9_EEENS6_IJNS7_ILi1EEESH_SH_EEESB_SD_Li128ELb0ELb1ELb0ELb0EEENS1_19SingleTileSchedulerILb0ELb0ELb1ELi128EEEEEEEEEvNT_6ParamsE:
	.zero		1944


//--------------------- .nv.constant0._ZN7cutlass13device_kernelIN5flash19enable_sm80_to_sm89INS1_16FlashAttnFwdSm80INS1_25CollectiveMainloopFwdSm80ILi4ELi1ELb0EN4cute5tupleIJNS5_1CILi128EEENS7_ILi64EEES8_EEELi128ENS_6half_tEfNS_4arch4Sm80ELb0ELb0ELb1ELb1ELb1ELb0ELb1ELb0EEENS1_21CollectiveEpilogueFwdINS6_IJS8_S8_S9_EEENS6_IJNS7_ILi1EEESH_SH_EEESB_SD_Li128ELb1ELb1ELb0ELb0EEENS1_19SingleTileSchedulerILb1ELb0ELb1ELi128EEEEEEEEEvNT_6ParamsE --------------------------
	.section	.nv.constant0._ZN7cutlass13device_kernelIN5flash19enable_sm80_to_sm89INS1_16FlashAttnFwdSm80INS1_25CollectiveMainloopFwdSm80ILi4ELi1ELb0EN4cute5tupleIJNS5_1CILi128EEENS7_ILi64EEES8_EEELi128ENS_6half_tEfNS_4arch4Sm80ELb0ELb0ELb1ELb1ELb1ELb0ELb1ELb0EEENS1_21CollectiveEpilogueFwdINS6_IJS8_S8_S9_EEENS6_IJNS7_ILi1EEESH_SH_EEESB_SD_Li128ELb1ELb1ELb0ELb0EEENS1_19SingleTileSchedulerILb1ELb0ELb1ELi128EEEEEEEEEvNT_6ParamsE,"a",@progbits
	.sectionflags	@""
	.align	4
.nv.constant0._ZN7cutlass13device_kernelIN5flash19enable_sm80_to_sm89INS1_16FlashAttnFwdSm80INS1_25CollectiveMainloopFwdSm80ILi4ELi1ELb0EN4cute5tupleIJNS5_1CILi128EEENS7_ILi64EEES8_EEELi128ENS_6half_tEfNS_4arch4Sm80ELb0ELb0ELb1ELb1ELb1ELb0ELb1ELb0EEENS1_21CollectiveEpilogueFwdINS6_IJS8_S8_S9_EEENS6_IJNS7_ILi1EEESH_SH_EEESB_SD_Li128ELb1ELb1ELb0ELb0EEENS1_19SingleTileSchedulerILb1ELb0ELb1ELi128EEEEEEEEEvNT_6ParamsE:
	.zero		1944


//--------------------- .nv.constant0._ZN7cutlass13device_kernelIN5flash19enable_sm80_to_sm89INS1_16FlashAttnFwdSm80INS1_25CollectiveMainloopFwdSm80ILi4ELi1ELb0EN4cute5tupleIJNS5_1CILi128EEENS7_ILi64EEES8_EEELi128ENS_6half_tEfNS_4arch4Sm80ELb0ELb0ELb1ELb1ELb1ELb1ELb1ELb0EEENS1_21CollectiveEpilogueFwdINS6_IJS8_S8_S9_EEENS6_IJNS7_ILi1EEESH_SH_EEESB_SD_Li128ELb1ELb1ELb0ELb0EEENS1_19SingleTileSchedulerILb1ELb0ELb1ELi128EEEEEEEEEvNT_6ParamsE --------------------------
	.section	.nv.constant0._ZN7cutlass13device_kernelIN5flash19enable_sm80_to_sm89INS1_16FlashAttnFwdSm80INS1_25CollectiveMainloopFwdSm80ILi4ELi1ELb0EN4cute5tupleIJNS5_1CILi128EEENS7_ILi64EEES8_EEELi128ENS_6half_tEfNS_4arch4Sm80ELb0ELb0ELb1ELb1ELb1ELb1ELb1ELb0EEENS1_21CollectiveEpilogueFwdINS6_IJS8_S8_S9_EEENS6_IJNS7_ILi1EEESH_SH_EEESB_SD_Li128ELb1ELb1ELb0ELb0EEENS1_19SingleTileSchedulerILb1ELb0ELb1ELi128EEEEEEEEEvNT_6ParamsE,"a",@progbits
	.sectionflags	@""
	.align	4
.nv.constant0._ZN7cutlass13device_kernelIN5flash19enable_sm80_to_sm89INS1_16FlashAttnFwdSm80INS1_25CollectiveMainloopFwdSm80ILi4ELi1ELb0EN4cute5tupleIJNS5_1CILi128EEENS7_ILi64EEES8_EEELi128ENS_6half_tEfNS_4arch4Sm80ELb0ELb0ELb1ELb1ELb1ELb1ELb1ELb0EEENS1_21CollectiveEpilogueFwdINS6_IJS8_S8_S9_EEENS6_IJNS7_ILi1EEESH_SH_EEESB_SD_Li128ELb1ELb1ELb0ELb0EEENS1_19SingleTileSchedulerILb1ELb0ELb1ELi128EEEEEEEEEvNT_6ParamsE:
	.zero		1944


//--------------------- .nv.constant0._ZN7cutlass13device_kernelIN5flash19enable_sm80_to_sm89INS1_16FlashAttnFwdSm80INS1_25CollectiveMainloopFwdSm80ILi4ELi1ELb0EN4cute5tupleIJNS5_1CILi128EEENS7_ILi48EEES8_EEELi128ENS_6half_tEfNS_4arch4Sm80ELb0ELb1ELb1ELb0ELb1ELb0ELb1ELb0EEENS1_21CollectiveEpilogueFwdINS6_IJS8_S8_S9_EEENS6_IJNS7_ILi1EEESH_SH_EEESB_SD_Li128ELb0ELb1ELb0ELb0EEENS1_19SingleTileSchedulerILb0ELb0ELb1ELi128EEEEEEEEEvNT_6ParamsE --------------------------
	.section	.nv.constant0._ZN7cutlass13device_kernelIN5flash19enable_sm80_to_sm89INS1_16FlashAttnFwdSm80INS1_25CollectiveMainloopFwdSm80ILi4ELi1ELb0EN4cute5tupleIJNS5_1CILi128EEENS7_ILi48EEES8_EEELi128ENS_6half_tEfNS_4arch4Sm80ELb0ELb1ELb1ELb0ELb1ELb0ELb1ELb0EEENS1_21CollectiveEpilogueFwdINS6_IJS8_S8_S9_EEENS6_IJNS7_ILi1EEESH_SH_EEESB_SD_Li128ELb0ELb1ELb0ELb0EEENS1_19SingleTileSchedulerILb0ELb0ELb1ELi128EEEEEEEEEvNT_6ParamsE,"a",@progbits
	.sectionflags	@""
	.align	4
.nv.constant0._ZN7cutlass13device_kernelIN5flash19enable_sm80_to_sm89INS1_16FlashAttnFwdSm80INS1_25CollectiveMainloopFwdSm80ILi4ELi1ELb0EN4cute5tupleIJNS5_1CILi128EEENS7_ILi48EEES8_EEELi128ENS_6half_tEfNS_4arch4Sm80ELb0ELb1ELb1ELb0ELb1ELb0ELb1ELb0EEENS1_21CollectiveEpilogueFwdINS6_IJS8_S8_S9_EEENS6_IJNS7_ILi1EEESH_SH_EEESB_SD_Li128ELb0ELb1ELb0ELb0EEENS1_19SingleTileSchedulerILb0ELb0ELb1ELi128EEEEEEEEEvNT_6ParamsE:
	.zero		1944


//--------------------- .nv.constant0._ZN7cutlass13device_kernelIN5flash19enable_sm80_to_sm89INS1_16FlashAttnFwdSm80INS1_25CollectiveMainloopFwdSm80ILi4ELi1ELb0EN4cute5tupleIJNS5_1CILi128EEENS7_ILi48EEES8_EEELi128ENS_6half_tEfNS_4arch4Sm80ELb0ELb1ELb1ELb1ELb1ELb0ELb1ELb0EEENS1_21CollectiveEpilogueFwdINS6_IJS8_S8_S9_EEENS6_IJNS7_ILi1EEESH_SH_EEESB_SD_Li128ELb1ELb1ELb0ELb0EEENS1_19SingleTileSchedulerILb1ELb0ELb1ELi128EEEEEEEEEvNT_6ParamsE --------------------------
	.section	.nv.constant0._ZN7cutlass13device_kernelIN5flash19enable_sm80_to_sm89INS1_16FlashAttnFwdSm80INS1_25CollectiveMainloopFwdSm80ILi4ELi1ELb0EN4cute5tupleIJNS5_1CILi128EEENS7_ILi48EEES8_EEELi128ENS_6half_tEfNS_4arch4Sm80ELb0ELb1ELb1ELb1ELb1ELb0ELb1ELb0EEENS1_21CollectiveEpilogueFwdINS6_IJS8_S8_S9_EEENS6_IJNS7_ILi1EEESH_SH_EEESB_SD_Li128ELb1ELb1ELb0ELb0EEENS1_19SingleTileSchedulerILb1ELb0ELb1ELi128EEEEEEEEEvNT_6ParamsE,"a",@progbits
	.sectionflags	@""
	.align	4
.nv.constant0._ZN7cutlass13device_kernelIN5flash19enable_sm80_to_sm89INS1_16FlashAttnFwdSm80INS1_25CollectiveMainloopFwdSm80ILi4ELi1ELb0EN4cute5tupleIJNS5_1CILi128EEENS7_ILi48EEES8_EEELi128ENS_6half_tEfNS_4arch4Sm80ELb0ELb1ELb1ELb1ELb1ELb0ELb1ELb0EEENS1_21CollectiveEpilogueFwdINS6_IJS8_S8_S9_EEENS6_IJNS7_ILi1EEESH_SH_EEESB_SD_Li128ELb1ELb1ELb0ELb0EEENS1_19SingleTileSchedulerILb1ELb0ELb1ELi128EEEEEEEEEvNT_6ParamsE:
	.zero		1944


//--------------------- .nv.constant0._ZN7cutlass13device_kernelIN5flash19enable_sm80_to_sm89INS1_16FlashAttnFwdSm80INS1_25CollectiveMainloopFwdSm80ILi4ELi1ELb0EN4cute5tupleIJNS5_1CILi128EEENS7_ILi48EEES8_EEELi128ENS_6half_tEfNS_4arch4Sm80ELb0ELb1ELb1ELb1ELb1ELb1ELb1ELb0EEENS1_21CollectiveEpilogueFwdINS6_IJS8_S8_S9_EEENS6_IJNS7_ILi1EEESH_SH_EEESB_SD_Li128ELb1ELb1ELb0ELb0EEENS1_19SingleTileSchedulerILb1ELb0ELb1ELi128EEEEEEEEEvNT_6ParamsE --------------------------
	.section	.nv.constant0._ZN7cutlass13device_kernelIN5flash19enable_sm80_to_sm89INS1_16FlashAttnFwdSm80INS1_25CollectiveMainloopFwdSm80ILi4ELi1ELb0EN4cute5tupleIJNS5_1CILi128EEENS7_ILi48EEES8_EEELi128ENS_6half_tEfNS_4arch4Sm80ELb0ELb1ELb1ELb1ELb1ELb1ELb1ELb0EEENS1_21CollectiveEpilogueFwdINS6_IJS8_S8_S9_EEENS6_IJNS7_ILi1EEESH_SH_EEESB_SD_Li128ELb1ELb1ELb0ELb0EEENS1_19SingleTileSchedulerILb1ELb0ELb1ELi128EEEEEEEEEvNT_6ParamsE,"a",@progbits
	.sectionflags	@""
	.align	4
.nv.constant0._ZN7cutlass13device_kernelIN5flash19enable_sm80_to_sm89INS1_16FlashAttnFwdSm80INS1_25CollectiveMainloopFwdSm80ILi4ELi1ELb0EN4cute5tupleIJNS5_1CILi128EEENS7_ILi48EEES8_EEELi128ENS_6half_tEfNS_4arch4Sm80ELb0ELb1ELb1ELb1ELb1ELb1ELb1ELb0EEENS1_21CollectiveEpilogueFwdINS6_IJS8_S8_S9_EEENS6_IJNS7_ILi1EEESH_SH_EEESB_SD_Li128ELb1ELb1ELb0ELb0EEENS1_19SingleTileSchedulerILb1ELb0ELb1ELi128EEEEEEEEEvNT_6ParamsE:
	.zero		1944


//--------------------- .nv.constant0._ZN7cutlass13device_kernelIN5flash19enable_sm80_to_sm89INS1_16FlashAttnFwdSm80INS1_25CollectiveMainloopFwdSm80ILi4ELi1ELb0EN4cute5tupleIJNS5_1CILi128EEENS7_ILi64EEES8_EEELi128ENS_6half_tEfNS_4arch4Sm80ELb1ELb0ELb1ELb0ELb1ELb0ELb1ELb0EEENS1_21CollectiveEpilogueFwdINS6_IJS8_S8_S9_EEENS6_IJNS7_ILi1EEESH_SH_EEESB_SD_Li128ELb0ELb1ELb0ELb0EEENS1_30DynamicPersistentTileSchedulerILi128ELi128ELb0ELb1ELb0EEEEEEEEEvNT_6ParamsE --------------------------
	.section	.nv.constant0._ZN7cutlass13device_kernelIN5flash19enable_sm80_to_sm89INS1_16FlashAttnFwdSm80INS1_25CollectiveMainloopFwdSm80ILi4ELi1ELb0EN4cute5tupleIJNS5_1CILi128EEENS7_ILi64EEES8_EEELi128ENS_6half_tEfNS_4arch4Sm80ELb1ELb0ELb1ELb0ELb1ELb0ELb1ELb0EEENS1_21CollectiveEpilogueFwdINS6_IJS8_S8_S9_EEENS6_IJNS7_ILi1EEESH_SH_EEESB_SD_Li128ELb0ELb1ELb0ELb0EEENS1_30DynamicPersistentTileSchedulerILi128ELi128ELb0ELb1ELb0EEEEEEEEEvNT_6ParamsE,"a",@progbits
	.sectionflags	@""
	.align	4
.nv.constant0._ZN7cutlass13device_kernelIN5flash19enable_sm80_to_sm89INS1_16FlashAttnFwdSm80INS1_25CollectiveMainloopFwdSm80ILi4ELi1ELb0EN4cute5tupleIJNS5_1CILi128EEENS7_ILi64EEES8_EEELi128ENS_6half_tEfNS_4arch4Sm80ELb1ELb0ELb1ELb0ELb1ELb0ELb1ELb0EEENS1_21CollectiveEpilogueFwdINS6_IJS8_S8_S9_EEENS6_IJNS7_ILi1EEESH_SH_EEESB_SD_Li128ELb0ELb1ELb0ELb0EEENS1_30DynamicPersistentTileSchedulerILi128ELi128ELb0ELb1ELb0EEEEEEEEEvNT_6ParamsE:
	.zero		1960


//--------------------- .nv.constant0._ZN7cutlass13device_kernelIN5flash19enable_sm80_to_sm89INS1_16FlashAttnFwdSm80INS1_25CollectiveMainloopFwdSm80ILi4ELi1ELb0EN4cute5tupleIJNS5_1CILi128EEENS7_ILi64EEES8_EEELi128ENS_6half_tEfNS_4arch4Sm80ELb1ELb0ELb1ELb1ELb1ELb0ELb1ELb0EEENS1_21CollectiveEpilogueFwdINS6_IJS8_S8_S9_EEENS6_IJNS7_ILi1EEESH_SH_EEESB_SD_Li128ELb1ELb1ELb0ELb0EEENS1_19SingleTileSchedulerILb1ELb0ELb1ELi128EEEEEEEEEvNT_6ParamsE --------------------------
	.section	.nv.constant0._ZN7cutlass13device_kernelIN5flash19enable_sm80_to_sm89INS1_16FlashAttnFwdSm80INS1_25CollectiveMainloopFwdSm80ILi4ELi1ELb0EN4cute5tupleIJNS5_1CILi128EEENS7_ILi64EEES8_EEELi128ENS_6half_tEfNS_4arch4Sm80ELb1ELb0ELb1ELb1ELb1ELb0ELb1ELb0EEENS1_21CollectiveEpilogueFwdINS6_IJS8_S8_S9_EEENS6_IJNS7_ILi1EEESH_SH_EEESB_SD_Li128ELb1ELb1ELb0ELb0EEENS1_19SingleTileSchedulerILb1ELb0ELb1ELi128EEEEEEEEEvNT_6ParamsE,"a",@progbits
	.sectionflags	@""
	.align	4
.nv.constant0._ZN7cutlass13device_kernelIN5flash19enable_sm80_to_sm89INS1_16FlashAttnFwdSm80INS1_25CollectiveMainloopFwdSm80ILi4ELi1ELb0EN4cute5tupleIJNS5_1CILi128EEENS7_ILi64EEES8_EEELi128ENS_6half_tEfNS_4arch4Sm80ELb1ELb0ELb1ELb1ELb1ELb0ELb1ELb0EEENS1_21CollectiveEpilogueFwdINS6_IJS8_S8_S9_EEENS6_IJNS7_ILi1EEESH_SH_EEESB_SD_Li128ELb1ELb1ELb0ELb0EEENS1_19SingleTileSchedulerILb1ELb0ELb1ELi128EEEEEEEEEvNT_6ParamsE:
	.zero		1944


//--------------------- .nv.constant0._ZN7cutlass13device_kernelIN5flash19enable_sm80_to_sm89INS1_16FlashAttnFwdSm80INS1_25CollectiveMainloopFwdSm80ILi4ELi1ELb0EN4cute5tupleIJNS5_1CILi128EEENS7_ILi64EEES8_EEELi128ENS_6half_tEfNS_4arch4Sm80ELb1ELb0ELb1ELb1ELb1ELb1ELb1ELb0EEENS1_21CollectiveEpilogueFwdINS6_IJS8_S8_S9_EEENS6_IJNS7_ILi1EEESH_SH_EEESB_SD_Li128ELb1ELb1ELb0ELb0EEENS1_19SingleTileSchedulerILb1ELb0ELb1ELi128EEEEEEEEEvNT_6ParamsE --------------------------
	.section	.nv.constant0._ZN7cutlass13device_kernelIN5flash19enable_sm80_to_sm89INS1_16FlashAttnFwdSm80INS1_25CollectiveMainloopFwdSm80ILi4ELi1ELb0EN4cute5tupleIJNS5_1CILi128EEENS7_ILi64EEES8_EEELi128ENS_6half_tEfNS_4arch4Sm80ELb1ELb0ELb1ELb1ELb1ELb1ELb1ELb0EEENS1_21CollectiveEpilogueFwdINS6_IJS8_S8_S9_EEENS6_IJNS7_ILi1EEESH_SH_EEESB_SD_Li128ELb1ELb1ELb0ELb0EEENS1_19SingleTileSchedulerILb1ELb0ELb1ELi128EEEEEEEEEvNT_6ParamsE,"a",@progbits
	.sectionflags	@""
	.align	4
.nv.constant0._ZN7cutlass13device_kernelIN5flash19enable_sm80_to_sm89INS1_16FlashAttnFwdSm80INS1_25CollectiveMainloopFwdSm80ILi4ELi1ELb0EN4cute5tupleIJNS5_1CILi128EEENS7_ILi64EEES8_EEELi128ENS_6half_tEfNS_4arch4Sm80ELb1ELb0ELb1ELb1ELb1ELb1ELb1ELb0EEENS1_21CollectiveEpilogueFwdINS6_IJS8_S8_S9_EEENS6_IJNS7_ILi1EEESH_SH_EEESB_SD_Li128ELb1ELb1ELb0ELb0EEENS1_19SingleTileSchedulerILb1ELb0ELb1ELi128EEEEEEEEEvNT_6ParamsE:
	.zero		1944


//--------------------- .nv.constant0._ZN7cutlass13device_kernelIN5flash19enable_sm80_to_sm89INS1_16FlashAttnFwdSm80INS1_25CollectiveMainloopFwdSm80ILi8ELi1ELb1EN4cute5tupleIJNS5_1CILi128EEES8_S8_EEELi128ENS_6half_tEfNS_4arch4Sm80ELb0ELb0ELb0ELb0ELb1ELb0ELb1ELb0EEENS1_21CollectiveEpilogueFwdIS9_NS6_IJNS7_ILi1EEESF_SF_EEESA_SC_Li256ELb0ELb1ELb0ELb0EEENS1_19SingleTileSchedulerILb0ELb0ELb1ELi128EEEEEEEEEvNT_6ParamsE --------------------------
	.section	.nv.constant0._ZN7cutlass13device_kernelIN5flash19enable_sm80_to_sm89INS1_16FlashAttnFwdSm80INS1_25CollectiveMainloopFwdSm80ILi8ELi1ELb1EN4cute5tupleIJNS5_1CILi128EEES8_S8_EEELi128ENS_6half_tEfNS_4arch4Sm80ELb0ELb0ELb0ELb0ELb1ELb0ELb1ELb0EEENS1_21CollectiveEpilogueFwdIS9_NS6_IJNS7_ILi1EEESF_SF_EEESA_SC_Li256ELb0ELb1ELb0ELb0EEENS1_19SingleTileSchedulerILb0ELb0ELb1ELi128EEEEEEEEEvNT_6ParamsE,"a",@progbits
	.sectionflags	@""
	.align	4
.nv.constant0._ZN7cutlass13device_kernelIN5flash19enable_sm80_to_sm89INS1_16FlashAttnFwdSm80INS1_25CollectiveMainloopFwdSm80ILi8ELi1ELb1EN4cute5tupleIJNS5_1CILi128EEES8_S8_EEELi128ENS_6half_tEfNS_4arch4Sm80ELb0ELb0ELb0ELb0ELb1ELb0ELb1ELb0EEENS1_21CollectiveEpilogueFwdIS9_NS6_IJNS7_ILi1EEESF_SF_EEESA_SC_Li256ELb0ELb1ELb0ELb0EEENS1_19SingleTileSchedulerILb0ELb0ELb1ELi128EEEEEEEEEvNT_6ParamsE:
	.zero		1944


//--------------------- .nv.constant0._ZN7cutlass13device_kernelIN5flash19enable_sm80_to_sm89INS1_16FlashAttnFwdSm80INS1_25CollectiveMainloopFwdSm80ILi8ELi1ELb1EN4cute5tupleIJNS5_1CILi128EEES8_S8_EEELi128ENS_6half_tEfNS_4arch4Sm80ELb0ELb0ELb0ELb1ELb1ELb0ELb1ELb0EEENS1_21CollectiveEpilogueFwdIS9_NS6_IJNS7_ILi1EEESF_SF_EEESA_SC_Li256ELb1ELb1ELb0ELb0EEENS1_19SingleTileSchedulerILb1ELb0ELb1ELi128EEEEEEEEEvNT_6ParamsE --------------------------
	.section	.nv.constant0._ZN7cutlass13device_kernelIN5flash19enable_sm80_to_sm89INS1_16FlashAttnFwdSm80INS1_25CollectiveMainloopFwdSm80ILi8ELi1ELb1EN4cute5tupleIJNS5_1CILi128EEES8_S8_EEELi128ENS_6half_tEfNS_4arch4Sm80ELb0ELb0ELb0ELb1ELb1ELb0ELb1ELb0EEENS1_21CollectiveEpilogueFwdIS9_NS6_IJNS7_ILi1EEESF_SF_EEESA_SC_Li256ELb1ELb1ELb0ELb0EEENS1_19SingleTileSchedulerILb1ELb0ELb1ELi128EEEEEEEEEvNT_6ParamsE,"a",@progbits
	.sectionflags	@""
	.align	4
.nv.constant0._ZN7cutlass13device_kernelIN5flash19enable_sm80_to_sm89INS1_16FlashAttnFwdSm80INS1_25CollectiveMainloopFwdSm80ILi8ELi1ELb1EN4cute5tupleIJNS5_1CILi128EEES8_S8_EEELi128ENS_6half_tEfNS_4arch4Sm80ELb0ELb0ELb0ELb1ELb1ELb0ELb1ELb0EEENS1_21CollectiveEpilogueFwdIS9_NS6_IJNS7_ILi1EEESF_SF_EEESA_SC_Li256ELb1ELb1ELb0ELb0EEENS1_19SingleTileSchedulerILb1ELb0ELb1ELi128EEEEEEEEEvNT_6ParamsE:
	.zero		1944


//--------------------- .nv.constant0._ZN7cutlass13device_kernelIN5flash19enable_sm80_to_sm89INS1_16FlashAttnFwdSm80INS1_25CollectiveMainloopFwdSm80ILi8ELi1ELb1EN4cute5tupleIJNS5_1CILi128EEES8_S8_EEELi128ENS_6half_tEfNS_4arch4Sm80ELb0ELb0ELb0ELb1ELb1ELb1ELb1ELb0EEENS1_21CollectiveEpilogueFwdIS9_NS6_IJNS7_ILi1EEESF_SF_EEESA_SC_Li256ELb1ELb1ELb0ELb0EEENS1_19SingleTileSchedulerILb1ELb0ELb1ELi128EEEEEEEEEvNT_6ParamsE --------------------------
	.section	.nv.constant0._ZN7cutlass13device_kernelIN5flash19enable_sm80_to_sm89INS1_16FlashAttnFwdSm80INS1_25CollectiveMainloopFwdSm80ILi8ELi1ELb1EN4cute5tupleIJNS5_1CILi128EEES8_S8_EEELi128ENS_6half_tEfNS_4arch4Sm80ELb0ELb0ELb0ELb1ELb1ELb1ELb1ELb0EEENS1_21CollectiveEpilogueFwdIS9_NS6_IJNS7_ILi1EEESF_SF_EEESA_SC_Li256ELb1ELb1ELb0ELb0EEENS1_19SingleTileSchedulerILb1ELb0ELb1ELi128EEEEEEEEEvNT_6ParamsE,"a",@progbits
	.sectionflags	@""
	.align	4
.nv.constant0._ZN7cutlass13device_kernelIN5flash19enable_sm80_to_sm89INS1_16FlashAttnFwdSm80INS1_25CollectiveMainloopFwdSm80ILi8ELi1ELb1EN4cute5tupleIJNS5_1CILi128EEES8_S8_EEELi128ENS_6half_tEfNS_4arch4Sm80ELb0ELb0ELb0ELb1ELb1ELb1ELb1ELb0EEENS1_21CollectiveEpilogueFwdIS9_NS6_IJNS7_ILi1EEESF_SF_EEESA_SC_Li256ELb1ELb1ELb0ELb0EEENS1_19SingleTileSchedulerILb1ELb0ELb1ELi128EEEEEEEEEvNT_6ParamsE:
	.zero		1944


//--------------------- .nv.constant0._ZN7cutlass13device_kernelIN5flash19enable_sm80_to_sm89INS1_16FlashAttnFwdSm80INS1_25CollectiveMainloopFwdSm80ILi8ELi1ELb1EN4cute5tupleIJNS5_1CILi128EEENS7_ILi96EEES8_EEELi128ENS_6half_tEfNS_4arch4Sm80ELb0ELb1ELb0ELb0ELb1ELb0ELb1ELb0EEENS1_21CollectiveEpilogueFwdINS6_IJS8_S8_S9_EEENS6_IJNS7_ILi1EEESH_SH_EEESB_SD_Li256ELb0ELb1ELb0ELb0EEENS1_19SingleTileSchedulerILb0ELb0ELb1ELi128EEEEEEEEEvNT_6ParamsE --------------------------
	.section	.nv.constant0._ZN7cutlass13device_kernelIN5flash19enable_sm80_to_sm89INS1_16FlashAttnFwdSm80INS1_25CollectiveMainloopFwdSm80ILi8ELi1ELb1EN4cute5tupleIJNS5_1CILi128EEENS7_ILi96EEES8_EEELi128ENS_6half_tEfNS_4arch4Sm80ELb0ELb1ELb0ELb0ELb1ELb0ELb1ELb0EEENS1_21CollectiveEpilogueFwdINS6_IJS8_S8_S9_EEENS6_IJNS7_ILi1EEESH_SH_EEESB_SD_Li256ELb0ELb1ELb0ELb0EEENS1_19SingleTileSchedulerILb0ELb0ELb1ELi128EEEEEEEEEvNT_6ParamsE,"a",@progbits
	.sectionflags	@""
	.align	4
.nv.constant0._ZN7cutlass13device_kernelIN5flash19enable_sm80_to_sm89INS1_16FlashAttnFwdSm80INS1_25CollectiveMainloopFwdSm80ILi8ELi1ELb1EN4cute5tupleIJNS5_1CILi128EEENS7_ILi96EEES8_EEELi128ENS_6half_tEfNS_4arch4Sm80ELb0ELb1ELb0ELb0ELb1ELb0ELb1ELb0EEENS1_21CollectiveEpilogueFwdINS6_IJS8_S8_S9_EEENS6_IJNS7_ILi1EEESH_SH_EEESB_SD_Li256ELb0ELb1ELb0ELb0EEENS1_19SingleTileSchedulerILb0ELb0ELb1ELi128EEEEEEEEEvNT_6ParamsE:
	.zero		1944


//--------------------- .nv.constant0._ZN7cutlass13device_kernelIN5flash19enable_sm80_to_sm89INS1_16FlashAttnFwdSm80INS1_25CollectiveMainloopFwdSm80ILi8ELi1ELb1EN4cute5tupleIJNS5_1CILi128EEENS7_ILi96EEES8_EEELi128ENS_6half_tEfNS_4arch4Sm80ELb0ELb1ELb0ELb1ELb1ELb0ELb1ELb0EEENS1_21CollectiveEpilogueFwdINS6_IJS8_S8_S9_EEENS6_IJNS7_ILi1EEESH_SH_EEESB_SD_Li256ELb1ELb1ELb0ELb0EEENS1_19SingleTileSchedulerILb1ELb0ELb1ELi128EEEEEEEEEvNT_6ParamsE --------------------------
	.section	.nv.constant0._ZN7cutlass13device_kernelIN5flash19enable_sm80_to_sm89INS1_16FlashAttnFwdSm80INS1_25CollectiveMainloopFwdSm80ILi8ELi1ELb1EN4cute5tupleIJNS5_1CILi128EEENS7_ILi96EEES8_EEELi128ENS_6half_tEfNS_4arch4Sm80ELb0ELb1ELb0ELb1ELb1ELb0ELb1ELb0EEENS1_21CollectiveEpilogueFwdINS6_IJS8_S8_S9_EEENS6_IJNS7_ILi1EEESH_SH_EEESB_SD_Li256ELb1ELb1ELb0ELb0EEENS1_19SingleTileSchedulerILb1ELb0ELb1ELi128EEEEEEEEEvNT_6ParamsE,"a",@progbits
	.sectionflags	@""
	.align	4
.nv.constant0._ZN7cutlass13device_kernelIN5flash19enable_sm80_to_sm89INS1_16FlashAttnFwdSm80INS1_25CollectiveMainloopFwdSm80ILi8ELi1ELb1EN4cute5tupleIJNS5_1CILi128EEENS7_ILi96EEES8_EEELi128ENS_6half_tEfNS_4arch4Sm80ELb0ELb1ELb0ELb1ELb1ELb0ELb1ELb0EEENS1_21CollectiveEpilogueFwdINS6_IJS8_S8_S9_EEENS6_IJNS7_ILi1EEESH_SH_EEESB_SD_Li256ELb1ELb1ELb0ELb0EEENS1_19SingleTileSchedulerILb1ELb0ELb1ELi128EEEEEEEEEvNT_6ParamsE:
	.zero		1944


//--------------------- .nv.constant0._ZN7cutlass13device_kernelIN5flash19enable_sm80_to_sm89INS1_16FlashAttnFwdSm80INS1_25CollectiveMainloopFwdSm80ILi8ELi1ELb1EN4cute5tupleIJNS5_1CILi128EEENS7_ILi96EEES8_EEELi128ENS_6half_tEfNS_4arch4Sm80ELb0ELb1ELb0ELb1ELb1ELb1ELb1ELb0EEENS1_21CollectiveEpilogueFwdINS6_IJS8_S8_S9_EEENS6_IJNS7_ILi1EEESH_SH_EEESB_SD_Li256ELb1ELb1ELb0ELb0EEENS1_19SingleTileSchedulerILb1ELb0ELb1ELi128EEEEEEEEEvNT_6ParamsE --------------------------
	.section	.nv.constant0._ZN7cutlass13device_kernelIN5flash19enable_sm80_to_sm89INS1_16FlashAttnFwdSm80INS1_25CollectiveMainloopFwdSm80ILi8ELi1ELb1EN4cute5tupleIJNS5_1CILi128EEENS7_ILi96EEES8_EEELi128ENS_6half_tEfNS_4arch4Sm80ELb0ELb1ELb0ELb1ELb1ELb1ELb1ELb0EEENS1_21CollectiveEpilogueFwdINS6_IJS8_S8_S9_EEENS6_IJNS7_ILi1EEESH_SH_EEESB_SD_Li256ELb1ELb1ELb0ELb0EEENS1_19SingleTileSchedulerILb1ELb0ELb1ELi128EEEEEEEEEvNT_6ParamsE,"a",@progbits
	.sectionflags	@""
	.align	4
.nv.constant0._ZN7cutlass13device_kernelIN5flash19enable_sm80_to_sm89INS1_16FlashAttnFwdSm80INS1_25CollectiveMainloopFwdSm80ILi8ELi1ELb1EN4cute5tupleIJNS5_1CILi128EEENS7_ILi96EEES8_EEELi128ENS_6half_tEfNS_4arch4Sm80ELb0ELb1ELb0ELb1ELb1ELb1ELb1ELb0EEENS1_21CollectiveEpilogueFwdINS6_IJS8_S8_S9_EEENS6_IJNS7_ILi1EEESH_SH_EEESB_SD_Li256ELb1ELb1ELb0ELb0EEENS1_19SingleTileSchedulerILb1ELb0ELb1ELi128EEEEEEEEEvNT_6ParamsE:
	.zero		1944


//--------------------- .nv.constant0._ZN7cutlass13device_kernelIN5flash19enable_sm80_to_sm89INS1_16FlashAttnFwdSm80INS1_25CollectiveMainloopFwdSm80ILi8ELi1ELb1EN4cute5tupleIJNS5_1CILi128EEES8_S8_EEELi128ENS_6half_tEfNS_4arch4Sm80ELb1ELb0ELb0ELb0ELb1ELb0ELb1ELb0EEENS1_21CollectiveEpilogueFwdIS9_NS6_IJNS7_ILi1EEESF_SF_EEESA_SC_Li256ELb0ELb1ELb0ELb0EEENS1_30DynamicPersistentTileSchedulerILi256ELi256ELb0ELb1ELb0EEEEEEEEEvNT_6ParamsE --------------------------
	.section	.nv.constant0._ZN7cutlass13device_kernelIN5flash19enable_sm80_to_sm89INS1_16FlashAttnFwdSm80INS1_25CollectiveMainloopFwdSm80ILi8ELi1ELb1EN4cute5tupleIJNS5_1CILi128EEES8_S8_EEELi128ENS_6half_tEfNS_4arch4Sm80ELb1ELb0ELb0ELb0ELb1ELb0ELb1ELb0EEENS1_21CollectiveEpilogueFwdIS9_NS6_IJNS7_ILi1EEESF_SF_EEESA_SC_Li256ELb0ELb1ELb0ELb0EEENS1_30DynamicPersistentTileSchedulerILi256ELi256ELb0ELb1ELb0EEEEEEEEEvNT_6ParamsE,"a",@progbits
	.sectionflags	@""
	.align	4
.nv.constant0._ZN7cutlass13device_kernelIN5flash19enable_sm80_to_sm89INS1_16FlashAttnFwdSm80INS1_25CollectiveMainloopFwdSm80ILi8ELi1ELb1EN4cute5tupleIJNS5_1CILi128EEES8_S8_EEELi128ENS_6half_tEfNS_4arch4Sm80ELb1ELb0ELb0ELb0ELb1ELb0ELb1ELb0EEENS1_21CollectiveEpilogueFwdIS9_NS6_IJNS7_ILi1EEESF_SF_EEESA_SC_Li256ELb0ELb1ELb0ELb0EEENS1_30DynamicPersistentTileSchedulerILi256ELi256ELb0ELb1ELb0EEEEEEEEEvNT_6ParamsE:
	.zero		1960


//--------------------- .nv.constant0._ZN7cutlass13device_kernelIN5flash19enable_sm80_to_sm89INS1_16FlashAttnFwdSm80INS1_25CollectiveMainloopFwdSm80ILi8ELi1ELb1EN4cute5tupleIJNS5_1CILi128EEES8_S8_EEELi128ENS_6half_tEfNS_4arch4Sm80ELb1ELb0ELb0ELb1ELb1ELb0ELb1ELb0EEENS1_21CollectiveEpilogueFwdIS9_NS6_IJNS7_ILi1EEESF_SF_EEESA_SC_Li256ELb1ELb1ELb0ELb0EEENS1_19SingleTileSchedulerILb1ELb0ELb1ELi128EEEEEEEEEvNT_6ParamsE --------------------------
	.section	.nv.constant0._ZN7cutlass13device_kernelIN5flash19enable_sm80_to_sm89INS1_16FlashAttnFwdSm80INS1_25CollectiveMainloopFwdSm80ILi8ELi1ELb1EN4cute5tupleIJNS5_1CILi128EEES8_S8_EEELi128ENS_6half_tEfNS_4arch4Sm80ELb1ELb0ELb0ELb1ELb1ELb0ELb1ELb0EEENS1_21CollectiveEpilogueFwdIS9_NS6_IJNS7_ILi1EEESF_SF_EEESA_SC_Li256ELb1ELb1ELb0ELb0EEENS1_19SingleTileSchedulerILb1ELb0ELb1ELi128EEEEEEEEEvNT_6ParamsE,"a",@progbits
	.sectionflags	@""
	.align	4
.nv.constant0._ZN7cutlass13device_kernelIN5flash19enable_sm80_to_sm89INS1_16FlashAttnFwdSm80INS1_25CollectiveMainloopFwdSm80ILi8ELi1ELb1EN4cute5tupleIJNS5_1CILi128EEES8_S8_EEELi128ENS_6half_tEfNS_4arch4Sm80ELb1ELb0ELb0ELb1ELb1ELb0ELb1ELb0EEENS1_21CollectiveEpilogueFwdIS9_NS6_IJNS7_ILi1EEESF_SF_EEESA_SC_Li256ELb1ELb1ELb0ELb0EEENS1_19SingleTileSchedulerILb1ELb0ELb1ELi128EEEEEEEEEvNT_6ParamsE:
	.zero		1944


//--------------------- .nv.constant0._ZN7cutlass13device_kernelIN5flash19enable_sm80_to_sm89INS1_16FlashAttnFwdSm80INS1_25CollectiveMainloopFwdSm80ILi8ELi1ELb1EN4cute5tupleIJNS5_1CILi128EEES8_S8_EEELi128ENS_6half_tEfNS_4arch4Sm80ELb1ELb0ELb0ELb1ELb1ELb1ELb1ELb0EEENS1_21CollectiveEpilogueFwdIS9_NS6_IJNS7_ILi1EEESF_SF_EEESA_SC_Li256ELb1ELb1ELb0ELb0EEENS1_19SingleTileSchedulerILb1ELb0ELb1ELi128EEEEEEEEEvNT_6ParamsE --------------------------
	.section	.nv.constant0._ZN7cutlass13device_kernelIN5flash19enable_sm80_to_sm89INS1_16FlashAttnFwdSm80INS1_25CollectiveMainloopFwdSm80ILi8ELi1ELb1EN4cute5tupleIJNS5_1CILi128EEES8_S8_EEELi128ENS_6half_tEfNS_4arch4Sm80ELb1ELb0ELb0ELb1ELb1ELb1ELb1ELb0EEENS1_21CollectiveEpilogueFwdIS9_NS6_IJNS7_ILi1EEESF_SF_EEESA_SC_Li256ELb1ELb1ELb0ELb0EEENS1_19SingleTileSchedulerILb1ELb0ELb1ELi128EEEEEEEEEvNT_6ParamsE,"a",@progbits
	.sectionflags	@""
	.align	4
.nv.constant0._ZN7cutlass13device_kernelIN5flash19enable_sm80_to_sm89INS1_16FlashAttnFwdSm80INS1_25CollectiveMainloopFwdSm80ILi8ELi1ELb1EN4cute5tupleIJNS5_1CILi128EEES8_S8_EEELi128ENS_6half_tEfNS_4arch4Sm80ELb1ELb0ELb0ELb1ELb1ELb1ELb1ELb0EEENS1_21CollectiveEpilogueFwdIS9_NS6_IJNS7_ILi1EEESF_SF_EEESA_SC_Li256ELb1ELb1ELb0ELb0EEENS1_19SingleTileSchedulerILb1ELb0ELb1ELi128EEEEEEEEEvNT_6ParamsE:
	.zero		1944


//--------------------- .nv.constant0._ZN7cutlass13device_kernelIN5flash19enable_sm80_to_sm89INS1_16FlashAttnFwdSm80INS1_25CollectiveMainloopFwdSm80ILi4ELi1ELb0EN4cute5tupleIJNS5_1CILi128EEENS7_ILi64EEES8_EEELi128ENS_6half_tEfNS_4arch4Sm80ELb0ELb0ELb0ELb0ELb1ELb0ELb1ELb0EEENS1_21CollectiveEpilogueFwdINS6_IJS8_S8_S9_EEENS6_IJNS7_ILi1EEESH_SH_EEESB_SD_Li128ELb0ELb1ELb0ELb0EEENS1_19SingleTileSchedulerILb0ELb0ELb1ELi128EEEEEEEEEvNT_6ParamsE --------------------------
	.section	.nv.constant0._ZN7cutlass13device_kernelIN5flash19enable_sm80_to_sm89INS1_16FlashAttnFwdSm80INS1_25CollectiveMainloopFwdSm80ILi4ELi1ELb0EN4cute5tupleIJNS5_1CILi128EEENS7_ILi64EEES8_EEELi128ENS_6half_tEfNS_4arch4Sm80ELb0ELb0ELb0ELb0ELb1ELb0ELb1ELb0EEENS1_21CollectiveEpilogueFwdINS6_IJS8_S8_S9_EEENS6_IJNS7_ILi1EEESH_SH_EEESB_SD_Li128ELb0ELb1ELb0ELb0EEENS1_19SingleTileSchedulerILb0ELb0ELb1ELi128EEEEEEEEEvNT_6ParamsE,"a",@progbits
	.sectionflags	@""
	.align	4
.nv.constant0._ZN7cutlass13device_kernelIN5flash19enable_sm80_to_sm89INS1_16FlashAttnFwdSm80INS1_25CollectiveMainloopFwdSm80ILi4ELi1ELb0EN4cute5tupleIJNS5_1CILi128EEENS7_ILi64EEES8_EEELi128ENS_6half_tEfNS_4arch4Sm80ELb0ELb0ELb0ELb0ELb1ELb0ELb1ELb0EEENS1_21CollectiveEpilogueFwdINS6_IJS8_S8_S9_EEENS6_IJNS7_ILi1EEESH_SH_EEESB_SD_Li128ELb0ELb1ELb0ELb0EEENS1_19SingleTileSchedulerILb0ELb0ELb1ELi128EEEEEEEEEvNT_6ParamsE:
	.zero		1944


//--------------------- .nv.constant0._ZN7cutlass13device_kernelIN5flash19enable_sm80_to_sm89INS1_16FlashAttnFwdSm80INS1_25CollectiveMainloopFwdSm80ILi4ELi1ELb0EN4cute5tupleIJNS5_1CILi128EEENS7_ILi64EEES8_EEELi128ENS_6half_tEfNS_4arch4Sm80ELb0ELb0ELb0ELb1ELb1ELb0ELb1ELb0EEENS1_21CollectiveEpilogueFwdINS6_IJS8_S8_S9_EEENS6_IJNS7_ILi1EEESH_SH_EEESB_SD_Li128ELb1ELb1ELb0ELb0EEENS1_19SingleTileSchedulerILb1ELb0ELb1ELi128EEEEEEEEEvNT_6ParamsE --------------------------
	.section	.nv.constant0._ZN7cutlass13device_kernelIN5flash19enable_sm80_to_sm89INS1_16FlashAttnFwdSm80INS1_25CollectiveMainloopFwdSm80ILi4ELi1ELb0EN4cute5tupleIJNS5_1CILi128EEENS7_ILi64EEES8_EEELi128ENS_6half_tEfNS_4arch4Sm80ELb0ELb0ELb0ELb1ELb1ELb0ELb1ELb0EEENS1_21CollectiveEpilogueFwdINS6_IJS8_S8_S9_EEENS6_IJNS7_ILi1EEESH_SH_EEESB_SD_Li128ELb1ELb1ELb0ELb0EEENS1_19SingleTileSchedulerILb1ELb0ELb1ELi128EEEEEEEEEvNT_6ParamsE,"a",@progbits
	.sectionflags	@""
	.align	4
.nv.constant0._ZN7cutlass13device_kernelIN5flash19enable_sm80_to_sm89INS1_16FlashAttnFwdSm80INS1_25CollectiveMainloopFwdSm80ILi4ELi1ELb0EN4cute5tupleIJNS5_1CILi128EEENS7_ILi64EEES8_EEELi128ENS_6half_tEfNS_4arch4Sm80ELb0ELb0ELb0ELb1ELb1ELb0ELb1ELb0EEENS1_21CollectiveEpilogueFwdINS6_IJS8_S8_S9_EEENS6_IJNS7_ILi1EEESH_SH_EEESB_SD_Li128ELb1ELb1ELb0ELb0EEENS1_19SingleTileSchedulerILb1ELb0ELb1ELi128EEEEEEEEEvNT_6ParamsE:
	.zero		1944


//--------------------- .nv.constant0._ZN7cutlass13device_kernelIN5flash19enable_sm80_to_sm89INS1_16FlashAttnFwdSm80INS1_25CollectiveMainloopFwdSm80ILi4ELi1ELb0EN4cute5tupleIJNS5_1CILi128EEENS7_ILi64EEES8_EEELi128ENS_6half_tEfNS_4arch4Sm80ELb0ELb0ELb0ELb1ELb1ELb1ELb1ELb0EEENS1_21CollectiveEpilogueFwdINS6_IJS8_S8_S9_EEENS6_IJNS7_ILi1EEESH_SH_EEESB_SD_Li128ELb1ELb1ELb0ELb0EEENS1_19SingleTileSchedulerILb1ELb0ELb1ELi128EEEEEEEEEvNT_6ParamsE --------------------------
	.section	.nv.constant0._ZN7cutlass13device_kernelIN5flash19enable_sm80_to_sm89INS1_16FlashAttnFwdSm80INS1_25CollectiveMainloopFwdSm80ILi4ELi1ELb0EN4cute5tupleIJNS5_1CILi128EEENS7_ILi64EEES8_EEELi128ENS_6half_tEfNS_4arch4Sm80ELb0ELb0ELb0ELb1ELb1ELb1ELb1ELb0EEENS1_21CollectiveEpilogueFwdINS6_IJS8_S8_S9_EEENS6_IJNS7_ILi1EEESH_SH_EEESB_SD_Li128ELb1ELb1ELb0ELb0EEENS1_19SingleTileSchedulerILb1ELb0ELb1ELi128EEEEEEEEEvNT_6ParamsE,"a",@progbits
	.sectionflags	@""
	.align	4
.nv.constant0._ZN7cutlass13device_kernelIN5flash19enable_sm80_to_sm89INS1_16FlashAttnFwdSm80INS1_25CollectiveMainloopFwdSm80ILi4ELi1ELb0EN4cute5tupleIJNS5_1CILi128EEENS7_ILi64EEES8_EEELi128ENS_6half_tEfNS_4arch4Sm80ELb0ELb0ELb0ELb1ELb1ELb1ELb1ELb0EEENS1_21CollectiveEpilogueFwdINS6_IJS8_S8_S9_EEENS6_IJNS7_ILi1EEESH_SH_EEESB_SD_Li128ELb1ELb1ELb0ELb0EEENS1_19SingleTileSchedulerILb1ELb0ELb1ELi128EEEEEEEEEvNT_6ParamsE:
	.zero		1944


//--------------------- .nv.constant0._ZN7cutlass13device_kernelIN5flash19enable_sm80_to_sm89INS1_16FlashAttnFwdSm80INS1_25CollectiveMainloopFwdSm80ILi4ELi1ELb0EN4cute5tupleIJNS5_1CILi128EEENS7_ILi48EEES8_EEELi128ENS_6half_tEfNS_4arch4Sm80ELb0ELb1ELb0ELb0ELb1ELb0ELb1ELb0EEENS1_21CollectiveEpilogueFwdINS6_IJS8_S8_S9_EEENS6_IJNS7_ILi1EEESH_SH_EEESB_SD_Li128ELb0ELb1ELb0ELb0EEENS1_19SingleTileSchedulerILb0ELb0ELb1ELi128EEEEEEEEEvNT_6ParamsE --------------------------
	.section	.nv.constant0._ZN7cutlass13device_kernelIN5flash19enable_sm80_to_sm89INS1_16FlashAttnFwdSm80INS1_25CollectiveMainloopFwdSm80ILi4ELi1ELb0EN4cute5tupleIJNS5_1CILi128EEENS7_ILi48EEES8_EEELi128ENS_6half_tEfNS_4arch4Sm80ELb0ELb1ELb0ELb0ELb1ELb0ELb1ELb0EEENS1_21CollectiveEpilogueFwdINS6_IJS8_S8_S9_EEENS6_IJNS7_ILi1EEESH_SH_EEESB_SD_Li128ELb0ELb1ELb0ELb0EEENS1_19SingleTileSchedulerILb0ELb0ELb1ELi128EEEEEEEEEvNT_6ParamsE,"a",@progbits
	.sectionflags	@""
	.align	4
.nv.constant0._ZN7cutlass13device_kernelIN5flash19enable_sm80_to_sm89INS1_16FlashAttnFwdSm80INS1_25CollectiveMainloopFwdSm80ILi4ELi1ELb0EN4cute5tupleIJNS5_1CILi128EEENS7_ILi48EEES8_EEELi128ENS_6half_tEfNS_4arch4Sm80ELb0ELb1ELb0ELb0ELb1ELb0ELb1ELb0EEENS1_21CollectiveEpilogueFwdINS6_IJS8_S8_S9_EEENS6_IJNS7_ILi1EEESH_SH_EEESB_SD_Li128ELb0ELb1ELb0ELb0EEENS1_19SingleTileSchedulerILb0ELb0ELb1ELi128EEEEEEEEEvNT_6ParamsE:
	.zero		1944


//--------------------- .nv.constant0._ZN7cutlass13device_kernelIN5flash19enable_sm80_to_sm89INS1_16FlashAttnFwdSm80INS1_25CollectiveMainloopFwdSm80ILi4ELi1ELb0EN4cute5tupleIJNS5_1CILi128EEENS7_ILi48EEES8_EEELi128ENS_6half_tEfNS_4arch4Sm80ELb0ELb1ELb0ELb1ELb1ELb0ELb1ELb0EEENS1_21CollectiveEpilogueFwdINS6_IJS8_S8_S9_EEENS6_IJNS7_ILi1EEESH_SH_EEESB_SD_Li128ELb1ELb1ELb0ELb0EEENS1_19SingleTileSchedulerILb1ELb0ELb1ELi128EEEEEEEEEvNT_6ParamsE --------------------------
	.section	.nv.constant0._ZN7cutlass13device_kernelIN5flash19enable_sm80_to_sm89INS1_16FlashAttnFwdSm80INS1_25CollectiveMainloopFwdSm80ILi4ELi1ELb0EN4cute5tupleIJNS5_1CILi128EEENS7_ILi48EEES8_EEELi128ENS_6half_tEfNS_4arch4Sm80ELb0ELb1ELb0ELb1ELb1ELb0ELb1ELb0EEENS1_21CollectiveEpilogueFwdINS6_IJS8_S8_S9_EEENS6_IJNS7_ILi1EEESH_SH_EEESB_SD_Li128ELb1ELb1ELb0ELb0EEENS1_19SingleTileSchedulerILb1ELb0ELb1ELi128EEEEEEEEEvNT_6ParamsE,"a",@progbits
	.sectionflags	@""
	.align	4
.nv.constant0._ZN7cutlass13device_kernelIN5flash19enable_sm80_to_sm89INS1_16FlashAttnFwdSm80INS1_25CollectiveMainloopFwdSm80ILi4ELi1ELb0EN4cute5tupleIJNS5_1CILi128EEENS7_ILi48EEES8_EEELi128ENS_6half_tEfNS_4arch4Sm80ELb0ELb1ELb0ELb1ELb1ELb0ELb1ELb0EEENS1_21CollectiveEpilogueFwdINS6_IJS8_S8_S9_EEENS6_IJNS7_ILi1EEESH_SH_EEESB_SD_Li128ELb1ELb1ELb0ELb0EEENS1_19SingleTileSchedulerILb1ELb0ELb1ELi128EEEEEEEEEvNT_6ParamsE:
	.zero		1944


//--------------------- .nv.constant0._ZN7cutlass13device_kernelIN5flash19enable_sm80_to_sm89INS1_16FlashAttnFwdSm80INS1_25CollectiveMainloopFwdSm80ILi4ELi1ELb0EN4cute5tupleIJNS5_1CILi128EEENS7_ILi48EEES8_EEELi128ENS_6half_tEfNS_4arch4Sm80ELb0ELb1ELb0ELb1ELb1ELb1ELb1ELb0EEENS1_21CollectiveEpilogueFwdINS6_IJS8_S8_S9_EEENS6_IJNS7_ILi1EEESH_SH_EEESB_SD_Li128ELb1ELb1ELb0ELb0EEENS1_19SingleTileSchedulerILb1ELb0ELb1ELi128EEEEEEEEEvNT_6ParamsE --------------------------
	.section	.nv.constant0._ZN7cutlass13device_kernelIN5flash19enable_sm80_to_sm89INS1_16FlashAttnFwdSm80INS1_25CollectiveMainloopFwdSm80ILi4ELi1ELb0EN4cute5tupleIJNS5_1CILi128EEENS7_ILi48EEES8_EEELi128ENS_6half_tEfNS_4arch4Sm80ELb0ELb1ELb0ELb1ELb1ELb1ELb1ELb0EEENS1_21CollectiveEpilogueFwdINS6_IJS8_S8_S9_EEENS6_IJNS7_ILi1EEESH_SH_EEESB_SD_Li128ELb1ELb1ELb0ELb0EEENS1_19SingleTileSchedulerILb1ELb0ELb1ELi128EEEEEEEEEvNT_6ParamsE,"a",@progbits
	.sectionflags	@""
	.align	4
.nv.constant0._ZN7cutlass13device_kernelIN5flash19enable_sm80_to_sm89INS1_16FlashAttnFwdSm80INS1_25CollectiveMainloopFwdSm80ILi4ELi1ELb0EN4cute5tupleIJNS5_1CILi128EEENS7_ILi48EEES8_EEELi128ENS_6half_tEfNS_4arch4Sm80ELb0ELb1ELb0ELb1ELb1ELb1ELb1ELb0EEENS1_21CollectiveEpilogueFwdINS6_IJS8_S8_S9_EEENS6_IJNS7_ILi1EEESH_SH_EEESB_SD_Li128ELb1ELb1ELb0ELb0EEENS1_19SingleTileSchedulerILb1ELb0ELb1ELi128EEEEEEEEEvNT_6ParamsE:
	.zero		1944


//--------------------- .nv.constant0._ZN7cutlass13device_kernelIN5flash19enable_sm80_to_sm89INS1_16FlashAttnFwdSm80INS1_25CollectiveMainloopFwdSm80ILi4ELi1ELb0EN4cute5tupleIJNS5_1CILi128EEENS7_ILi64EEES8_EEELi128ENS_6half_tEfNS_4arch4Sm80ELb1ELb0ELb0ELb0ELb1ELb0ELb1ELb0EEENS1_21CollectiveEpilogueFwdINS6_IJS8_S8_S9_EEENS6_IJNS7_ILi1EEESH_SH_EEESB_SD_Li128ELb0ELb1ELb0ELb0EEENS1_30DynamicPersistentTileSchedulerILi128ELi128ELb0ELb1ELb0EEEEEEEEEvNT_6ParamsE --------------------------
	.section	.nv.constant0._ZN7cutlass13device_kernelIN5flash19enable_sm80_to_sm89INS1_16FlashAttnFwdSm80INS1_25CollectiveMainloopFwdSm80ILi4ELi1ELb0EN4cute5tupleIJNS5_1CILi128EEENS7_ILi64EEES8_EEELi128ENS_6half_tEfNS_4arch4Sm80ELb1ELb0ELb0ELb0ELb1ELb0ELb1ELb0EEENS1_21CollectiveEpilogueFwdINS6_IJS8_S8_S9_EEENS6_IJNS7_ILi1EEESH_SH_EEESB_SD_Li128ELb0ELb1ELb0ELb0EEENS1_30DynamicPersistentTileSchedulerILi128ELi128ELb0ELb1ELb0EEEEEEEEEvNT_6ParamsE,"a",@progbits
	.sectionflags	@""
	.align	4
.nv.constant0._ZN7cutlass13device_kernelIN5flash19enable_sm80_to_sm89INS1_16FlashAttnFwdSm80INS1_25CollectiveMainloopFwdSm80ILi4ELi1ELb0EN4cute5tupleIJNS5_1CILi128EEENS7_ILi64EEES8_EEELi128ENS_6half_tEfNS_4arch4Sm80ELb1ELb0ELb0ELb0ELb1ELb0ELb1ELb0EEENS1_21CollectiveEpilogueFwdINS6_IJS8_S8_S9_EEENS6_IJNS7_ILi1EEESH_SH_EEESB_SD_Li128ELb0ELb1ELb0ELb0EEENS1_30DynamicPersistentTileSchedulerILi128ELi128ELb0ELb1ELb0EEEEEEEEEvNT_6ParamsE:
	.zero		1960


//--------------------- .nv.constant0._ZN7cutlass13device_kernelIN5flash19enable_sm80_to_sm89INS1_16FlashAttnFwdSm80INS1_25CollectiveMainloopFwdSm80ILi4ELi1ELb0EN4cute5tupleIJNS5_1CILi128EEENS7_ILi64EEES8_EEELi128ENS_6half_tEfNS_4arch4Sm80ELb1ELb0ELb0ELb1ELb1ELb0ELb1ELb0EEENS1_21CollectiveEpilogueFwdINS6_IJS8_S8_S9_EEENS6_IJNS7_ILi1EEESH_SH_EEESB_SD_Li128ELb1ELb1ELb0ELb0EEENS1_19SingleTileSchedulerILb1ELb0ELb1ELi128EEEEEEEEEvNT_6ParamsE --------------------------
	.section	.nv.constant0._ZN7cutlass13device_kernelIN5flash19enable_sm80_to_sm89INS1_16FlashAttnFwdSm80INS1_25CollectiveMainloopFwdSm80ILi4ELi1ELb0EN4cute5tupleIJNS5_1CILi128EEENS7_ILi64EEES8_EEELi128ENS_6half_tEfNS_4arch4Sm80ELb1ELb0ELb0ELb1ELb1ELb0ELb1ELb0EEENS1_21CollectiveEpilogueFwdINS6_IJS8_S8_S9_EEENS6_IJNS7_ILi1EEESH_SH_EEESB_SD_Li128ELb1ELb1ELb0ELb0EEENS1_19SingleTileSchedulerILb1ELb0ELb1ELi128EEEEEEEEEvNT_6ParamsE,"a",@progbits
	.sectionflags	@""
	.align	4
.nv.constant0._ZN7cutlass13device_kernelIN5flash19enable_sm80_to_sm89INS1_16FlashAttnFwdSm80INS1_25CollectiveMainloopFwdSm80ILi4ELi1ELb0EN4cute5tupleIJNS5_1CILi128EEENS7_ILi64EEES8_EEELi128ENS_6half_tEfNS_4arch4Sm80ELb1ELb0ELb0ELb1ELb1ELb0ELb1ELb0EEENS1_21CollectiveEpilogueFwdINS6_IJS8_S8_S9_EEENS6_IJNS7_ILi1EEESH_SH_EEESB_SD_Li128ELb1ELb1ELb0ELb0EEENS1_19SingleTileSchedulerILb1ELb0ELb1ELi128EEEEEEEEEvNT_6ParamsE:
	.zero		1944


//--------------------- .nv.constant0._ZN7cutlass13device_kernelIN5flash19enable_sm80_to_sm89INS1_16FlashAttnFwdSm80INS1_25CollectiveMainloopFwdSm80ILi4ELi1ELb0EN4cute5tupleIJNS5_1CILi128EEENS7_ILi64EEES8_EEELi128ENS_6half_tEfNS_4arch4Sm80ELb1ELb0ELb0ELb1ELb1ELb1ELb1ELb0EEENS1_21CollectiveEpilogueFwdINS6_IJS8_S8_S9_EEENS6_IJNS7_ILi1EEESH_SH_EEESB_SD_Li128ELb1ELb1ELb0ELb0EEENS1_19SingleTileSchedulerILb1ELb0ELb1ELi128EEEEEEEEEvNT_6ParamsE --------------------------
	.section	.nv.constant0._ZN7cutlass13device_kernelIN5flash19enable_sm80_to_sm89INS1_16FlashAttnFwdSm80INS1_25CollectiveMainloopFwdSm80ILi4ELi1ELb0EN4cute5tupleIJNS5_1CILi128EEENS7_ILi64EEES8_EEELi128ENS_6half_tEfNS_4arch4Sm80ELb1ELb0ELb0ELb1ELb1ELb1ELb1ELb0EEENS1_21CollectiveEpilogueFwdINS6_IJS8_S8_S9_EEENS6_IJNS7_ILi1EEESH_SH_EEESB_SD_Li128ELb1ELb1ELb0ELb0EEENS1_19SingleTileSchedulerILb1ELb0ELb1ELi128EEEEEEEEEvNT_6ParamsE,"a",@progbits
	.sectionflags	@""
	.align	4
.nv.constant0._ZN7cutlass13device_kernelIN5flash19enable_sm80_to_sm89INS1_16FlashAttnFwdSm80INS1_25CollectiveMainloopFwdSm80ILi4ELi1ELb0EN4cute5tupleIJNS5_1CILi128EEENS7_ILi64EEES8_EEELi128ENS_6half_tEfNS_4arch4Sm80ELb1ELb0ELb0ELb1ELb1ELb1ELb1ELb0EEENS1_21CollectiveEpilogueFwdINS6_IJS8_S8_S9_EEENS6_IJNS7_ILi1EEESH_SH_EEESB_SD_Li128ELb1ELb1ELb0ELb0EEENS1_19SingleTileSchedulerILb1ELb0ELb1ELi128EEEEEEEEEvNT_6ParamsE:
	.zero		1944


//--------------------- SYMBOLS --------------------------

	.type		.nv.reservedSmem.offset0,@object
	.size		.nv.reservedSmem.offset0,0x4
